//
// Generated by NVIDIA NVVM Compiler
//
// Compiler Build ID: CL-36424714
// Cuda compilation tools, release 13.0, V13.0.88
// Based on NVVM 20.0.0
//

.version 9.0
.target sm_100
.address_size 64

	// .globl	hash_leaves_kernel
.const .align 4 .b8 K[256] = {152, 47, 138, 66, 145, 68, 55, 113, 207, 251, 192, 181, 165, 219, 181, 233, 91, 194, 86, 57, 241, 17, 241, 89, 164, 130, 63, 146, 213, 94, 28, 171, 152, 170, 7, 216, 1, 91, 131, 18, 190, 133, 49, 36, 195, 125, 12, 85, 116, 93, 190, 114, 254, 177, 222, 128, 167, 6, 220, 155, 116, 241, 155, 193, 193, 105, 155, 228, 134, 71, 190, 239, 198, 157, 193, 15, 204, 161, 12, 36, 111, 44, 233, 45, 170, 132, 116, 74, 220, 169, 176, 92, 218, 136, 249, 118, 82, 81, 62, 152, 109, 198, 49, 168, 200, 39, 3, 176, 199, 127, 89, 191, 243, 11, 224, 198, 71, 145, 167, 213, 81, 99, 202, 6, 103, 41, 41, 20, 133, 10, 183, 39, 56, 33, 27, 46, 252, 109, 44, 77, 19, 13, 56, 83, 84, 115, 10, 101, 187, 10, 106, 118, 46, 201, 194, 129, 133, 44, 114, 146, 161, 232, 191, 162, 75, 102, 26, 168, 112, 139, 75, 194, 163, 81, 108, 199, 25, 232, 146, 209, 36, 6, 153, 214, 133, 53, 14, 244, 112, 160, 106, 16, 22, 193, 164, 25, 8, 108, 55, 30, 76, 119, 72, 39, 181, 188, 176, 52, 179, 12, 28, 57, 74, 170, 216, 78, 79, 202, 156, 91, 243, 111, 46, 104, 238, 130, 143, 116, 111, 99, 165, 120, 20, 120, 200, 132, 8, 2, 199, 140, 250, 255, 190, 144, 235, 108, 80, 164, 247, 163, 249, 190, 242, 120, 113, 198};

.visible .entry hash_leaves_kernel(
	.param .u64 .ptr .align 1 hash_leaves_kernel_param_0,
	.param .u64 hash_leaves_kernel_param_1,
	.param .u64 .ptr .align 1 hash_leaves_kernel_param_2
)
{
	.reg .pred 	%p<3>;
	.reg .b16 	%rs<17>;
	.reg .b32 	%r<2497>;
	.reg .b64 	%rd<16>;

	ld.param.u64 	%rd6, [hash_leaves_kernel_param_0];
	ld.param.u64 	%rd7, [hash_leaves_kernel_param_1];
	ld.param.u64 	%rd8, [hash_leaves_kernel_param_2];
	mov.u32 	%r62, %ctaid.x;
	mov.u32 	%r63, %ntid.x;
	mov.u32 	%r64, %tid.x;
	mad.lo.s32 	%r65, %r62, %r63, %r64;
	cvt.u64.u32 	%rd1, %r65;
	setp.le.u64 	%p1, %rd7, %rd1;
	@%p1 bra 	$L__BB0_4;
	cvta.to.global.u64 	%rd9, %rd6;
	cvta.to.global.u64 	%rd10, %rd8;
	shl.b64 	%rd11, %rd1, 12;
	add.s64 	%rd12, %rd7, %rd1;
	shl.b64 	%rd13, %rd12, 5;
	add.s64 	%rd2, %rd9, %rd13;
	ld.const.u32 	%r1, [K+4];
	ld.const.u32 	%r2, [K+12];
	ld.const.u32 	%r3, [K+16];
	ld.const.u32 	%r4, [K+20];
	ld.const.u32 	%r5, [K+28];
	ld.const.u32 	%r6, [K+32];
	ld.const.u32 	%r7, [K+36];
	ld.const.u32 	%r8, [K+40];
	ld.const.u32 	%r9, [K+44];
	ld.const.u32 	%r10, [K+48];
	ld.const.u32 	%r11, [K+52];
	ld.const.u32 	%r12, [K+60];
	ld.const.u32 	%r13, [K+64];
	ld.const.u32 	%r14, [K+68];
	ld.const.u32 	%r15, [K+72];
	ld.const.u32 	%r16, [K+76];
	ld.const.u32 	%r17, [K+80];
	ld.const.u32 	%r18, [K+84];
	ld.const.u32 	%r19, [K+88];
	ld.const.u32 	%r20, [K+92];
	ld.const.u32 	%r21, [K+96];
	ld.const.u32 	%r22, [K+100];
	ld.const.u32 	%r23, [K+104];
	ld.const.u32 	%r24, [K+108];
	ld.const.u32 	%r25, [K+112];
	ld.const.u32 	%r26, [K+124];
	ld.const.u32 	%r27, [K+128];
	ld.const.u32 	%r28, [K+132];
	ld.const.u32 	%r29, [K+136];
	ld.const.u32 	%r30, [K+140];
	ld.const.u32 	%r31, [K+144];
	ld.const.u32 	%r32, [K+148];
	ld.const.u32 	%r33, [K+152];
	ld.const.u32 	%r34, [K+156];
	ld.const.u32 	%r35, [K+160];
	ld.const.u32 	%r36, [K+164];
	ld.const.u32 	%r37, [K+168];
	ld.const.u32 	%r38, [K+172];
	ld.const.u32 	%r39, [K+176];
	ld.const.u32 	%r40, [K+180];
	ld.const.u32 	%r41, [K+184];
	ld.const.u32 	%r42, [K+188];
	ld.const.u32 	%r43, [K+192];
	add.s64 	%rd14, %rd11, %rd10;
	add.s64 	%rd15, %rd14, 31;
	mov.b32 	%r2496, 0;
	mov.b32 	%r2495, 1779033703;
	mov.b32 	%r2494, -1150833019;
	mov.b32 	%r2493, 1013904242;
	mov.b32 	%r2492, -1521486534;
	mov.b32 	%r2491, 1359893119;
	mov.b32 	%r2490, -1694144372;
	mov.b32 	%r2489, 528734635;
	mov.b32 	%r2488, 1541459225;
	ld.const.u32 	%r854, [K];
	ld.const.u32 	%r905, [K+8];
	ld.const.u32 	%r1006, [K+24];
	ld.const.u32 	%r1207, [K+56];
	ld.const.u32 	%r1583, [K+116];
	ld.const.u32 	%r1609, [K+120];
	ld.const.u32 	%r2085, [K+196];
	ld.const.u32 	%r2111, [K+200];
	ld.const.u32 	%r2137, [K+204];
	ld.const.u32 	%r2163, [K+208];
	ld.const.u32 	%r2189, [K+212];
	ld.const.u32 	%r2215, [K+216];
	ld.const.u32 	%r2241, [K+220];
	ld.const.u32 	%r2267, [K+224];
	ld.const.u32 	%r2293, [K+228];
	ld.const.u32 	%r2319, [K+232];
	ld.const.u32 	%r2345, [K+236];
	ld.const.u32 	%r2371, [K+240];
	ld.const.u32 	%r2397, [K+244];
	ld.const.u32 	%r2423, [K+248];
	ld.const.u32 	%r2449, [K+252];
$L__BB0_2:
	ld.global.u8 	%r75, [%rd15+-31];
	shl.b32 	%r76, %r75, 24;
	ld.global.u8 	%r77, [%rd15+-30];
	shl.b32 	%r78, %r77, 16;
	or.b32  	%r79, %r78, %r76;
	ld.global.u8 	%rs1, [%rd15+-29];
	mul.wide.u16 	%r80, %rs1, 256;
	or.b32  	%r81, %r79, %r80;
	ld.global.u8 	%r82, [%rd15+-28];
	or.b32  	%r83, %r81, %r82;
	ld.global.u8 	%r84, [%rd15+-27];
	shl.b32 	%r85, %r84, 24;
	ld.global.u8 	%r86, [%rd15+-26];
	shl.b32 	%r87, %r86, 16;
	or.b32  	%r88, %r87, %r85;
	ld.global.u8 	%rs2, [%rd15+-25];
	mul.wide.u16 	%r89, %rs2, 256;
	or.b32  	%r90, %r88, %r89;
	ld.global.u8 	%r91, [%rd15+-24];
	or.b32  	%r92, %r90, %r91;
	ld.global.u8 	%r93, [%rd15+-23];
	shl.b32 	%r94, %r93, 24;
	ld.global.u8 	%r95, [%rd15+-22];
	shl.b32 	%r96, %r95, 16;
	or.b32  	%r97, %r96, %r94;
	ld.global.u8 	%rs3, [%rd15+-21];
	mul.wide.u16 	%r98, %rs3, 256;
	or.b32  	%r99, %r97, %r98;
	ld.global.u8 	%r100, [%rd15+-20];
	or.b32  	%r101, %r99, %r100;
	ld.global.u8 	%r102, [%rd15+-19];
	shl.b32 	%r103, %r102, 24;
	ld.global.u8 	%r104, [%rd15+-18];
	shl.b32 	%r105, %r104, 16;
	or.b32  	%r106, %r105, %r103;
	ld.global.u8 	%rs4, [%rd15+-17];
	mul.wide.u16 	%r107, %rs4, 256;
	or.b32  	%r108, %r106, %r107;
	ld.global.u8 	%r109, [%rd15+-16];
	or.b32  	%r110, %r108, %r109;
	ld.global.u8 	%r111, [%rd15+-15];
	shl.b32 	%r112, %r111, 24;
	ld.global.u8 	%r113, [%rd15+-14];
	shl.b32 	%r114, %r113, 16;
	or.b32  	%r115, %r114, %r112;
	ld.global.u8 	%rs5, [%rd15+-13];
	mul.wide.u16 	%r116, %rs5, 256;
	or.b32  	%r117, %r115, %r116;
	ld.global.u8 	%r118, [%rd15+-12];
	or.b32  	%r119, %r117, %r118;
	ld.global.u8 	%r120, [%rd15+-11];
	shl.b32 	%r121, %r120, 24;
	ld.global.u8 	%r122, [%rd15+-10];
	shl.b32 	%r123, %r122, 16;
	or.b32  	%r124, %r123, %r121;
	ld.global.u8 	%rs6, [%rd15+-9];
	mul.wide.u16 	%r125, %rs6, 256;
	or.b32  	%r126, %r124, %r125;
	ld.global.u8 	%r127, [%rd15+-8];
	or.b32  	%r128, %r126, %r127;
	ld.global.u8 	%r129, [%rd15+-7];
	shl.b32 	%r130, %r129, 24;
	ld.global.u8 	%r131, [%rd15+-6];
	shl.b32 	%r132, %r131, 16;
	or.b32  	%r133, %r132, %r130;
	ld.global.u8 	%rs7, [%rd15+-5];
	mul.wide.u16 	%r134, %rs7, 256;
	or.b32  	%r135, %r133, %r134;
	ld.global.u8 	%r136, [%rd15+-4];
	or.b32  	%r137, %r135, %r136;
	ld.global.u8 	%r138, [%rd15+-3];
	shl.b32 	%r139, %r138, 24;
	ld.global.u8 	%r140, [%rd15+-2];
	shl.b32 	%r141, %r140, 16;
	or.b32  	%r142, %r141, %r139;
	ld.global.u8 	%rs8, [%rd15+-1];
	mul.wide.u16 	%r143, %rs8, 256;
	or.b32  	%r144, %r142, %r143;
	ld.global.u8 	%r145, [%rd15];
	or.b32  	%r146, %r144, %r145;
	ld.global.u8 	%r147, [%rd15+1];
	shl.b32 	%r148, %r147, 24;
	ld.global.u8 	%r149, [%rd15+2];
	shl.b32 	%r150, %r149, 16;
	or.b32  	%r151, %r150, %r148;
	ld.global.u8 	%rs9, [%rd15+3];
	mul.wide.u16 	%r152, %rs9, 256;
	or.b32  	%r153, %r151, %r152;
	ld.global.u8 	%r154, [%rd15+4];
	or.b32  	%r155, %r153, %r154;
	ld.global.u8 	%r156, [%rd15+5];
	shl.b32 	%r157, %r156, 24;
	ld.global.u8 	%r158, [%rd15+6];
	shl.b32 	%r159, %r158, 16;
	or.b32  	%r160, %r159, %r157;
	ld.global.u8 	%rs10, [%rd15+7];
	mul.wide.u16 	%r161, %rs10, 256;
	or.b32  	%r162, %r160, %r161;
	ld.global.u8 	%r163, [%rd15+8];
	or.b32  	%r164, %r162, %r163;
	ld.global.u8 	%r165, [%rd15+9];
	shl.b32 	%r166, %r165, 24;
	ld.global.u8 	%r167, [%rd15+10];
	shl.b32 	%r168, %r167, 16;
	or.b32  	%r169, %r168, %r166;
	ld.global.u8 	%rs11, [%rd15+11];
	mul.wide.u16 	%r170, %rs11, 256;
	or.b32  	%r171, %r169, %r170;
	ld.global.u8 	%r172, [%rd15+12];
	or.b32  	%r173, %r171, %r172;
	ld.global.u8 	%r174, [%rd15+13];
	shl.b32 	%r175, %r174, 24;
	ld.global.u8 	%r176, [%rd15+14];
	shl.b32 	%r177, %r176, 16;
	or.b32  	%r178, %r177, %r175;
	ld.global.u8 	%rs12, [%rd15+15];
	mul.wide.u16 	%r179, %rs12, 256;
	or.b32  	%r180, %r178, %r179;
	ld.global.u8 	%r181, [%rd15+16];
	or.b32  	%r182, %r180, %r181;
	ld.global.u8 	%r183, [%rd15+17];
	shl.b32 	%r184, %r183, 24;
	ld.global.u8 	%r185, [%rd15+18];
	shl.b32 	%r186, %r185, 16;
	or.b32  	%r187, %r186, %r184;
	ld.global.u8 	%rs13, [%rd15+19];
	mul.wide.u16 	%r188, %rs13, 256;
	or.b32  	%r189, %r187, %r188;
	ld.global.u8 	%r190, [%rd15+20];
	or.b32  	%r191, %r189, %r190;
	ld.global.u8 	%r192, [%rd15+21];
	shl.b32 	%r193, %r192, 24;
	ld.global.u8 	%r194, [%rd15+22];
	shl.b32 	%r195, %r194, 16;
	or.b32  	%r196, %r195, %r193;
	ld.global.u8 	%rs14, [%rd15+23];
	mul.wide.u16 	%r197, %rs14, 256;
	or.b32  	%r198, %r196, %r197;
	ld.global.u8 	%r199, [%rd15+24];
	or.b32  	%r200, %r198, %r199;
	ld.global.u8 	%r201, [%rd15+25];
	shl.b32 	%r202, %r201, 24;
	ld.global.u8 	%r203, [%rd15+26];
	shl.b32 	%r204, %r203, 16;
	or.b32  	%r205, %r204, %r202;
	ld.global.u8 	%rs15, [%rd15+27];
	mul.wide.u16 	%r206, %rs15, 256;
	or.b32  	%r207, %r205, %r206;
	ld.global.u8 	%r208, [%rd15+28];
	or.b32  	%r209, %r207, %r208;
	ld.global.u8 	%r210, [%rd15+29];
	shl.b32 	%r211, %r210, 24;
	ld.global.u8 	%r212, [%rd15+30];
	shl.b32 	%r213, %r212, 16;
	or.b32  	%r214, %r213, %r211;
	ld.global.u8 	%rs16, [%rd15+31];
	mul.wide.u16 	%r215, %rs16, 256;
	or.b32  	%r216, %r214, %r215;
	ld.global.u8 	%r217, [%rd15+32];
	or.b32  	%r218, %r216, %r217;
	shf.l.wrap.b32 	%r219, %r92, %r92, 25;
	shf.l.wrap.b32 	%r220, %r90, %r92, 14;
	xor.b32  	%r221, %r219, %r220;
	shr.u32 	%r222, %r92, 3;
	xor.b32  	%r223, %r221, %r222;
	shf.l.wrap.b32 	%r224, %r207, %r209, 15;
	shf.l.wrap.b32 	%r225, %r207, %r209, 13;
	xor.b32  	%r226, %r224, %r225;
	shr.u32 	%r227, %r207, 10;
	xor.b32  	%r228, %r226, %r227;
	add.s32 	%r229, %r223, %r83;
	add.s32 	%r230, %r229, %r164;
	add.s32 	%r231, %r230, %r228;
	shf.l.wrap.b32 	%r232, %r101, %r101, 25;
	shf.l.wrap.b32 	%r233, %r99, %r101, 14;
	xor.b32  	%r234, %r232, %r233;
	shr.u32 	%r235, %r101, 3;
	xor.b32  	%r236, %r234, %r235;
	shf.l.wrap.b32 	%r237, %r216, %r218, 15;
	shf.l.wrap.b32 	%r238, %r216, %r218, 13;
	xor.b32  	%r239, %r237, %r238;
	shr.u32 	%r240, %r216, 10;
	xor.b32  	%r241, %r239, %r240;
	add.s32 	%r242, %r236, %r92;
	add.s32 	%r243, %r242, %r173;
	add.s32 	%r244, %r243, %r241;
	shf.l.wrap.b32 	%r245, %r110, %r110, 25;
	shf.l.wrap.b32 	%r246, %r108, %r110, 14;
	xor.b32  	%r247, %r245, %r246;
	shr.u32 	%r248, %r110, 3;
	xor.b32  	%r249, %r247, %r248;
	shf.l.wrap.b32 	%r250, %r231, %r231, 15;
	shf.l.wrap.b32 	%r251, %r231, %r231, 13;
	xor.b32  	%r252, %r250, %r251;
	shr.u32 	%r253, %r231, 10;
	xor.b32  	%r254, %r252, %r253;
	add.s32 	%r255, %r249, %r101;
	add.s32 	%r256, %r255, %r182;
	add.s32 	%r257, %r256, %r254;
	shf.l.wrap.b32 	%r258, %r119, %r119, 25;
	shf.l.wrap.b32 	%r259, %r117, %r119, 14;
	xor.b32  	%r260, %r258, %r259;
	shr.u32 	%r261, %r119, 3;
	xor.b32  	%r262, %r260, %r261;
	shf.l.wrap.b32 	%r263, %r244, %r244, 15;
	shf.l.wrap.b32 	%r264, %r244, %r244, 13;
	xor.b32  	%r265, %r263, %r264;
	shr.u32 	%r266, %r244, 10;
	xor.b32  	%r267, %r265, %r266;
	add.s32 	%r268, %r262, %r110;
	add.s32 	%r269, %r268, %r191;
	add.s32 	%r270, %r269, %r267;
	shf.l.wrap.b32 	%r271, %r128, %r128, 25;
	shf.l.wrap.b32 	%r272, %r126, %r128, 14;
	xor.b32  	%r273, %r271, %r272;
	shr.u32 	%r274, %r128, 3;
	xor.b32  	%r275, %r273, %r274;
	shf.l.wrap.b32 	%r276, %r257, %r257, 15;
	shf.l.wrap.b32 	%r277, %r257, %r257, 13;
	xor.b32  	%r278, %r276, %r277;
	shr.u32 	%r279, %r257, 10;
	xor.b32  	%r280, %r278, %r279;
	add.s32 	%r281, %r275, %r119;
	add.s32 	%r282, %r281, %r200;
	add.s32 	%r283, %r282, %r280;
	shf.l.wrap.b32 	%r284, %r137, %r137, 25;
	shf.l.wrap.b32 	%r285, %r135, %r137, 14;
	xor.b32  	%r286, %r284, %r285;
	shr.u32 	%r287, %r137, 3;
	xor.b32  	%r288, %r286, %r287;
	shf.l.wrap.b32 	%r289, %r270, %r270, 15;
	shf.l.wrap.b32 	%r290, %r270, %r270, 13;
	xor.b32  	%r291, %r289, %r290;
	shr.u32 	%r292, %r270, 10;
	xor.b32  	%r293, %r291, %r292;
	add.s32 	%r294, %r288, %r128;
	add.s32 	%r295, %r294, %r209;
	add.s32 	%r296, %r295, %r293;
	shf.l.wrap.b32 	%r297, %r146, %r146, 25;
	shf.l.wrap.b32 	%r298, %r144, %r146, 14;
	xor.b32  	%r299, %r297, %r298;
	shr.u32 	%r300, %r146, 3;
	xor.b32  	%r301, %r299, %r300;
	shf.l.wrap.b32 	%r302, %r283, %r283, 15;
	shf.l.wrap.b32 	%r303, %r283, %r283, 13;
	xor.b32  	%r304, %r302, %r303;
	shr.u32 	%r305, %r283, 10;
	xor.b32  	%r306, %r304, %r305;
	add.s32 	%r307, %r301, %r137;
	add.s32 	%r308, %r307, %r218;
	add.s32 	%r309, %r308, %r306;
	shf.l.wrap.b32 	%r310, %r155, %r155, 25;
	shf.l.wrap.b32 	%r311, %r153, %r155, 14;
	xor.b32  	%r312, %r310, %r311;
	shr.u32 	%r313, %r155, 3;
	xor.b32  	%r314, %r312, %r313;
	shf.l.wrap.b32 	%r315, %r296, %r296, 15;
	shf.l.wrap.b32 	%r316, %r296, %r296, 13;
	xor.b32  	%r317, %r315, %r316;
	shr.u32 	%r318, %r296, 10;
	xor.b32  	%r319, %r317, %r318;
	add.s32 	%r320, %r314, %r146;
	add.s32 	%r321, %r320, %r231;
	add.s32 	%r322, %r321, %r319;
	shf.l.wrap.b32 	%r323, %r164, %r164, 25;
	shf.l.wrap.b32 	%r324, %r162, %r164, 14;
	xor.b32  	%r325, %r323, %r324;
	shr.u32 	%r326, %r164, 3;
	xor.b32  	%r327, %r325, %r326;
	shf.l.wrap.b32 	%r328, %r309, %r309, 15;
	shf.l.wrap.b32 	%r329, %r309, %r309, 13;
	xor.b32  	%r330, %r328, %r329;
	shr.u32 	%r331, %r309, 10;
	xor.b32  	%r332, %r330, %r331;
	add.s32 	%r333, %r327, %r155;
	add.s32 	%r334, %r333, %r244;
	add.s32 	%r335, %r334, %r332;
	shf.l.wrap.b32 	%r336, %r173, %r173, 25;
	shf.l.wrap.b32 	%r337, %r171, %r173, 14;
	xor.b32  	%r338, %r336, %r337;
	shr.u32 	%r339, %r173, 3;
	xor.b32  	%r340, %r338, %r339;
	shf.l.wrap.b32 	%r341, %r322, %r322, 15;
	shf.l.wrap.b32 	%r342, %r322, %r322, 13;
	xor.b32  	%r343, %r341, %r342;
	shr.u32 	%r344, %r322, 10;
	xor.b32  	%r345, %r343, %r344;
	add.s32 	%r346, %r340, %r164;
	add.s32 	%r347, %r346, %r257;
	add.s32 	%r348, %r347, %r345;
	shf.l.wrap.b32 	%r349, %r182, %r182, 25;
	shf.l.wrap.b32 	%r350, %r180, %r182, 14;
	xor.b32  	%r351, %r349, %r350;
	shr.u32 	%r352, %r182, 3;
	xor.b32  	%r353, %r351, %r352;
	shf.l.wrap.b32 	%r354, %r335, %r335, 15;
	shf.l.wrap.b32 	%r355, %r335, %r335, 13;
	xor.b32  	%r356, %r354, %r355;
	shr.u32 	%r357, %r335, 10;
	xor.b32  	%r358, %r356, %r357;
	add.s32 	%r359, %r353, %r173;
	add.s32 	%r360, %r359, %r270;
	add.s32 	%r361, %r360, %r358;
	shf.l.wrap.b32 	%r362, %r191, %r191, 25;
	shf.l.wrap.b32 	%r363, %r189, %r191, 14;
	xor.b32  	%r364, %r362, %r363;
	shr.u32 	%r365, %r191, 3;
	xor.b32  	%r366, %r364, %r365;
	shf.l.wrap.b32 	%r367, %r348, %r348, 15;
	shf.l.wrap.b32 	%r368, %r348, %r348, 13;
	xor.b32  	%r369, %r367, %r368;
	shr.u32 	%r370, %r348, 10;
	xor.b32  	%r371, %r369, %r370;
	add.s32 	%r372, %r366, %r182;
	add.s32 	%r373, %r372, %r283;
	add.s32 	%r374, %r373, %r371;
	shf.l.wrap.b32 	%r375, %r200, %r200, 25;
	shf.l.wrap.b32 	%r376, %r198, %r200, 14;
	xor.b32  	%r377, %r375, %r376;
	shr.u32 	%r378, %r200, 3;
	xor.b32  	%r379, %r377, %r378;
	shf.l.wrap.b32 	%r380, %r361, %r361, 15;
	shf.l.wrap.b32 	%r381, %r361, %r361, 13;
	xor.b32  	%r382, %r380, %r381;
	shr.u32 	%r383, %r361, 10;
	xor.b32  	%r384, %r382, %r383;
	add.s32 	%r385, %r379, %r191;
	add.s32 	%r386, %r385, %r296;
	add.s32 	%r387, %r386, %r384;
	shf.l.wrap.b32 	%r388, %r209, %r209, 25;
	shf.l.wrap.b32 	%r389, %r207, %r209, 14;
	xor.b32  	%r390, %r388, %r389;
	shr.u32 	%r391, %r209, 3;
	xor.b32  	%r392, %r390, %r391;
	shf.l.wrap.b32 	%r393, %r374, %r374, 15;
	shf.l.wrap.b32 	%r394, %r374, %r374, 13;
	xor.b32  	%r395, %r393, %r394;
	shr.u32 	%r396, %r374, 10;
	xor.b32  	%r397, %r395, %r396;
	add.s32 	%r398, %r392, %r200;
	add.s32 	%r399, %r398, %r309;
	add.s32 	%r400, %r399, %r397;
	shf.l.wrap.b32 	%r401, %r218, %r218, 25;
	shf.l.wrap.b32 	%r402, %r216, %r218, 14;
	xor.b32  	%r403, %r401, %r402;
	shr.u32 	%r404, %r218, 3;
	xor.b32  	%r405, %r403, %r404;
	shf.l.wrap.b32 	%r406, %r387, %r387, 15;
	shf.l.wrap.b32 	%r407, %r387, %r387, 13;
	xor.b32  	%r408, %r406, %r407;
	shr.u32 	%r409, %r387, 10;
	xor.b32  	%r410, %r408, %r409;
	add.s32 	%r411, %r405, %r209;
	add.s32 	%r412, %r411, %r322;
	add.s32 	%r413, %r412, %r410;
	shf.l.wrap.b32 	%r414, %r231, %r231, 25;
	shf.l.wrap.b32 	%r415, %r231, %r231, 14;
	xor.b32  	%r416, %r414, %r415;
	shr.u32 	%r417, %r231, 3;
	xor.b32  	%r418, %r416, %r417;
	shf.l.wrap.b32 	%r419, %r400, %r400, 15;
	shf.l.wrap.b32 	%r420, %r400, %r400, 13;
	xor.b32  	%r421, %r419, %r420;
	shr.u32 	%r422, %r400, 10;
	xor.b32  	%r423, %r421, %r422;
	add.s32 	%r424, %r418, %r218;
	add.s32 	%r425, %r424, %r335;
	add.s32 	%r426, %r425, %r423;
	shf.l.wrap.b32 	%r427, %r244, %r244, 25;
	shf.l.wrap.b32 	%r428, %r244, %r244, 14;
	xor.b32  	%r429, %r427, %r428;
	shr.u32 	%r430, %r244, 3;
	xor.b32  	%r431, %r429, %r430;
	shf.l.wrap.b32 	%r432, %r413, %r413, 15;
	shf.l.wrap.b32 	%r433, %r413, %r413, 13;
	xor.b32  	%r434, %r432, %r433;
	shr.u32 	%r435, %r413, 10;
	xor.b32  	%r436, %r434, %r435;
	add.s32 	%r437, %r431, %r231;
	add.s32 	%r438, %r437, %r348;
	add.s32 	%r439, %r438, %r436;
	shf.l.wrap.b32 	%r440, %r257, %r257, 25;
	shf.l.wrap.b32 	%r441, %r257, %r257, 14;
	xor.b32  	%r442, %r440, %r441;
	shr.u32 	%r443, %r257, 3;
	xor.b32  	%r444, %r442, %r443;
	shf.l.wrap.b32 	%r445, %r426, %r426, 15;
	shf.l.wrap.b32 	%r446, %r426, %r426, 13;
	xor.b32  	%r447, %r445, %r446;
	shr.u32 	%r448, %r426, 10;
	xor.b32  	%r449, %r447, %r448;
	add.s32 	%r450, %r444, %r244;
	add.s32 	%r451, %r450, %r361;
	add.s32 	%r452, %r451, %r449;
	shf.l.wrap.b32 	%r453, %r270, %r270, 25;
	shf.l.wrap.b32 	%r454, %r270, %r270, 14;
	xor.b32  	%r455, %r453, %r454;
	shr.u32 	%r456, %r270, 3;
	xor.b32  	%r457, %r455, %r456;
	shf.l.wrap.b32 	%r458, %r439, %r439, 15;
	shf.l.wrap.b32 	%r459, %r439, %r439, 13;
	xor.b32  	%r460, %r458, %r459;
	shr.u32 	%r461, %r439, 10;
	xor.b32  	%r462, %r460, %r461;
	add.s32 	%r463, %r457, %r257;
	add.s32 	%r464, %r463, %r374;
	add.s32 	%r465, %r464, %r462;
	shf.l.wrap.b32 	%r466, %r283, %r283, 25;
	shf.l.wrap.b32 	%r467, %r283, %r283, 14;
	xor.b32  	%r468, %r466, %r467;
	shr.u32 	%r469, %r283, 3;
	xor.b32  	%r470, %r468, %r469;
	shf.l.wrap.b32 	%r471, %r452, %r452, 15;
	shf.l.wrap.b32 	%r472, %r452, %r452, 13;
	xor.b32  	%r473, %r471, %r472;
	shr.u32 	%r474, %r452, 10;
	xor.b32  	%r475, %r473, %r474;
	add.s32 	%r476, %r470, %r270;
	add.s32 	%r477, %r476, %r387;
	add.s32 	%r478, %r477, %r475;
	shf.l.wrap.b32 	%r479, %r296, %r296, 25;
	shf.l.wrap.b32 	%r480, %r296, %r296, 14;
	xor.b32  	%r481, %r479, %r480;
	shr.u32 	%r482, %r296, 3;
	xor.b32  	%r483, %r481, %r482;
	shf.l.wrap.b32 	%r484, %r465, %r465, 15;
	shf.l.wrap.b32 	%r485, %r465, %r465, 13;
	xor.b32  	%r486, %r484, %r485;
	shr.u32 	%r487, %r465, 10;
	xor.b32  	%r488, %r486, %r487;
	add.s32 	%r489, %r483, %r283;
	add.s32 	%r490, %r489, %r400;
	add.s32 	%r491, %r490, %r488;
	shf.l.wrap.b32 	%r492, %r309, %r309, 25;
	shf.l.wrap.b32 	%r493, %r309, %r309, 14;
	xor.b32  	%r494, %r492, %r493;
	shr.u32 	%r495, %r309, 3;
	xor.b32  	%r496, %r494, %r495;
	shf.l.wrap.b32 	%r497, %r478, %r478, 15;
	shf.l.wrap.b32 	%r498, %r478, %r478, 13;
	xor.b32  	%r499, %r497, %r498;
	shr.u32 	%r500, %r478, 10;
	xor.b32  	%r501, %r499, %r500;
	add.s32 	%r502, %r496, %r296;
	add.s32 	%r503, %r502, %r413;
	add.s32 	%r504, %r503, %r501;
	shf.l.wrap.b32 	%r505, %r322, %r322, 25;
	shf.l.wrap.b32 	%r506, %r322, %r322, 14;
	xor.b32  	%r507, %r505, %r506;
	shr.u32 	%r508, %r322, 3;
	xor.b32  	%r509, %r507, %r508;
	shf.l.wrap.b32 	%r510, %r491, %r491, 15;
	shf.l.wrap.b32 	%r511, %r491, %r491, 13;
	xor.b32  	%r512, %r510, %r511;
	shr.u32 	%r513, %r491, 10;
	xor.b32  	%r514, %r512, %r513;
	add.s32 	%r515, %r509, %r309;
	add.s32 	%r516, %r515, %r426;
	add.s32 	%r517, %r516, %r514;
	shf.l.wrap.b32 	%r518, %r335, %r335, 25;
	shf.l.wrap.b32 	%r519, %r335, %r335, 14;
	xor.b32  	%r520, %r518, %r519;
	shr.u32 	%r521, %r335, 3;
	xor.b32  	%r522, %r520, %r521;
	shf.l.wrap.b32 	%r523, %r504, %r504, 15;
	shf.l.wrap.b32 	%r524, %r504, %r504, 13;
	xor.b32  	%r525, %r523, %r524;
	shr.u32 	%r526, %r504, 10;
	xor.b32  	%r527, %r525, %r526;
	add.s32 	%r528, %r522, %r322;
	add.s32 	%r529, %r528, %r439;
	add.s32 	%r530, %r529, %r527;
	shf.l.wrap.b32 	%r531, %r348, %r348, 25;
	shf.l.wrap.b32 	%r532, %r348, %r348, 14;
	xor.b32  	%r533, %r531, %r532;
	shr.u32 	%r534, %r348, 3;
	xor.b32  	%r535, %r533, %r534;
	shf.l.wrap.b32 	%r536, %r517, %r517, 15;
	shf.l.wrap.b32 	%r537, %r517, %r517, 13;
	xor.b32  	%r538, %r536, %r537;
	shr.u32 	%r539, %r517, 10;
	xor.b32  	%r540, %r538, %r539;
	add.s32 	%r541, %r535, %r335;
	add.s32 	%r542, %r541, %r452;
	add.s32 	%r543, %r542, %r540;
	shf.l.wrap.b32 	%r544, %r361, %r361, 25;
	shf.l.wrap.b32 	%r545, %r361, %r361, 14;
	xor.b32  	%r546, %r544, %r545;
	shr.u32 	%r547, %r361, 3;
	xor.b32  	%r548, %r546, %r547;
	shf.l.wrap.b32 	%r549, %r530, %r530, 15;
	shf.l.wrap.b32 	%r550, %r530, %r530, 13;
	xor.b32  	%r551, %r549, %r550;
	shr.u32 	%r552, %r530, 10;
	xor.b32  	%r553, %r551, %r552;
	add.s32 	%r554, %r548, %r348;
	add.s32 	%r555, %r554, %r465;
	add.s32 	%r556, %r555, %r553;
	shf.l.wrap.b32 	%r557, %r374, %r374, 25;
	shf.l.wrap.b32 	%r558, %r374, %r374, 14;
	xor.b32  	%r559, %r557, %r558;
	shr.u32 	%r560, %r374, 3;
	xor.b32  	%r561, %r559, %r560;
	shf.l.wrap.b32 	%r562, %r543, %r543, 15;
	shf.l.wrap.b32 	%r563, %r543, %r543, 13;
	xor.b32  	%r564, %r562, %r563;
	shr.u32 	%r565, %r543, 10;
	xor.b32  	%r566, %r564, %r565;
	add.s32 	%r567, %r561, %r361;
	add.s32 	%r568, %r567, %r478;
	add.s32 	%r569, %r568, %r566;
	shf.l.wrap.b32 	%r570, %r387, %r387, 25;
	shf.l.wrap.b32 	%r571, %r387, %r387, 14;
	xor.b32  	%r572, %r570, %r571;
	shr.u32 	%r573, %r387, 3;
	xor.b32  	%r574, %r572, %r573;
	shf.l.wrap.b32 	%r575, %r556, %r556, 15;
	shf.l.wrap.b32 	%r576, %r556, %r556, 13;
	xor.b32  	%r577, %r575, %r576;
	shr.u32 	%r578, %r556, 10;
	xor.b32  	%r579, %r577, %r578;
	add.s32 	%r580, %r574, %r374;
	add.s32 	%r581, %r580, %r491;
	add.s32 	%r582, %r581, %r579;
	shf.l.wrap.b32 	%r583, %r400, %r400, 25;
	shf.l.wrap.b32 	%r584, %r400, %r400, 14;
	xor.b32  	%r585, %r583, %r584;
	shr.u32 	%r586, %r400, 3;
	xor.b32  	%r587, %r585, %r586;
	shf.l.wrap.b32 	%r588, %r569, %r569, 15;
	shf.l.wrap.b32 	%r589, %r569, %r569, 13;
	xor.b32  	%r590, %r588, %r589;
	shr.u32 	%r591, %r569, 10;
	xor.b32  	%r592, %r590, %r591;
	add.s32 	%r593, %r587, %r387;
	add.s32 	%r594, %r593, %r504;
	add.s32 	%r595, %r594, %r592;
	shf.l.wrap.b32 	%r596, %r413, %r413, 25;
	shf.l.wrap.b32 	%r597, %r413, %r413, 14;
	xor.b32  	%r598, %r596, %r597;
	shr.u32 	%r599, %r413, 3;
	xor.b32  	%r600, %r598, %r599;
	shf.l.wrap.b32 	%r601, %r582, %r582, 15;
	shf.l.wrap.b32 	%r602, %r582, %r582, 13;
	xor.b32  	%r603, %r601, %r602;
	shr.u32 	%r604, %r582, 10;
	xor.b32  	%r605, %r603, %r604;
	add.s32 	%r606, %r600, %r400;
	add.s32 	%r607, %r606, %r517;
	add.s32 	%r608, %r607, %r605;
	shf.l.wrap.b32 	%r609, %r426, %r426, 25;
	shf.l.wrap.b32 	%r610, %r426, %r426, 14;
	xor.b32  	%r611, %r609, %r610;
	shr.u32 	%r612, %r426, 3;
	xor.b32  	%r613, %r611, %r612;
	shf.l.wrap.b32 	%r614, %r595, %r595, 15;
	shf.l.wrap.b32 	%r615, %r595, %r595, 13;
	xor.b32  	%r616, %r614, %r615;
	shr.u32 	%r617, %r595, 10;
	xor.b32  	%r618, %r616, %r617;
	add.s32 	%r619, %r613, %r413;
	add.s32 	%r620, %r619, %r530;
	add.s32 	%r621, %r620, %r618;
	shf.l.wrap.b32 	%r622, %r439, %r439, 25;
	shf.l.wrap.b32 	%r623, %r439, %r439, 14;
	xor.b32  	%r624, %r622, %r623;
	shr.u32 	%r625, %r439, 3;
	xor.b32  	%r626, %r624, %r625;
	shf.l.wrap.b32 	%r627, %r608, %r608, 15;
	shf.l.wrap.b32 	%r628, %r608, %r608, 13;
	xor.b32  	%r629, %r627, %r628;
	shr.u32 	%r630, %r608, 10;
	xor.b32  	%r631, %r629, %r630;
	add.s32 	%r632, %r626, %r426;
	add.s32 	%r633, %r632, %r543;
	add.s32 	%r634, %r633, %r631;
	shf.l.wrap.b32 	%r635, %r452, %r452, 25;
	shf.l.wrap.b32 	%r636, %r452, %r452, 14;
	xor.b32  	%r637, %r635, %r636;
	shr.u32 	%r638, %r452, 3;
	xor.b32  	%r639, %r637, %r638;
	shf.l.wrap.b32 	%r640, %r621, %r621, 15;
	shf.l.wrap.b32 	%r641, %r621, %r621, 13;
	xor.b32  	%r642, %r640, %r641;
	shr.u32 	%r643, %r621, 10;
	xor.b32  	%r644, %r642, %r643;
	add.s32 	%r645, %r639, %r439;
	add.s32 	%r646, %r645, %r556;
	add.s32 	%r647, %r646, %r644;
	shf.l.wrap.b32 	%r648, %r465, %r465, 25;
	shf.l.wrap.b32 	%r649, %r465, %r465, 14;
	xor.b32  	%r650, %r648, %r649;
	shr.u32 	%r651, %r465, 3;
	xor.b32  	%r652, %r650, %r651;
	shf.l.wrap.b32 	%r653, %r634, %r634, 15;
	shf.l.wrap.b32 	%r654, %r634, %r634, 13;
	xor.b32  	%r655, %r653, %r654;
	shr.u32 	%r656, %r634, 10;
	xor.b32  	%r657, %r655, %r656;
	add.s32 	%r658, %r652, %r452;
	add.s32 	%r659, %r658, %r569;
	add.s32 	%r660, %r659, %r657;
	shf.l.wrap.b32 	%r661, %r478, %r478, 25;
	shf.l.wrap.b32 	%r662, %r478, %r478, 14;
	xor.b32  	%r663, %r661, %r662;
	shr.u32 	%r664, %r478, 3;
	xor.b32  	%r665, %r663, %r664;
	shf.l.wrap.b32 	%r666, %r647, %r647, 15;
	shf.l.wrap.b32 	%r667, %r647, %r647, 13;
	xor.b32  	%r668, %r666, %r667;
	shr.u32 	%r669, %r647, 10;
	xor.b32  	%r670, %r668, %r669;
	add.s32 	%r671, %r665, %r465;
	add.s32 	%r672, %r671, %r582;
	add.s32 	%r673, %r672, %r670;
	shf.l.wrap.b32 	%r674, %r491, %r491, 25;
	shf.l.wrap.b32 	%r675, %r491, %r491, 14;
	xor.b32  	%r676, %r674, %r675;
	shr.u32 	%r677, %r491, 3;
	xor.b32  	%r678, %r676, %r677;
	shf.l.wrap.b32 	%r679, %r660, %r660, 15;
	shf.l.wrap.b32 	%r680, %r660, %r660, 13;
	xor.b32  	%r681, %r679, %r680;
	shr.u32 	%r682, %r660, 10;
	xor.b32  	%r683, %r681, %r682;
	add.s32 	%r684, %r678, %r478;
	add.s32 	%r685, %r684, %r595;
	add.s32 	%r686, %r685, %r683;
	shf.l.wrap.b32 	%r687, %r504, %r504, 25;
	shf.l.wrap.b32 	%r688, %r504, %r504, 14;
	xor.b32  	%r689, %r687, %r688;
	shr.u32 	%r690, %r504, 3;
	xor.b32  	%r691, %r689, %r690;
	shf.l.wrap.b32 	%r692, %r673, %r673, 15;
	shf.l.wrap.b32 	%r693, %r673, %r673, 13;
	xor.b32  	%r694, %r692, %r693;
	shr.u32 	%r695, %r673, 10;
	xor.b32  	%r696, %r694, %r695;
	add.s32 	%r697, %r691, %r491;
	add.s32 	%r698, %r697, %r608;
	add.s32 	%r699, %r698, %r696;
	shf.l.wrap.b32 	%r700, %r517, %r517, 25;
	shf.l.wrap.b32 	%r701, %r517, %r517, 14;
	xor.b32  	%r702, %r700, %r701;
	shr.u32 	%r703, %r517, 3;
	xor.b32  	%r704, %r702, %r703;
	shf.l.wrap.b32 	%r705, %r686, %r686, 15;
	shf.l.wrap.b32 	%r706, %r686, %r686, 13;
	xor.b32  	%r707, %r705, %r706;
	shr.u32 	%r708, %r686, 10;
	xor.b32  	%r709, %r707, %r708;
	add.s32 	%r710, %r704, %r504;
	add.s32 	%r711, %r710, %r621;
	add.s32 	%r712, %r711, %r709;
	shf.l.wrap.b32 	%r713, %r530, %r530, 25;
	shf.l.wrap.b32 	%r714, %r530, %r530, 14;
	xor.b32  	%r715, %r713, %r714;
	shr.u32 	%r716, %r530, 3;
	xor.b32  	%r717, %r715, %r716;
	shf.l.wrap.b32 	%r718, %r699, %r699, 15;
	shf.l.wrap.b32 	%r719, %r699, %r699, 13;
	xor.b32  	%r720, %r718, %r719;
	shr.u32 	%r721, %r699, 10;
	xor.b32  	%r722, %r720, %r721;
	add.s32 	%r723, %r717, %r517;
	add.s32 	%r724, %r723, %r634;
	add.s32 	%r725, %r724, %r722;
	shf.l.wrap.b32 	%r726, %r543, %r543, 25;
	shf.l.wrap.b32 	%r727, %r543, %r543, 14;
	xor.b32  	%r728, %r726, %r727;
	shr.u32 	%r729, %r543, 3;
	xor.b32  	%r730, %r728, %r729;
	shf.l.wrap.b32 	%r731, %r712, %r712, 15;
	shf.l.wrap.b32 	%r732, %r712, %r712, 13;
	xor.b32  	%r733, %r731, %r732;
	shr.u32 	%r734, %r712, 10;
	xor.b32  	%r735, %r733, %r734;
	add.s32 	%r736, %r730, %r530;
	add.s32 	%r737, %r736, %r647;
	add.s32 	%r738, %r737, %r735;
	shf.l.wrap.b32 	%r739, %r556, %r556, 25;
	shf.l.wrap.b32 	%r740, %r556, %r556, 14;
	xor.b32  	%r741, %r739, %r740;
	shr.u32 	%r742, %r556, 3;
	xor.b32  	%r743, %r741, %r742;
	shf.l.wrap.b32 	%r744, %r725, %r725, 15;
	shf.l.wrap.b32 	%r745, %r725, %r725, 13;
	xor.b32  	%r746, %r744, %r745;
	shr.u32 	%r747, %r725, 10;
	xor.b32  	%r748, %r746, %r747;
	add.s32 	%r749, %r743, %r543;
	add.s32 	%r750, %r749, %r660;
	add.s32 	%r751, %r750, %r748;
	shf.l.wrap.b32 	%r752, %r569, %r569, 25;
	shf.l.wrap.b32 	%r753, %r569, %r569, 14;
	xor.b32  	%r754, %r752, %r753;
	shr.u32 	%r755, %r569, 3;
	xor.b32  	%r756, %r754, %r755;
	shf.l.wrap.b32 	%r757, %r738, %r738, 15;
	shf.l.wrap.b32 	%r758, %r738, %r738, 13;
	xor.b32  	%r759, %r757, %r758;
	shr.u32 	%r760, %r738, 10;
	xor.b32  	%r761, %r759, %r760;
	add.s32 	%r762, %r756, %r556;
	add.s32 	%r763, %r762, %r673;
	add.s32 	%r764, %r763, %r761;
	shf.l.wrap.b32 	%r765, %r582, %r582, 25;
	shf.l.wrap.b32 	%r766, %r582, %r582, 14;
	xor.b32  	%r767, %r765, %r766;
	shr.u32 	%r768, %r582, 3;
	xor.b32  	%r769, %r767, %r768;
	shf.l.wrap.b32 	%r770, %r751, %r751, 15;
	shf.l.wrap.b32 	%r771, %r751, %r751, 13;
	xor.b32  	%r772, %r770, %r771;
	shr.u32 	%r773, %r751, 10;
	xor.b32  	%r774, %r772, %r773;
	add.s32 	%r775, %r769, %r569;
	add.s32 	%r776, %r775, %r686;
	add.s32 	%r777, %r776, %r774;
	shf.l.wrap.b32 	%r778, %r595, %r595, 25;
	shf.l.wrap.b32 	%r779, %r595, %r595, 14;
	xor.b32  	%r780, %r778, %r779;
	shr.u32 	%r781, %r595, 3;
	xor.b32  	%r782, %r780, %r781;
	shf.l.wrap.b32 	%r783, %r764, %r764, 15;
	shf.l.wrap.b32 	%r784, %r764, %r764, 13;
	xor.b32  	%r785, %r783, %r784;
	shr.u32 	%r786, %r764, 10;
	xor.b32  	%r787, %r785, %r786;
	add.s32 	%r788, %r782, %r582;
	add.s32 	%r789, %r788, %r699;
	add.s32 	%r790, %r789, %r787;
	shf.l.wrap.b32 	%r791, %r608, %r608, 25;
	shf.l.wrap.b32 	%r792, %r608, %r608, 14;
	xor.b32  	%r793, %r791, %r792;
	shr.u32 	%r794, %r608, 3;
	xor.b32  	%r795, %r793, %r794;
	shf.l.wrap.b32 	%r796, %r777, %r777, 15;
	shf.l.wrap.b32 	%r797, %r777, %r777, 13;
	xor.b32  	%r798, %r796, %r797;
	shr.u32 	%r799, %r777, 10;
	xor.b32  	%r800, %r798, %r799;
	add.s32 	%r801, %r795, %r595;
	add.s32 	%r802, %r801, %r712;
	add.s32 	%r803, %r802, %r800;
	shf.l.wrap.b32 	%r804, %r621, %r621, 25;
	shf.l.wrap.b32 	%r805, %r621, %r621, 14;
	xor.b32  	%r806, %r804, %r805;
	shr.u32 	%r807, %r621, 3;
	xor.b32  	%r808, %r806, %r807;
	shf.l.wrap.b32 	%r809, %r790, %r790, 15;
	shf.l.wrap.b32 	%r810, %r790, %r790, 13;
	xor.b32  	%r811, %r809, %r810;
	shr.u32 	%r812, %r790, 10;
	xor.b32  	%r813, %r811, %r812;
	add.s32 	%r814, %r808, %r608;
	add.s32 	%r815, %r814, %r725;
	add.s32 	%r816, %r815, %r813;
	shf.l.wrap.b32 	%r817, %r634, %r634, 25;
	shf.l.wrap.b32 	%r818, %r634, %r634, 14;
	xor.b32  	%r819, %r817, %r818;
	shr.u32 	%r820, %r634, 3;
	xor.b32  	%r821, %r819, %r820;
	shf.l.wrap.b32 	%r822, %r803, %r803, 15;
	shf.l.wrap.b32 	%r823, %r803, %r803, 13;
	xor.b32  	%r824, %r822, %r823;
	shr.u32 	%r825, %r803, 10;
	xor.b32  	%r826, %r824, %r825;
	add.s32 	%r827, %r821, %r621;
	add.s32 	%r828, %r827, %r738;
	add.s32 	%r829, %r828, %r826;
	shf.l.wrap.b32 	%r830, %r647, %r647, 25;
	shf.l.wrap.b32 	%r831, %r647, %r647, 14;
	xor.b32  	%r832, %r830, %r831;
	shr.u32 	%r833, %r647, 3;
	xor.b32  	%r834, %r832, %r833;
	shf.l.wrap.b32 	%r835, %r816, %r816, 15;
	shf.l.wrap.b32 	%r836, %r816, %r816, 13;
	xor.b32  	%r837, %r835, %r836;
	shr.u32 	%r838, %r816, 10;
	xor.b32  	%r839, %r837, %r838;
	add.s32 	%r840, %r834, %r634;
	add.s32 	%r841, %r840, %r751;
	add.s32 	%r842, %r841, %r839;
	shf.l.wrap.b32 	%r843, %r2491, %r2491, 26;
	shf.l.wrap.b32 	%r844, %r2491, %r2491, 21;
	xor.b32  	%r845, %r843, %r844;
	shf.l.wrap.b32 	%r846, %r2491, %r2491, 7;
	xor.b32  	%r847, %r845, %r846;
	and.b32  	%r848, %r2491, %r2490;
	not.b32 	%r849, %r2491;
	and.b32  	%r850, %r2489, %r849;
	or.b32  	%r851, %r848, %r850;
	add.s32 	%r852, %r851, %r2488;
	add.s32 	%r853, %r852, %r847;
	add.s32 	%r855, %r853, %r854;
	add.s32 	%r856, %r855, %r83;
	shf.l.wrap.b32 	%r857, %r2495, %r2495, 30;
	shf.l.wrap.b32 	%r858, %r2495, %r2495, 19;
	xor.b32  	%r859, %r857, %r858;
	shf.l.wrap.b32 	%r860, %r2495, %r2495, 10;
	xor.b32  	%r861, %r859, %r860;
	xor.b32  	%r862, %r2494, %r2493;
	and.b32  	%r863, %r2495, %r862;
	and.b32  	%r864, %r2494, %r2493;
	xor.b32  	%r865, %r863, %r864;
	add.s32 	%r866, %r861, %r865;
	add.s32 	%r867, %r856, %r2492;
	add.s32 	%r868, %r866, %r856;
	shf.l.wrap.b32 	%r869, %r867, %r867, 26;
	shf.l.wrap.b32 	%r870, %r867, %r867, 21;
	xor.b32  	%r871, %r869, %r870;
	shf.l.wrap.b32 	%r872, %r867, %r867, 7;
	xor.b32  	%r873, %r871, %r872;
	and.b32  	%r874, %r867, %r2491;
	not.b32 	%r875, %r867;
	and.b32  	%r876, %r2490, %r875;
	or.b32  	%r877, %r874, %r876;
	add.s32 	%r878, %r877, %r2489;
	add.s32 	%r879, %r878, %r873;
	add.s32 	%r880, %r879, %r1;
	add.s32 	%r881, %r880, %r92;
	shf.l.wrap.b32 	%r882, %r868, %r868, 30;
	shf.l.wrap.b32 	%r883, %r868, %r868, 19;
	xor.b32  	%r884, %r882, %r883;
	shf.l.wrap.b32 	%r885, %r868, %r868, 10;
	xor.b32  	%r886, %r884, %r885;
	xor.b32  	%r887, %r2495, %r2494;
	and.b32  	%r888, %r868, %r887;
	and.b32  	%r889, %r2495, %r2494;
	xor.b32  	%r890, %r888, %r889;
	add.s32 	%r891, %r886, %r890;
	add.s32 	%r892, %r881, %r2493;
	add.s32 	%r893, %r891, %r881;
	shf.l.wrap.b32 	%r894, %r892, %r892, 26;
	shf.l.wrap.b32 	%r895, %r892, %r892, 21;
	xor.b32  	%r896, %r894, %r895;
	shf.l.wrap.b32 	%r897, %r892, %r892, 7;
	xor.b32  	%r898, %r896, %r897;
	and.b32  	%r899, %r892, %r867;
	not.b32 	%r900, %r892;
	and.b32  	%r901, %r2491, %r900;
	or.b32  	%r902, %r899, %r901;
	add.s32 	%r903, %r902, %r2490;
	add.s32 	%r904, %r903, %r898;
	add.s32 	%r906, %r904, %r905;
	add.s32 	%r907, %r906, %r101;
	shf.l.wrap.b32 	%r908, %r893, %r893, 30;
	shf.l.wrap.b32 	%r909, %r893, %r893, 19;
	xor.b32  	%r910, %r908, %r909;
	shf.l.wrap.b32 	%r911, %r893, %r893, 10;
	xor.b32  	%r912, %r910, %r911;
	xor.b32  	%r913, %r868, %r2495;
	and.b32  	%r914, %r893, %r913;
	and.b32  	%r915, %r868, %r2495;
	xor.b32  	%r916, %r914, %r915;
	add.s32 	%r917, %r912, %r916;
	add.s32 	%r918, %r907, %r2494;
	add.s32 	%r919, %r917, %r907;
	shf.l.wrap.b32 	%r920, %r918, %r918, 26;
	shf.l.wrap.b32 	%r921, %r918, %r918, 21;
	xor.b32  	%r922, %r920, %r921;
	shf.l.wrap.b32 	%r923, %r918, %r918, 7;
	xor.b32  	%r924, %r922, %r923;
	and.b32  	%r925, %r918, %r892;
	not.b32 	%r926, %r918;
	and.b32  	%r927, %r867, %r926;
	or.b32  	%r928, %r925, %r927;
	add.s32 	%r929, %r928, %r2491;
	add.s32 	%r930, %r929, %r924;
	add.s32 	%r931, %r930, %r2;
	add.s32 	%r932, %r931, %r110;
	shf.l.wrap.b32 	%r933, %r919, %r919, 30;
	shf.l.wrap.b32 	%r934, %r919, %r919, 19;
	xor.b32  	%r935, %r933, %r934;
	shf.l.wrap.b32 	%r936, %r919, %r919, 10;
	xor.b32  	%r937, %r935, %r936;
	xor.b32  	%r938, %r893, %r868;
	and.b32  	%r939, %r919, %r938;
	and.b32  	%r940, %r893, %r868;
	xor.b32  	%r941, %r939, %r940;
	add.s32 	%r942, %r937, %r941;
	add.s32 	%r943, %r932, %r2495;
	add.s32 	%r944, %r942, %r932;
	shf.l.wrap.b32 	%r945, %r943, %r943, 26;
	shf.l.wrap.b32 	%r946, %r943, %r943, 21;
	xor.b32  	%r947, %r945, %r946;
	shf.l.wrap.b32 	%r948, %r943, %r943, 7;
	xor.b32  	%r949, %r947, %r948;
	and.b32  	%r950, %r943, %r918;
	not.b32 	%r951, %r943;
	and.b32  	%r952, %r892, %r951;
	or.b32  	%r953, %r950, %r952;
	add.s32 	%r954, %r953, %r867;
	add.s32 	%r955, %r954, %r949;
	add.s32 	%r956, %r955, %r3;
	add.s32 	%r957, %r956, %r119;
	shf.l.wrap.b32 	%r958, %r944, %r944, 30;
	shf.l.wrap.b32 	%r959, %r944, %r944, 19;
	xor.b32  	%r960, %r958, %r959;
	shf.l.wrap.b32 	%r961, %r944, %r944, 10;
	xor.b32  	%r962, %r960, %r961;
	xor.b32  	%r963, %r919, %r893;
	and.b32  	%r964, %r944, %r963;
	and.b32  	%r965, %r919, %r893;
	xor.b32  	%r966, %r964, %r965;
	add.s32 	%r967, %r962, %r966;
	add.s32 	%r968, %r957, %r868;
	add.s32 	%r969, %r967, %r957;
	shf.l.wrap.b32 	%r970, %r968, %r968, 26;
	shf.l.wrap.b32 	%r971, %r968, %r968, 21;
	xor.b32  	%r972, %r970, %r971;
	shf.l.wrap.b32 	%r973, %r968, %r968, 7;
	xor.b32  	%r974, %r972, %r973;
	and.b32  	%r975, %r968, %r943;
	not.b32 	%r976, %r968;
	and.b32  	%r977, %r918, %r976;
	or.b32  	%r978, %r975, %r977;
	add.s32 	%r979, %r978, %r892;
	add.s32 	%r980, %r979, %r974;
	add.s32 	%r981, %r980, %r4;
	add.s32 	%r982, %r981, %r128;
	shf.l.wrap.b32 	%r983, %r969, %r969, 30;
	shf.l.wrap.b32 	%r984, %r969, %r969, 19;
	xor.b32  	%r985, %r983, %r984;
	shf.l.wrap.b32 	%r986, %r969, %r969, 10;
	xor.b32  	%r987, %r985, %r986;
	xor.b32  	%r988, %r944, %r919;
	and.b32  	%r989, %r969, %r988;
	and.b32  	%r990, %r944, %r919;
	xor.b32  	%r991, %r989, %r990;
	add.s32 	%r992, %r987, %r991;
	add.s32 	%r993, %r982, %r893;
	add.s32 	%r994, %r992, %r982;
	shf.l.wrap.b32 	%r995, %r993, %r993, 26;
	shf.l.wrap.b32 	%r996, %r993, %r993, 21;
	xor.b32  	%r997, %r995, %r996;
	shf.l.wrap.b32 	%r998, %r993, %r993, 7;
	xor.b32  	%r999, %r997, %r998;
	and.b32  	%r1000, %r993, %r968;
	not.b32 	%r1001, %r993;
	and.b32  	%r1002, %r943, %r1001;
	or.b32  	%r1003, %r1000, %r1002;
	add.s32 	%r1004, %r1003, %r918;
	add.s32 	%r1005, %r1004, %r999;
	add.s32 	%r1007, %r1005, %r1006;
	add.s32 	%r1008, %r1007, %r137;
	shf.l.wrap.b32 	%r1009, %r994, %r994, 30;
	shf.l.wrap.b32 	%r1010, %r994, %r994, 19;
	xor.b32  	%r1011, %r1009, %r1010;
	shf.l.wrap.b32 	%r1012, %r994, %r994, 10;
	xor.b32  	%r1013, %r1011, %r1012;
	xor.b32  	%r1014, %r969, %r944;
	and.b32  	%r1015, %r994, %r1014;
	and.b32  	%r1016, %r969, %r944;
	xor.b32  	%r1017, %r1015, %r1016;
	add.s32 	%r1018, %r1013, %r1017;
	add.s32 	%r1019, %r1008, %r919;
	add.s32 	%r1020, %r1018, %r1008;
	shf.l.wrap.b32 	%r1021, %r1019, %r1019, 26;
	shf.l.wrap.b32 	%r1022, %r1019, %r1019, 21;
	xor.b32  	%r1023, %r1021, %r1022;
	shf.l.wrap.b32 	%r1024, %r1019, %r1019, 7;
	xor.b32  	%r1025, %r1023, %r1024;
	and.b32  	%r1026, %r1019, %r993;
	not.b32 	%r1027, %r1019;
	and.b32  	%r1028, %r968, %r1027;
	or.b32  	%r1029, %r1026, %r1028;
	add.s32 	%r1030, %r1029, %r943;
	add.s32 	%r1031, %r1030, %r1025;
	add.s32 	%r1032, %r1031, %r5;
	add.s32 	%r1033, %r1032, %r146;
	shf.l.wrap.b32 	%r1034, %r1020, %r1020, 30;
	shf.l.wrap.b32 	%r1035, %r1020, %r1020, 19;
	xor.b32  	%r1036, %r1034, %r1035;
	shf.l.wrap.b32 	%r1037, %r1020, %r1020, 10;
	xor.b32  	%r1038, %r1036, %r1037;
	xor.b32  	%r1039, %r994, %r969;
	and.b32  	%r1040, %r1020, %r1039;
	and.b32  	%r1041, %r994, %r969;
	xor.b32  	%r1042, %r1040, %r1041;
	add.s32 	%r1043, %r1038, %r1042;
	add.s32 	%r1044, %r1033, %r944;
	add.s32 	%r1045, %r1043, %r1033;
	shf.l.wrap.b32 	%r1046, %r1044, %r1044, 26;
	shf.l.wrap.b32 	%r1047, %r1044, %r1044, 21;
	xor.b32  	%r1048, %r1046, %r1047;
	shf.l.wrap.b32 	%r1049, %r1044, %r1044, 7;
	xor.b32  	%r1050, %r1048, %r1049;
	and.b32  	%r1051, %r1044, %r1019;
	not.b32 	%r1052, %r1044;
	and.b32  	%r1053, %r993, %r1052;
	or.b32  	%r1054, %r1051, %r1053;
	add.s32 	%r1055, %r1054, %r968;
	add.s32 	%r1056, %r1055, %r1050;
	add.s32 	%r1057, %r1056, %r6;
	add.s32 	%r1058, %r1057, %r155;
	shf.l.wrap.b32 	%r1059, %r1045, %r1045, 30;
	shf.l.wrap.b32 	%r1060, %r1045, %r1045, 19;
	xor.b32  	%r1061, %r1059, %r1060;
	shf.l.wrap.b32 	%r1062, %r1045, %r1045, 10;
	xor.b32  	%r1063, %r1061, %r1062;
	xor.b32  	%r1064, %r1020, %r994;
	and.b32  	%r1065, %r1045, %r1064;
	and.b32  	%r1066, %r1020, %r994;
	xor.b32  	%r1067, %r1065, %r1066;
	add.s32 	%r1068, %r1063, %r1067;
	add.s32 	%r1069, %r1058, %r969;
	add.s32 	%r1070, %r1068, %r1058;
	shf.l.wrap.b32 	%r1071, %r1069, %r1069, 26;
	shf.l.wrap.b32 	%r1072, %r1069, %r1069, 21;
	xor.b32  	%r1073, %r1071, %r1072;
	shf.l.wrap.b32 	%r1074, %r1069, %r1069, 7;
	xor.b32  	%r1075, %r1073, %r1074;
	and.b32  	%r1076, %r1069, %r1044;
	not.b32 	%r1077, %r1069;
	and.b32  	%r1078, %r1019, %r1077;
	or.b32  	%r1079, %r1076, %r1078;
	add.s32 	%r1080, %r1079, %r993;
	add.s32 	%r1081, %r1080, %r1075;
	add.s32 	%r1082, %r1081, %r7;
	add.s32 	%r1083, %r1082, %r164;
	shf.l.wrap.b32 	%r1084, %r1070, %r1070, 30;
	shf.l.wrap.b32 	%r1085, %r1070, %r1070, 19;
	xor.b32  	%r1086, %r1084, %r1085;
	shf.l.wrap.b32 	%r1087, %r1070, %r1070, 10;
	xor.b32  	%r1088, %r1086, %r1087;
	xor.b32  	%r1089, %r1045, %r1020;
	and.b32  	%r1090, %r1070, %r1089;
	and.b32  	%r1091, %r1045, %r1020;
	xor.b32  	%r1092, %r1090, %r1091;
	add.s32 	%r1093, %r1088, %r1092;
	add.s32 	%r1094, %r1083, %r994;
	add.s32 	%r1095, %r1093, %r1083;
	shf.l.wrap.b32 	%r1096, %r1094, %r1094, 26;
	shf.l.wrap.b32 	%r1097, %r1094, %r1094, 21;
	xor.b32  	%r1098, %r1096, %r1097;
	shf.l.wrap.b32 	%r1099, %r1094, %r1094, 7;
	xor.b32  	%r1100, %r1098, %r1099;
	and.b32  	%r1101, %r1094, %r1069;
	not.b32 	%r1102, %r1094;
	and.b32  	%r1103, %r1044, %r1102;
	or.b32  	%r1104, %r1101, %r1103;
	add.s32 	%r1105, %r1104, %r1019;
	add.s32 	%r1106, %r1105, %r1100;
	add.s32 	%r1107, %r1106, %r8;
	add.s32 	%r1108, %r1107, %r173;
	shf.l.wrap.b32 	%r1109, %r1095, %r1095, 30;
	shf.l.wrap.b32 	%r1110, %r1095, %r1095, 19;
	xor.b32  	%r1111, %r1109, %r1110;
	shf.l.wrap.b32 	%r1112, %r1095, %r1095, 10;
	xor.b32  	%r1113, %r1111, %r1112;
	xor.b32  	%r1114, %r1070, %r1045;
	and.b32  	%r1115, %r1095, %r1114;
	and.b32  	%r1116, %r1070, %r1045;
	xor.b32  	%r1117, %r1115, %r1116;
	add.s32 	%r1118, %r1113, %r1117;
	add.s32 	%r1119, %r1108, %r1020;
	add.s32 	%r1120, %r1118, %r1108;
	shf.l.wrap.b32 	%r1121, %r1119, %r1119, 26;
	shf.l.wrap.b32 	%r1122, %r1119, %r1119, 21;
	xor.b32  	%r1123, %r1121, %r1122;
	shf.l.wrap.b32 	%r1124, %r1119, %r1119, 7;
	xor.b32  	%r1125, %r1123, %r1124;
	and.b32  	%r1126, %r1119, %r1094;
	not.b32 	%r1127, %r1119;
	and.b32  	%r1128, %r1069, %r1127;
	or.b32  	%r1129, %r1126, %r1128;
	add.s32 	%r1130, %r1129, %r1044;
	add.s32 	%r1131, %r1130, %r1125;
	add.s32 	%r1132, %r1131, %r9;
	add.s32 	%r1133, %r1132, %r182;
	shf.l.wrap.b32 	%r1134, %r1120, %r1120, 30;
	shf.l.wrap.b32 	%r1135, %r1120, %r1120, 19;
	xor.b32  	%r1136, %r1134, %r1135;
	shf.l.wrap.b32 	%r1137, %r1120, %r1120, 10;
	xor.b32  	%r1138, %r1136, %r1137;
	xor.b32  	%r1139, %r1095, %r1070;
	and.b32  	%r1140, %r1120, %r1139;
	and.b32  	%r1141, %r1095, %r1070;
	xor.b32  	%r1142, %r1140, %r1141;
	add.s32 	%r1143, %r1138, %r1142;
	add.s32 	%r1144, %r1133, %r1045;
	add.s32 	%r1145, %r1143, %r1133;
	shf.l.wrap.b32 	%r1146, %r1144, %r1144, 26;
	shf.l.wrap.b32 	%r1147, %r1144, %r1144, 21;
	xor.b32  	%r1148, %r1146, %r1147;
	shf.l.wrap.b32 	%r1149, %r1144, %r1144, 7;
	xor.b32  	%r1150, %r1148, %r1149;
	and.b32  	%r1151, %r1144, %r1119;
	not.b32 	%r1152, %r1144;
	and.b32  	%r1153, %r1094, %r1152;
	or.b32  	%r1154, %r1151, %r1153;
	add.s32 	%r1155, %r1154, %r1069;
	add.s32 	%r1156, %r1155, %r1150;
	add.s32 	%r1157, %r1156, %r10;
	add.s32 	%r1158, %r1157, %r191;
	shf.l.wrap.b32 	%r1159, %r1145, %r1145, 30;
	shf.l.wrap.b32 	%r1160, %r1145, %r1145, 19;
	xor.b32  	%r1161, %r1159, %r1160;
	shf.l.wrap.b32 	%r1162, %r1145, %r1145, 10;
	xor.b32  	%r1163, %r1161, %r1162;
	xor.b32  	%r1164, %r1120, %r1095;
	and.b32  	%r1165, %r1145, %r1164;
	and.b32  	%r1166, %r1120, %r1095;
	xor.b32  	%r1167, %r1165, %r1166;
	add.s32 	%r1168, %r1163, %r1167;
	add.s32 	%r1169, %r1158, %r1070;
	add.s32 	%r1170, %r1168, %r1158;
	shf.l.wrap.b32 	%r1171, %r1169, %r1169, 26;
	shf.l.wrap.b32 	%r1172, %r1169, %r1169, 21;
	xor.b32  	%r1173, %r1171, %r1172;
	shf.l.wrap.b32 	%r1174, %r1169, %r1169, 7;
	xor.b32  	%r1175, %r1173, %r1174;
	and.b32  	%r1176, %r1169, %r1144;
	not.b32 	%r1177, %r1169;
	and.b32  	%r1178, %r1119, %r1177;
	or.b32  	%r1179, %r1176, %r1178;
	add.s32 	%r1180, %r1179, %r1094;
	add.s32 	%r1181, %r1180, %r1175;
	add.s32 	%r1182, %r1181, %r11;
	add.s32 	%r1183, %r1182, %r200;
	shf.l.wrap.b32 	%r1184, %r1170, %r1170, 30;
	shf.l.wrap.b32 	%r1185, %r1170, %r1170, 19;
	xor.b32  	%r1186, %r1184, %r1185;
	shf.l.wrap.b32 	%r1187, %r1170, %r1170, 10;
	xor.b32  	%r1188, %r1186, %r1187;
	xor.b32  	%r1189, %r1145, %r1120;
	and.b32  	%r1190, %r1170, %r1189;
	and.b32  	%r1191, %r1145, %r1120;
	xor.b32  	%r1192, %r1190, %r1191;
	add.s32 	%r1193, %r1188, %r1192;
	add.s32 	%r1194, %r1183, %r1095;
	add.s32 	%r1195, %r1193, %r1183;
	shf.l.wrap.b32 	%r1196, %r1194, %r1194, 26;
	shf.l.wrap.b32 	%r1197, %r1194, %r1194, 21;
	xor.b32  	%r1198, %r1196, %r1197;
	shf.l.wrap.b32 	%r1199, %r1194, %r1194, 7;
	xor.b32  	%r1200, %r1198, %r1199;
	and.b32  	%r1201, %r1194, %r1169;
	not.b32 	%r1202, %r1194;
	and.b32  	%r1203, %r1144, %r1202;
	or.b32  	%r1204, %r1201, %r1203;
	add.s32 	%r1205, %r1204, %r1119;
	add.s32 	%r1206, %r1205, %r1200;
	add.s32 	%r1208, %r1206, %r1207;
	add.s32 	%r1209, %r1208, %r209;
	shf.l.wrap.b32 	%r1210, %r1195, %r1195, 30;
	shf.l.wrap.b32 	%r1211, %r1195, %r1195, 19;
	xor.b32  	%r1212, %r1210, %r1211;
	shf.l.wrap.b32 	%r1213, %r1195, %r1195, 10;
	xor.b32  	%r1214, %r1212, %r1213;
	xor.b32  	%r1215, %r1170, %r1145;
	and.b32  	%r1216, %r1195, %r1215;
	and.b32  	%r1217, %r1170, %r1145;
	xor.b32  	%r1218, %r1216, %r1217;
	add.s32 	%r1219, %r1214, %r1218;
	add.s32 	%r1220, %r1209, %r1120;
	add.s32 	%r1221, %r1219, %r1209;
	shf.l.wrap.b32 	%r1222, %r1220, %r1220, 26;
	shf.l.wrap.b32 	%r1223, %r1220, %r1220, 21;
	xor.b32  	%r1224, %r1222, %r1223;
	shf.l.wrap.b32 	%r1225, %r1220, %r1220, 7;
	xor.b32  	%r1226, %r1224, %r1225;
	and.b32  	%r1227, %r1220, %r1194;
	not.b32 	%r1228, %r1220;
	and.b32  	%r1229, %r1169, %r1228;
	or.b32  	%r1230, %r1227, %r1229;
	add.s32 	%r1231, %r1230, %r1144;
	add.s32 	%r1232, %r1231, %r1226;
	add.s32 	%r1233, %r1232, %r12;
	add.s32 	%r1234, %r1233, %r218;
	shf.l.wrap.b32 	%r1235, %r1221, %r1221, 30;
	shf.l.wrap.b32 	%r1236, %r1221, %r1221, 19;
	xor.b32  	%r1237, %r1235, %r1236;
	shf.l.wrap.b32 	%r1238, %r1221, %r1221, 10;
	xor.b32  	%r1239, %r1237, %r1238;
	xor.b32  	%r1240, %r1195, %r1170;
	and.b32  	%r1241, %r1221, %r1240;
	and.b32  	%r1242, %r1195, %r1170;
	xor.b32  	%r1243, %r1241, %r1242;
	add.s32 	%r1244, %r1239, %r1243;
	add.s32 	%r1245, %r1234, %r1145;
	add.s32 	%r1246, %r1244, %r1234;
	shf.l.wrap.b32 	%r1247, %r1245, %r1245, 26;
	shf.l.wrap.b32 	%r1248, %r1245, %r1245, 21;
	xor.b32  	%r1249, %r1247, %r1248;
	shf.l.wrap.b32 	%r1250, %r1245, %r1245, 7;
	xor.b32  	%r1251, %r1249, %r1250;
	and.b32  	%r1252, %r1245, %r1220;
	not.b32 	%r1253, %r1245;
	and.b32  	%r1254, %r1194, %r1253;
	or.b32  	%r1255, %r1252, %r1254;
	add.s32 	%r1256, %r1255, %r1169;
	add.s32 	%r1257, %r1256, %r1251;
	add.s32 	%r1258, %r1257, %r13;
	add.s32 	%r1259, %r1258, %r231;
	shf.l.wrap.b32 	%r1260, %r1246, %r1246, 30;
	shf.l.wrap.b32 	%r1261, %r1246, %r1246, 19;
	xor.b32  	%r1262, %r1260, %r1261;
	shf.l.wrap.b32 	%r1263, %r1246, %r1246, 10;
	xor.b32  	%r1264, %r1262, %r1263;
	xor.b32  	%r1265, %r1221, %r1195;
	and.b32  	%r1266, %r1246, %r1265;
	and.b32  	%r1267, %r1221, %r1195;
	xor.b32  	%r1268, %r1266, %r1267;
	add.s32 	%r1269, %r1264, %r1268;
	add.s32 	%r1270, %r1259, %r1170;
	add.s32 	%r1271, %r1269, %r1259;
	shf.l.wrap.b32 	%r1272, %r1270, %r1270, 26;
	shf.l.wrap.b32 	%r1273, %r1270, %r1270, 21;
	xor.b32  	%r1274, %r1272, %r1273;
	shf.l.wrap.b32 	%r1275, %r1270, %r1270, 7;
	xor.b32  	%r1276, %r1274, %r1275;
	and.b32  	%r1277, %r1270, %r1245;
	not.b32 	%r1278, %r1270;
	and.b32  	%r1279, %r1220, %r1278;
	or.b32  	%r1280, %r1277, %r1279;
	add.s32 	%r1281, %r1280, %r1194;
	add.s32 	%r1282, %r1281, %r1276;
	add.s32 	%r1283, %r1282, %r14;
	add.s32 	%r1284, %r1283, %r244;
	shf.l.wrap.b32 	%r1285, %r1271, %r1271, 30;
	shf.l.wrap.b32 	%r1286, %r1271, %r1271, 19;
	xor.b32  	%r1287, %r1285, %r1286;
	shf.l.wrap.b32 	%r1288, %r1271, %r1271, 10;
	xor.b32  	%r1289, %r1287, %r1288;
	xor.b32  	%r1290, %r1246, %r1221;
	and.b32  	%r1291, %r1271, %r1290;
	and.b32  	%r1292, %r1246, %r1221;
	xor.b32  	%r1293, %r1291, %r1292;
	add.s32 	%r1294, %r1289, %r1293;
	add.s32 	%r1295, %r1284, %r1195;
	add.s32 	%r1296, %r1294, %r1284;
	shf.l.wrap.b32 	%r1297, %r1295, %r1295, 26;
	shf.l.wrap.b32 	%r1298, %r1295, %r1295, 21;
	xor.b32  	%r1299, %r1297, %r1298;
	shf.l.wrap.b32 	%r1300, %r1295, %r1295, 7;
	xor.b32  	%r1301, %r1299, %r1300;
	and.b32  	%r1302, %r1295, %r1270;
	not.b32 	%r1303, %r1295;
	and.b32  	%r1304, %r1245, %r1303;
	or.b32  	%r1305, %r1302, %r1304;
	add.s32 	%r1306, %r1305, %r1220;
	add.s32 	%r1307, %r1306, %r1301;
	add.s32 	%r1308, %r1307, %r15;
	add.s32 	%r1309, %r1308, %r257;
	shf.l.wrap.b32 	%r1310, %r1296, %r1296, 30;
	shf.l.wrap.b32 	%r1311, %r1296, %r1296, 19;
	xor.b32  	%r1312, %r1310, %r1311;
	shf.l.wrap.b32 	%r1313, %r1296, %r1296, 10;
	xor.b32  	%r1314, %r1312, %r1313;
	xor.b32  	%r1315, %r1271, %r1246;
	and.b32  	%r1316, %r1296, %r1315;
	and.b32  	%r1317, %r1271, %r1246;
	xor.b32  	%r1318, %r1316, %r1317;
	add.s32 	%r1319, %r1314, %r1318;
	add.s32 	%r1320, %r1309, %r1221;
	add.s32 	%r1321, %r1319, %r1309;
	shf.l.wrap.b32 	%r1322, %r1320, %r1320, 26;
	shf.l.wrap.b32 	%r1323, %r1320, %r1320, 21;
	xor.b32  	%r1324, %r1322, %r1323;
	shf.l.wrap.b32 	%r1325, %r1320, %r1320, 7;
	xor.b32  	%r1326, %r1324, %r1325;
	and.b32  	%r1327, %r1320, %r1295;
	not.b32 	%r1328, %r1320;
	and.b32  	%r1329, %r1270, %r1328;
	or.b32  	%r1330, %r1327, %r1329;
	add.s32 	%r1331, %r1330, %r1245;
	add.s32 	%r1332, %r1331, %r1326;
	add.s32 	%r1333, %r1332, %r16;
	add.s32 	%r1334, %r1333, %r270;
	shf.l.wrap.b32 	%r1335, %r1321, %r1321, 30;
	shf.l.wrap.b32 	%r1336, %r1321, %r1321, 19;
	xor.b32  	%r1337, %r1335, %r1336;
	shf.l.wrap.b32 	%r1338, %r1321, %r1321, 10;
	xor.b32  	%r1339, %r1337, %r1338;
	xor.b32  	%r1340, %r1296, %r1271;
	and.b32  	%r1341, %r1321, %r1340;
	and.b32  	%r1342, %r1296, %r1271;
	xor.b32  	%r1343, %r1341, %r1342;
	add.s32 	%r1344, %r1339, %r1343;
	add.s32 	%r1345, %r1334, %r1246;
	add.s32 	%r1346, %r1344, %r1334;
	shf.l.wrap.b32 	%r1347, %r1345, %r1345, 26;
	shf.l.wrap.b32 	%r1348, %r1345, %r1345, 21;
	xor.b32  	%r1349, %r1347, %r1348;
	shf.l.wrap.b32 	%r1350, %r1345, %r1345, 7;
	xor.b32  	%r1351, %r1349, %r1350;
	and.b32  	%r1352, %r1345, %r1320;
	not.b32 	%r1353, %r1345;
	and.b32  	%r1354, %r1295, %r1353;
	or.b32  	%r1355, %r1352, %r1354;
	add.s32 	%r1356, %r1355, %r1270;
	add.s32 	%r1357, %r1356, %r1351;
	add.s32 	%r1358, %r1357, %r17;
	add.s32 	%r1359, %r1358, %r283;
	shf.l.wrap.b32 	%r1360, %r1346, %r1346, 30;
	shf.l.wrap.b32 	%r1361, %r1346, %r1346, 19;
	xor.b32  	%r1362, %r1360, %r1361;
	shf.l.wrap.b32 	%r1363, %r1346, %r1346, 10;
	xor.b32  	%r1364, %r1362, %r1363;
	xor.b32  	%r1365, %r1321, %r1296;
	and.b32  	%r1366, %r1346, %r1365;
	and.b32  	%r1367, %r1321, %r1296;
	xor.b32  	%r1368, %r1366, %r1367;
	add.s32 	%r1369, %r1364, %r1368;
	add.s32 	%r1370, %r1359, %r1271;
	add.s32 	%r1371, %r1369, %r1359;
	shf.l.wrap.b32 	%r1372, %r1370, %r1370, 26;
	shf.l.wrap.b32 	%r1373, %r1370, %r1370, 21;
	xor.b32  	%r1374, %r1372, %r1373;
	shf.l.wrap.b32 	%r1375, %r1370, %r1370, 7;
	xor.b32  	%r1376, %r1374, %r1375;
	and.b32  	%r1377, %r1370, %r1345;
	not.b32 	%r1378, %r1370;
	and.b32  	%r1379, %r1320, %r1378;
	or.b32  	%r1380, %r1377, %r1379;
	add.s32 	%r1381, %r1380, %r1295;
	add.s32 	%r1382, %r1381, %r1376;
	add.s32 	%r1383, %r1382, %r18;
	add.s32 	%r1384, %r1383, %r296;
	shf.l.wrap.b32 	%r1385, %r1371, %r1371, 30;
	shf.l.wrap.b32 	%r1386, %r1371, %r1371, 19;
	xor.b32  	%r1387, %r1385, %r1386;
	shf.l.wrap.b32 	%r1388, %r1371, %r1371, 10;
	xor.b32  	%r1389, %r1387, %r1388;
	xor.b32  	%r1390, %r1346, %r1321;
	and.b32  	%r1391, %r1371, %r1390;
	and.b32  	%r1392, %r1346, %r1321;
	xor.b32  	%r1393, %r1391, %r1392;
	add.s32 	%r1394, %r1389, %r1393;
	add.s32 	%r1395, %r1384, %r1296;
	add.s32 	%r1396, %r1394, %r1384;
	shf.l.wrap.b32 	%r1397, %r1395, %r1395, 26;
	shf.l.wrap.b32 	%r1398, %r1395, %r1395, 21;
	xor.b32  	%r1399, %r1397, %r1398;
	shf.l.wrap.b32 	%r1400, %r1395, %r1395, 7;
	xor.b32  	%r1401, %r1399, %r1400;
	and.b32  	%r1402, %r1395, %r1370;
	not.b32 	%r1403, %r1395;
	and.b32  	%r1404, %r1345, %r1403;
	or.b32  	%r1405, %r1402, %r1404;
	add.s32 	%r1406, %r1405, %r1320;
	add.s32 	%r1407, %r1406, %r1401;
	add.s32 	%r1408, %r1407, %r19;
	add.s32 	%r1409, %r1408, %r309;
	shf.l.wrap.b32 	%r1410, %r1396, %r1396, 30;
	shf.l.wrap.b32 	%r1411, %r1396, %r1396, 19;
	xor.b32  	%r1412, %r1410, %r1411;
	shf.l.wrap.b32 	%r1413, %r1396, %r1396, 10;
	xor.b32  	%r1414, %r1412, %r1413;
	xor.b32  	%r1415, %r1371, %r1346;
	and.b32  	%r1416, %r1396, %r1415;
	and.b32  	%r1417, %r1371, %r1346;
	xor.b32  	%r1418, %r1416, %r1417;
	add.s32 	%r1419, %r1414, %r1418;
	add.s32 	%r1420, %r1409, %r1321;
	add.s32 	%r1421, %r1419, %r1409;
	shf.l.wrap.b32 	%r1422, %r1420, %r1420, 26;
	shf.l.wrap.b32 	%r1423, %r1420, %r1420, 21;
	xor.b32  	%r1424, %r1422, %r1423;
	shf.l.wrap.b32 	%r1425, %r1420, %r1420, 7;
	xor.b32  	%r1426, %r1424, %r1425;
	and.b32  	%r1427, %r1420, %r1395;
	not.b32 	%r1428, %r1420;
	and.b32  	%r1429, %r1370, %r1428;
	or.b32  	%r1430, %r1427, %r1429;
	add.s32 	%r1431, %r1430, %r1345;
	add.s32 	%r1432, %r1431, %r1426;
	add.s32 	%r1433, %r1432, %r20;
	add.s32 	%r1434, %r1433, %r322;
	shf.l.wrap.b32 	%r1435, %r1421, %r1421, 30;
	shf.l.wrap.b32 	%r1436, %r1421, %r1421, 19;
	xor.b32  	%r1437, %r1435, %r1436;
	shf.l.wrap.b32 	%r1438, %r1421, %r1421, 10;
	xor.b32  	%r1439, %r1437, %r1438;
	xor.b32  	%r1440, %r1396, %r1371;
	and.b32  	%r1441, %r1421, %r1440;
	and.b32  	%r1442, %r1396, %r1371;
	xor.b32  	%r1443, %r1441, %r1442;
	add.s32 	%r1444, %r1439, %r1443;
	add.s32 	%r1445, %r1434, %r1346;
	add.s32 	%r1446, %r1444, %r1434;
	shf.l.wrap.b32 	%r1447, %r1445, %r1445, 26;
	shf.l.wrap.b32 	%r1448, %r1445, %r1445, 21;
	xor.b32  	%r1449, %r1447, %r1448;
	shf.l.wrap.b32 	%r1450, %r1445, %r1445, 7;
	xor.b32  	%r1451, %r1449, %r1450;
	and.b32  	%r1452, %r1445, %r1420;
	not.b32 	%r1453, %r1445;
	and.b32  	%r1454, %r1395, %r1453;
	or.b32  	%r1455, %r1452, %r1454;
	add.s32 	%r1456, %r1455, %r1370;
	add.s32 	%r1457, %r1456, %r1451;
	add.s32 	%r1458, %r1457, %r21;
	add.s32 	%r1459, %r1458, %r335;
	shf.l.wrap.b32 	%r1460, %r1446, %r1446, 30;
	shf.l.wrap.b32 	%r1461, %r1446, %r1446, 19;
	xor.b32  	%r1462, %r1460, %r1461;
	shf.l.wrap.b32 	%r1463, %r1446, %r1446, 10;
	xor.b32  	%r1464, %r1462, %r1463;
	xor.b32  	%r1465, %r1421, %r1396;
	and.b32  	%r1466, %r1446, %r1465;
	and.b32  	%r1467, %r1421, %r1396;
	xor.b32  	%r1468, %r1466, %r1467;
	add.s32 	%r1469, %r1464, %r1468;
	add.s32 	%r1470, %r1459, %r1371;
	add.s32 	%r1471, %r1469, %r1459;
	shf.l.wrap.b32 	%r1472, %r1470, %r1470, 26;
	shf.l.wrap.b32 	%r1473, %r1470, %r1470, 21;
	xor.b32  	%r1474, %r1472, %r1473;
	shf.l.wrap.b32 	%r1475, %r1470, %r1470, 7;
	xor.b32  	%r1476, %r1474, %r1475;
	and.b32  	%r1477, %r1470, %r1445;
	not.b32 	%r1478, %r1470;
	and.b32  	%r1479, %r1420, %r1478;
	or.b32  	%r1480, %r1477, %r1479;
	add.s32 	%r1481, %r1480, %r1395;
	add.s32 	%r1482, %r1481, %r1476;
	add.s32 	%r1483, %r1482, %r22;
	add.s32 	%r1484, %r1483, %r348;
	shf.l.wrap.b32 	%r1485, %r1471, %r1471, 30;
	shf.l.wrap.b32 	%r1486, %r1471, %r1471, 19;
	xor.b32  	%r1487, %r1485, %r1486;
	shf.l.wrap.b32 	%r1488, %r1471, %r1471, 10;
	xor.b32  	%r1489, %r1487, %r1488;
	xor.b32  	%r1490, %r1446, %r1421;
	and.b32  	%r1491, %r1471, %r1490;
	and.b32  	%r1492, %r1446, %r1421;
	xor.b32  	%r1493, %r1491, %r1492;
	add.s32 	%r1494, %r1489, %r1493;
	add.s32 	%r1495, %r1484, %r1396;
	add.s32 	%r1496, %r1494, %r1484;
	shf.l.wrap.b32 	%r1497, %r1495, %r1495, 26;
	shf.l.wrap.b32 	%r1498, %r1495, %r1495, 21;
	xor.b32  	%r1499, %r1497, %r1498;
	shf.l.wrap.b32 	%r1500, %r1495, %r1495, 7;
	xor.b32  	%r1501, %r1499, %r1500;
	and.b32  	%r1502, %r1495, %r1470;
	not.b32 	%r1503, %r1495;
	and.b32  	%r1504, %r1445, %r1503;
	or.b32  	%r1505, %r1502, %r1504;
	add.s32 	%r1506, %r1505, %r1420;
	add.s32 	%r1507, %r1506, %r1501;
	add.s32 	%r1508, %r1507, %r23;
	add.s32 	%r1509, %r1508, %r361;
	shf.l.wrap.b32 	%r1510, %r1496, %r1496, 30;
	shf.l.wrap.b32 	%r1511, %r1496, %r1496, 19;
	xor.b32  	%r1512, %r1510, %r1511;
	shf.l.wrap.b32 	%r1513, %r1496, %r1496, 10;
	xor.b32  	%r1514, %r1512, %r1513;
	xor.b32  	%r1515, %r1471, %r1446;
	and.b32  	%r1516, %r1496, %r1515;
	and.b32  	%r1517, %r1471, %r1446;
	xor.b32  	%r1518, %r1516, %r1517;
	add.s32 	%r1519, %r1514, %r1518;
	add.s32 	%r1520, %r1509, %r1421;
	add.s32 	%r1521, %r1519, %r1509;
	shf.l.wrap.b32 	%r1522, %r1520, %r1520, 26;
	shf.l.wrap.b32 	%r1523, %r1520, %r1520, 21;
	xor.b32  	%r1524, %r1522, %r1523;
	shf.l.wrap.b32 	%r1525, %r1520, %r1520, 7;
	xor.b32  	%r1526, %r1524, %r1525;
	and.b32  	%r1527, %r1520, %r1495;
	not.b32 	%r1528, %r1520;
	and.b32  	%r1529, %r1470, %r1528;
	or.b32  	%r1530, %r1527, %r1529;
	add.s32 	%r1531, %r1530, %r1445;
	add.s32 	%r1532, %r1531, %r1526;
	add.s32 	%r1533, %r1532, %r24;
	add.s32 	%r1534, %r1533, %r374;
	shf.l.wrap.b32 	%r1535, %r1521, %r1521, 30;
	shf.l.wrap.b32 	%r1536, %r1521, %r1521, 19;
	xor.b32  	%r1537, %r1535, %r1536;
	shf.l.wrap.b32 	%r1538, %r1521, %r1521, 10;
	xor.b32  	%r1539, %r1537, %r1538;
	xor.b32  	%r1540, %r1496, %r1471;
	and.b32  	%r1541, %r1521, %r1540;
	and.b32  	%r1542, %r1496, %r1471;
	xor.b32  	%r1543, %r1541, %r1542;
	add.s32 	%r1544, %r1539, %r1543;
	add.s32 	%r1545, %r1534, %r1446;
	add.s32 	%r1546, %r1544, %r1534;
	shf.l.wrap.b32 	%r1547, %r1545, %r1545, 26;
	shf.l.wrap.b32 	%r1548, %r1545, %r1545, 21;
	xor.b32  	%r1549, %r1547, %r1548;
	shf.l.wrap.b32 	%r1550, %r1545, %r1545, 7;
	xor.b32  	%r1551, %r1549, %r1550;
	and.b32  	%r1552, %r1545, %r1520;
	not.b32 	%r1553, %r1545;
	and.b32  	%r1554, %r1495, %r1553;
	or.b32  	%r1555, %r1552, %r1554;
	add.s32 	%r1556, %r1555, %r1470;
	add.s32 	%r1557, %r1556, %r1551;
	add.s32 	%r1558, %r1557, %r25;
	add.s32 	%r1559, %r1558, %r387;
	shf.l.wrap.b32 	%r1560, %r1546, %r1546, 30;
	shf.l.wrap.b32 	%r1561, %r1546, %r1546, 19;
	xor.b32  	%r1562, %r1560, %r1561;
	shf.l.wrap.b32 	%r1563, %r1546, %r1546, 10;
	xor.b32  	%r1564, %r1562, %r1563;
	xor.b32  	%r1565, %r1521, %r1496;
	and.b32  	%r1566, %r1546, %r1565;
	and.b32  	%r1567, %r1521, %r1496;
	xor.b32  	%r1568, %r1566, %r1567;
	add.s32 	%r1569, %r1564, %r1568;
	add.s32 	%r1570, %r1559, %r1471;
	add.s32 	%r1571, %r1569, %r1559;
	shf.l.wrap.b32 	%r1572, %r1570, %r1570, 26;
	shf.l.wrap.b32 	%r1573, %r1570, %r1570, 21;
	xor.b32  	%r1574, %r1572, %r1573;
	shf.l.wrap.b32 	%r1575, %r1570, %r1570, 7;
	xor.b32  	%r1576, %r1574, %r1575;
	and.b32  	%r1577, %r1570, %r1545;
	not.b32 	%r1578, %r1570;
	and.b32  	%r1579, %r1520, %r1578;
	or.b32  	%r1580, %r1577, %r1579;
	add.s32 	%r1581, %r1580, %r1495;
	add.s32 	%r1582, %r1581, %r1576;
	add.s32 	%r1584, %r1582, %r1583;
	add.s32 	%r1585, %r1584, %r400;
	shf.l.wrap.b32 	%r1586, %r1571, %r1571, 30;
	shf.l.wrap.b32 	%r1587, %r1571, %r1571, 19;
	xor.b32  	%r1588, %r1586, %r1587;
	shf.l.wrap.b32 	%r1589, %r1571, %r1571, 10;
	xor.b32  	%r1590, %r1588, %r1589;
	xor.b32  	%r1591, %r1546, %r1521;
	and.b32  	%r1592, %r1571, %r1591;
	and.b32  	%r1593, %r1546, %r1521;
	xor.b32  	%r1594, %r1592, %r1593;
	add.s32 	%r1595, %r1590, %r1594;
	add.s32 	%r1596, %r1585, %r1496;
	add.s32 	%r1597, %r1595, %r1585;
	shf.l.wrap.b32 	%r1598, %r1596, %r1596, 26;
	shf.l.wrap.b32 	%r1599, %r1596, %r1596, 21;
	xor.b32  	%r1600, %r1598, %r1599;
	shf.l.wrap.b32 	%r1601, %r1596, %r1596, 7;
	xor.b32  	%r1602, %r1600, %r1601;
	and.b32  	%r1603, %r1596, %r1570;
	not.b32 	%r1604, %r1596;
	and.b32  	%r1605, %r1545, %r1604;
	or.b32  	%r1606, %r1603, %r1605;
	add.s32 	%r1607, %r1606, %r1520;
	add.s32 	%r1608, %r1607, %r1602;
	add.s32 	%r1610, %r1608, %r1609;
	add.s32 	%r1611, %r1610, %r413;
	shf.l.wrap.b32 	%r1612, %r1597, %r1597, 30;
	shf.l.wrap.b32 	%r1613, %r1597, %r1597, 19;
	xor.b32  	%r1614, %r1612, %r1613;
	shf.l.wrap.b32 	%r1615, %r1597, %r1597, 10;
	xor.b32  	%r1616, %r1614, %r1615;
	xor.b32  	%r1617, %r1571, %r1546;
	and.b32  	%r1618, %r1597, %r1617;
	and.b32  	%r1619, %r1571, %r1546;
	xor.b32  	%r1620, %r1618, %r1619;
	add.s32 	%r1621, %r1616, %r1620;
	add.s32 	%r1622, %r1611, %r1521;
	add.s32 	%r1623, %r1621, %r1611;
	shf.l.wrap.b32 	%r1624, %r1622, %r1622, 26;
	shf.l.wrap.b32 	%r1625, %r1622, %r1622, 21;
	xor.b32  	%r1626, %r1624, %r1625;
	shf.l.wrap.b32 	%r1627, %r1622, %r1622, 7;
	xor.b32  	%r1628, %r1626, %r1627;
	and.b32  	%r1629, %r1622, %r1596;
	not.b32 	%r1630, %r1622;
	and.b32  	%r1631, %r1570, %r1630;
	or.b32  	%r1632, %r1629, %r1631;
	add.s32 	%r1633, %r1632, %r1545;
	add.s32 	%r1634, %r1633, %r1628;
	add.s32 	%r1635, %r1634, %r26;
	add.s32 	%r1636, %r1635, %r426;
	shf.l.wrap.b32 	%r1637, %r1623, %r1623, 30;
	shf.l.wrap.b32 	%r1638, %r1623, %r1623, 19;
	xor.b32  	%r1639, %r1637, %r1638;
	shf.l.wrap.b32 	%r1640, %r1623, %r1623, 10;
	xor.b32  	%r1641, %r1639, %r1640;
	xor.b32  	%r1642, %r1597, %r1571;
	and.b32  	%r1643, %r1623, %r1642;
	and.b32  	%r1644, %r1597, %r1571;
	xor.b32  	%r1645, %r1643, %r1644;
	add.s32 	%r1646, %r1641, %r1645;
	add.s32 	%r1647, %r1636, %r1546;
	add.s32 	%r1648, %r1646, %r1636;
	shf.l.wrap.b32 	%r1649, %r1647, %r1647, 26;
	shf.l.wrap.b32 	%r1650, %r1647, %r1647, 21;
	xor.b32  	%r1651, %r1649, %r1650;
	shf.l.wrap.b32 	%r1652, %r1647, %r1647, 7;
	xor.b32  	%r1653, %r1651, %r1652;
	and.b32  	%r1654, %r1647, %r1622;
	not.b32 	%r1655, %r1647;
	and.b32  	%r1656, %r1596, %r1655;
	or.b32  	%r1657, %r1654, %r1656;
	add.s32 	%r1658, %r1657, %r1570;
	add.s32 	%r1659, %r1658, %r1653;
	add.s32 	%r1660, %r1659, %r27;
	add.s32 	%r1661, %r1660, %r439;
	shf.l.wrap.b32 	%r1662, %r1648, %r1648, 30;
	shf.l.wrap.b32 	%r1663, %r1648, %r1648, 19;
	xor.b32  	%r1664, %r1662, %r1663;
	shf.l.wrap.b32 	%r1665, %r1648, %r1648, 10;
	xor.b32  	%r1666, %r1664, %r1665;
	xor.b32  	%r1667, %r1623, %r1597;
	and.b32  	%r1668, %r1648, %r1667;
	and.b32  	%r1669, %r1623, %r1597;
	xor.b32  	%r1670, %r1668, %r1669;
	add.s32 	%r1671, %r1666, %r1670;
	add.s32 	%r1672, %r1661, %r1571;
	add.s32 	%r1673, %r1671, %r1661;
	shf.l.wrap.b32 	%r1674, %r1672, %r1672, 26;
	shf.l.wrap.b32 	%r1675, %r1672, %r1672, 21;
	xor.b32  	%r1676, %r1674, %r1675;
	shf.l.wrap.b32 	%r1677, %r1672, %r1672, 7;
	xor.b32  	%r1678, %r1676, %r1677;
	and.b32  	%r1679, %r1672, %r1647;
	not.b32 	%r1680, %r1672;
	and.b32  	%r1681, %r1622, %r1680;
	or.b32  	%r1682, %r1679, %r1681;
	add.s32 	%r1683, %r1682, %r1596;
	add.s32 	%r1684, %r1683, %r1678;
	add.s32 	%r1685, %r1684, %r28;
	add.s32 	%r1686, %r1685, %r452;
	shf.l.wrap.b32 	%r1687, %r1673, %r1673, 30;
	shf.l.wrap.b32 	%r1688, %r1673, %r1673, 19;
	xor.b32  	%r1689, %r1687, %r1688;
	shf.l.wrap.b32 	%r1690, %r1673, %r1673, 10;
	xor.b32  	%r1691, %r1689, %r1690;
	xor.b32  	%r1692, %r1648, %r1623;
	and.b32  	%r1693, %r1673, %r1692;
	and.b32  	%r1694, %r1648, %r1623;
	xor.b32  	%r1695, %r1693, %r1694;
	add.s32 	%r1696, %r1691, %r1695;
	add.s32 	%r1697, %r1686, %r1597;
	add.s32 	%r1698, %r1696, %r1686;
	shf.l.wrap.b32 	%r1699, %r1697, %r1697, 26;
	shf.l.wrap.b32 	%r1700, %r1697, %r1697, 21;
	xor.b32  	%r1701, %r1699, %r1700;
	shf.l.wrap.b32 	%r1702, %r1697, %r1697, 7;
	xor.b32  	%r1703, %r1701, %r1702;
	and.b32  	%r1704, %r1697, %r1672;
	not.b32 	%r1705, %r1697;
	and.b32  	%r1706, %r1647, %r1705;
	or.b32  	%r1707, %r1704, %r1706;
	add.s32 	%r1708, %r1707, %r1622;
	add.s32 	%r1709, %r1708, %r1703;
	add.s32 	%r1710, %r1709, %r29;
	add.s32 	%r1711, %r1710, %r465;
	shf.l.wrap.b32 	%r1712, %r1698, %r1698, 30;
	shf.l.wrap.b32 	%r1713, %r1698, %r1698, 19;
	xor.b32  	%r1714, %r1712, %r1713;
	shf.l.wrap.b32 	%r1715, %r1698, %r1698, 10;
	xor.b32  	%r1716, %r1714, %r1715;
	xor.b32  	%r1717, %r1673, %r1648;
	and.b32  	%r1718, %r1698, %r1717;
	and.b32  	%r1719, %r1673, %r1648;
	xor.b32  	%r1720, %r1718, %r1719;
	add.s32 	%r1721, %r1716, %r1720;
	add.s32 	%r1722, %r1711, %r1623;
	add.s32 	%r1723, %r1721, %r1711;
	shf.l.wrap.b32 	%r1724, %r1722, %r1722, 26;
	shf.l.wrap.b32 	%r1725, %r1722, %r1722, 21;
	xor.b32  	%r1726, %r1724, %r1725;
	shf.l.wrap.b32 	%r1727, %r1722, %r1722, 7;
	xor.b32  	%r1728, %r1726, %r1727;
	and.b32  	%r1729, %r1722, %r1697;
	not.b32 	%r1730, %r1722;
	and.b32  	%r1731, %r1672, %r1730;
	or.b32  	%r1732, %r1729, %r1731;
	add.s32 	%r1733, %r1732, %r1647;
	add.s32 	%r1734, %r1733, %r1728;
	add.s32 	%r1735, %r1734, %r30;
	add.s32 	%r1736, %r1735, %r478;
	shf.l.wrap.b32 	%r1737, %r1723, %r1723, 30;
	shf.l.wrap.b32 	%r1738, %r1723, %r1723, 19;
	xor.b32  	%r1739, %r1737, %r1738;
	shf.l.wrap.b32 	%r1740, %r1723, %r1723, 10;
	xor.b32  	%r1741, %r1739, %r1740;
	xor.b32  	%r1742, %r1698, %r1673;
	and.b32  	%r1743, %r1723, %r1742;
	and.b32  	%r1744, %r1698, %r1673;
	xor.b32  	%r1745, %r1743, %r1744;
	add.s32 	%r1746, %r1741, %r1745;
	add.s32 	%r1747, %r1736, %r1648;
	add.s32 	%r1748, %r1746, %r1736;
	shf.l.wrap.b32 	%r1749, %r1747, %r1747, 26;
	shf.l.wrap.b32 	%r1750, %r1747, %r1747, 21;
	xor.b32  	%r1751, %r1749, %r1750;
	shf.l.wrap.b32 	%r1752, %r1747, %r1747, 7;
	xor.b32  	%r1753, %r1751, %r1752;
	and.b32  	%r1754, %r1747, %r1722;
	not.b32 	%r1755, %r1747;
	and.b32  	%r1756, %r1697, %r1755;
	or.b32  	%r1757, %r1754, %r1756;
	add.s32 	%r1758, %r1757, %r1672;
	add.s32 	%r1759, %r1758, %r1753;
	add.s32 	%r1760, %r1759, %r31;
	add.s32 	%r1761, %r1760, %r491;
	shf.l.wrap.b32 	%r1762, %r1748, %r1748, 30;
	shf.l.wrap.b32 	%r1763, %r1748, %r1748, 19;
	xor.b32  	%r1764, %r1762, %r1763;
	shf.l.wrap.b32 	%r1765, %r1748, %r1748, 10;
	xor.b32  	%r1766, %r1764, %r1765;
	xor.b32  	%r1767, %r1723, %r1698;
	and.b32  	%r1768, %r1748, %r1767;
	and.b32  	%r1769, %r1723, %r1698;
	xor.b32  	%r1770, %r1768, %r1769;
	add.s32 	%r1771, %r1766, %r1770;
	add.s32 	%r1772, %r1761, %r1673;
	add.s32 	%r1773, %r1771, %r1761;
	shf.l.wrap.b32 	%r1774, %r1772, %r1772, 26;
	shf.l.wrap.b32 	%r1775, %r1772, %r1772, 21;
	xor.b32  	%r1776, %r1774, %r1775;
	shf.l.wrap.b32 	%r1777, %r1772, %r1772, 7;
	xor.b32  	%r1778, %r1776, %r1777;
	and.b32  	%r1779, %r1772, %r1747;
	not.b32 	%r1780, %r1772;
	and.b32  	%r1781, %r1722, %r1780;
	or.b32  	%r1782, %r1779, %r1781;
	add.s32 	%r1783, %r1782, %r1697;
	add.s32 	%r1784, %r1783, %r1778;
	add.s32 	%r1785, %r1784, %r32;
	add.s32 	%r1786, %r1785, %r504;
	shf.l.wrap.b32 	%r1787, %r1773, %r1773, 30;
	shf.l.wrap.b32 	%r1788, %r1773, %r1773, 19;
	xor.b32  	%r1789, %r1787, %r1788;
	shf.l.wrap.b32 	%r1790, %r1773, %r1773, 10;
	xor.b32  	%r1791, %r1789, %r1790;
	xor.b32  	%r1792, %r1748, %r1723;
	and.b32  	%r1793, %r1773, %r1792;
	and.b32  	%r1794, %r1748, %r1723;
	xor.b32  	%r1795, %r1793, %r1794;
	add.s32 	%r1796, %r1791, %r1795;
	add.s32 	%r1797, %r1786, %r1698;
	add.s32 	%r1798, %r1796, %r1786;
	shf.l.wrap.b32 	%r1799, %r1797, %r1797, 26;
	shf.l.wrap.b32 	%r1800, %r1797, %r1797, 21;
	xor.b32  	%r1801, %r1799, %r1800;
	shf.l.wrap.b32 	%r1802, %r1797, %r1797, 7;
	xor.b32  	%r1803, %r1801, %r1802;
	and.b32  	%r1804, %r1797, %r1772;
	not.b32 	%r1805, %r1797;
	and.b32  	%r1806, %r1747, %r1805;
	or.b32  	%r1807, %r1804, %r1806;
	add.s32 	%r1808, %r1807, %r1722;
	add.s32 	%r1809, %r1808, %r1803;
	add.s32 	%r1810, %r1809, %r33;
	add.s32 	%r1811, %r1810, %r517;
	shf.l.wrap.b32 	%r1812, %r1798, %r1798, 30;
	shf.l.wrap.b32 	%r1813, %r1798, %r1798, 19;
	xor.b32  	%r1814, %r1812, %r1813;
	shf.l.wrap.b32 	%r1815, %r1798, %r1798, 10;
	xor.b32  	%r1816, %r1814, %r1815;
	xor.b32  	%r1817, %r1773, %r1748;
	and.b32  	%r1818, %r1798, %r1817;
	and.b32  	%r1819, %r1773, %r1748;
	xor.b32  	%r1820, %r1818, %r1819;
	add.s32 	%r1821, %r1816, %r1820;
	add.s32 	%r1822, %r1811, %r1723;
	add.s32 	%r1823, %r1821, %r1811;
	shf.l.wrap.b32 	%r1824, %r1822, %r1822, 26;
	shf.l.wrap.b32 	%r1825, %r1822, %r1822, 21;
	xor.b32  	%r1826, %r1824, %r1825;
	shf.l.wrap.b32 	%r1827, %r1822, %r1822, 7;
	xor.b32  	%r1828, %r1826, %r1827;
	and.b32  	%r1829, %r1822, %r1797;
	not.b32 	%r1830, %r1822;
	and.b32  	%r1831, %r1772, %r1830;
	or.b32  	%r1832, %r1829, %r1831;
	add.s32 	%r1833, %r1832, %r1747;
	add.s32 	%r1834, %r1833, %r1828;
	add.s32 	%r1835, %r1834, %r34;
	add.s32 	%r1836, %r1835, %r530;
	shf.l.wrap.b32 	%r1837, %r1823, %r1823, 30;
	shf.l.wrap.b32 	%r1838, %r1823, %r1823, 19;
	xor.b32  	%r1839, %r1837, %r1838;
	shf.l.wrap.b32 	%r1840, %r1823, %r1823, 10;
	xor.b32  	%r1841, %r1839, %r1840;
	xor.b32  	%r1842, %r1798, %r1773;
	and.b32  	%r1843, %r1823, %r1842;
	and.b32  	%r1844, %r1798, %r1773;
	xor.b32  	%r1845, %r1843, %r1844;
	add.s32 	%r1846, %r1841, %r1845;
	add.s32 	%r1847, %r1836, %r1748;
	add.s32 	%r1848, %r1846, %r1836;
	shf.l.wrap.b32 	%r1849, %r1847, %r1847, 26;
	shf.l.wrap.b32 	%r1850, %r1847, %r1847, 21;
	xor.b32  	%r1851, %r1849, %r1850;
	shf.l.wrap.b32 	%r1852, %r1847, %r1847, 7;
	xor.b32  	%r1853, %r1851, %r1852;
	and.b32  	%r1854, %r1847, %r1822;
	not.b32 	%r1855, %r1847;
	and.b32  	%r1856, %r1797, %r1855;
	or.b32  	%r1857, %r1854, %r1856;
	add.s32 	%r1858, %r1857, %r1772;
	add.s32 	%r1859, %r1858, %r1853;
	add.s32 	%r1860, %r1859, %r35;
	add.s32 	%r1861, %r1860, %r543;
	shf.l.wrap.b32 	%r1862, %r1848, %r1848, 30;
	shf.l.wrap.b32 	%r1863, %r1848, %r1848, 19;
	xor.b32  	%r1864, %r1862, %r1863;
	shf.l.wrap.b32 	%r1865, %r1848, %r1848, 10;
	xor.b32  	%r1866, %r1864, %r1865;
	xor.b32  	%r1867, %r1823, %r1798;
	and.b32  	%r1868, %r1848, %r1867;
	and.b32  	%r1869, %r1823, %r1798;
	xor.b32  	%r1870, %r1868, %r1869;
	add.s32 	%r1871, %r1866, %r1870;
	add.s32 	%r1872, %r1861, %r1773;
	add.s32 	%r1873, %r1871, %r1861;
	shf.l.wrap.b32 	%r1874, %r1872, %r1872, 26;
	shf.l.wrap.b32 	%r1875, %r1872, %r1872, 21;
	xor.b32  	%r1876, %r1874, %r1875;
	shf.l.wrap.b32 	%r1877, %r1872, %r1872, 7;
	xor.b32  	%r1878, %r1876, %r1877;
	and.b32  	%r1879, %r1872, %r1847;
	not.b32 	%r1880, %r1872;
	and.b32  	%r1881, %r1822, %r1880;
	or.b32  	%r1882, %r1879, %r1881;
	add.s32 	%r1883, %r1882, %r1797;
	add.s32 	%r1884, %r1883, %r1878;
	add.s32 	%r1885, %r1884, %r36;
	add.s32 	%r1886, %r1885, %r556;
	shf.l.wrap.b32 	%r1887, %r1873, %r1873, 30;
	shf.l.wrap.b32 	%r1888, %r1873, %r1873, 19;
	xor.b32  	%r1889, %r1887, %r1888;
	shf.l.wrap.b32 	%r1890, %r1873, %r1873, 10;
	xor.b32  	%r1891, %r1889, %r1890;
	xor.b32  	%r1892, %r1848, %r1823;
	and.b32  	%r1893, %r1873, %r1892;
	and.b32  	%r1894, %r1848, %r1823;
	xor.b32  	%r1895, %r1893, %r1894;
	add.s32 	%r1896, %r1891, %r1895;
	add.s32 	%r1897, %r1886, %r1798;
	add.s32 	%r1898, %r1896, %r1886;
	shf.l.wrap.b32 	%r1899, %r1897, %r1897, 26;
	shf.l.wrap.b32 	%r1900, %r1897, %r1897, 21;
	xor.b32  	%r1901, %r1899, %r1900;
	shf.l.wrap.b32 	%r1902, %r1897, %r1897, 7;
	xor.b32  	%r1903, %r1901, %r1902;
	and.b32  	%r1904, %r1897, %r1872;
	not.b32 	%r1905, %r1897;
	and.b32  	%r1906, %r1847, %r1905;
	or.b32  	%r1907, %r1904, %r1906;
	add.s32 	%r1908, %r1907, %r1822;
	add.s32 	%r1909, %r1908, %r1903;
	add.s32 	%r1910, %r1909, %r37;
	add.s32 	%r1911, %r1910, %r569;
	shf.l.wrap.b32 	%r1912, %r1898, %r1898, 30;
	shf.l.wrap.b32 	%r1913, %r1898, %r1898, 19;
	xor.b32  	%r1914, %r1912, %r1913;
	shf.l.wrap.b32 	%r1915, %r1898, %r1898, 10;
	xor.b32  	%r1916, %r1914, %r1915;
	xor.b32  	%r1917, %r1873, %r1848;
	and.b32  	%r1918, %r1898, %r1917;
	and.b32  	%r1919, %r1873, %r1848;
	xor.b32  	%r1920, %r1918, %r1919;
	add.s32 	%r1921, %r1916, %r1920;
	add.s32 	%r1922, %r1911, %r1823;
	add.s32 	%r1923, %r1921, %r1911;
	shf.l.wrap.b32 	%r1924, %r1922, %r1922, 26;
	shf.l.wrap.b32 	%r1925, %r1922, %r1922, 21;
	xor.b32  	%r1926, %r1924, %r1925;
	shf.l.wrap.b32 	%r1927, %r1922, %r1922, 7;
	xor.b32  	%r1928, %r1926, %r1927;
	and.b32  	%r1929, %r1922, %r1897;
	not.b32 	%r1930, %r1922;
	and.b32  	%r1931, %r1872, %r1930;
	or.b32  	%r1932, %r1929, %r1931;
	add.s32 	%r1933, %r1932, %r1847;
	add.s32 	%r1934, %r1933, %r1928;
	add.s32 	%r1935, %r1934, %r38;
	add.s32 	%r1936, %r1935, %r582;
	shf.l.wrap.b32 	%r1937, %r1923, %r1923, 30;
	shf.l.wrap.b32 	%r1938, %r1923, %r1923, 19;
	xor.b32  	%r1939, %r1937, %r1938;
	shf.l.wrap.b32 	%r1940, %r1923, %r1923, 10;
	xor.b32  	%r1941, %r1939, %r1940;
	xor.b32  	%r1942, %r1898, %r1873;
	and.b32  	%r1943, %r1923, %r1942;
	and.b32  	%r1944, %r1898, %r1873;
	xor.b32  	%r1945, %r1943, %r1944;
	add.s32 	%r1946, %r1941, %r1945;
	add.s32 	%r1947, %r1936, %r1848;
	add.s32 	%r1948, %r1946, %r1936;
	shf.l.wrap.b32 	%r1949, %r1947, %r1947, 26;
	shf.l.wrap.b32 	%r1950, %r1947, %r1947, 21;
	xor.b32  	%r1951, %r1949, %r1950;
	shf.l.wrap.b32 	%r1952, %r1947, %r1947, 7;
	xor.b32  	%r1953, %r1951, %r1952;
	and.b32  	%r1954, %r1947, %r1922;
	not.b32 	%r1955, %r1947;
	and.b32  	%r1956, %r1897, %r1955;
	or.b32  	%r1957, %r1954, %r1956;
	add.s32 	%r1958, %r1957, %r1872;
	add.s32 	%r1959, %r1958, %r1953;
	add.s32 	%r1960, %r1959, %r39;
	add.s32 	%r1961, %r1960, %r595;
	shf.l.wrap.b32 	%r1962, %r1948, %r1948, 30;
	shf.l.wrap.b32 	%r1963, %r1948, %r1948, 19;
	xor.b32  	%r1964, %r1962, %r1963;
	shf.l.wrap.b32 	%r1965, %r1948, %r1948, 10;
	xor.b32  	%r1966, %r1964, %r1965;
	xor.b32  	%r1967, %r1923, %r1898;
	and.b32  	%r1968, %r1948, %r1967;
	and.b32  	%r1969, %r1923, %r1898;
	xor.b32  	%r1970, %r1968, %r1969;
	add.s32 	%r1971, %r1966, %r1970;
	add.s32 	%r1972, %r1961, %r1873;
	add.s32 	%r1973, %r1971, %r1961;
	shf.l.wrap.b32 	%r1974, %r1972, %r1972, 26;
	shf.l.wrap.b32 	%r1975, %r1972, %r1972, 21;
	xor.b32  	%r1976, %r1974, %r1975;
	shf.l.wrap.b32 	%r1977, %r1972, %r1972, 7;
	xor.b32  	%r1978, %r1976, %r1977;
	and.b32  	%r1979, %r1972, %r1947;
	not.b32 	%r1980, %r1972;
	and.b32  	%r1981, %r1922, %r1980;
	or.b32  	%r1982, %r1979, %r1981;
	add.s32 	%r1983, %r1982, %r1897;
	add.s32 	%r1984, %r1983, %r1978;
	add.s32 	%r1985, %r1984, %r40;
	add.s32 	%r1986, %r1985, %r608;
	shf.l.wrap.b32 	%r1987, %r1973, %r1973, 30;
	shf.l.wrap.b32 	%r1988, %r1973, %r1973, 19;
	xor.b32  	%r1989, %r1987, %r1988;
	shf.l.wrap.b32 	%r1990, %r1973, %r1973, 10;
	xor.b32  	%r1991, %r1989, %r1990;
	xor.b32  	%r1992, %r1948, %r1923;
	and.b32  	%r1993, %r1973, %r1992;
	and.b32  	%r1994, %r1948, %r1923;
	xor.b32  	%r1995, %r1993, %r1994;
	add.s32 	%r1996, %r1991, %r1995;
	add.s32 	%r1997, %r1986, %r1898;
	add.s32 	%r1998, %r1996, %r1986;
	shf.l.wrap.b32 	%r1999, %r1997, %r1997, 26;
	shf.l.wrap.b32 	%r2000, %r1997, %r1997, 21;
	xor.b32  	%r2001, %r1999, %r2000;
	shf.l.wrap.b32 	%r2002, %r1997, %r1997, 7;
	xor.b32  	%r2003, %r2001, %r2002;
	and.b32  	%r2004, %r1997, %r1972;
	not.b32 	%r2005, %r1997;
	and.b32  	%r2006, %r1947, %r2005;
	or.b32  	%r2007, %r2004, %r2006;
	add.s32 	%r2008, %r2007, %r1922;
	add.s32 	%r2009, %r2008, %r2003;
	add.s32 	%r2010, %r2009, %r41;
	add.s32 	%r2011, %r2010, %r621;
	shf.l.wrap.b32 	%r2012, %r1998, %r1998, 30;
	shf.l.wrap.b32 	%r2013, %r1998, %r1998, 19;
	xor.b32  	%r2014, %r2012, %r2013;
	shf.l.wrap.b32 	%r2015, %r1998, %r1998, 10;
	xor.b32  	%r2016, %r2014, %r2015;
	xor.b32  	%r2017, %r1973, %r1948;
	and.b32  	%r2018, %r1998, %r2017;
	and.b32  	%r2019, %r1973, %r1948;
	xor.b32  	%r2020, %r2018, %r2019;
	add.s32 	%r2021, %r2016, %r2020;
	add.s32 	%r2022, %r2011, %r1923;
	add.s32 	%r2023, %r2021, %r2011;
	shf.l.wrap.b32 	%r2024, %r2022, %r2022, 26;
	shf.l.wrap.b32 	%r2025, %r2022, %r2022, 21;
	xor.b32  	%r2026, %r2024, %r2025;
	shf.l.wrap.b32 	%r2027, %r2022, %r2022, 7;
	xor.b32  	%r2028, %r2026, %r2027;
	and.b32  	%r2029, %r2022, %r1997;
	not.b32 	%r2030, %r2022;
	and.b32  	%r2031, %r1972, %r2030;
	or.b32  	%r2032, %r2029, %r2031;
	add.s32 	%r2033, %r2032, %r1947;
	add.s32 	%r2034, %r2033, %r2028;
	add.s32 	%r2035, %r2034, %r42;
	add.s32 	%r2036, %r2035, %r634;
	shf.l.wrap.b32 	%r2037, %r2023, %r2023, 30;
	shf.l.wrap.b32 	%r2038, %r2023, %r2023, 19;
	xor.b32  	%r2039, %r2037, %r2038;
	shf.l.wrap.b32 	%r2040, %r2023, %r2023, 10;
	xor.b32  	%r2041, %r2039, %r2040;
	xor.b32  	%r2042, %r1998, %r1973;
	and.b32  	%r2043, %r2023, %r2042;
	and.b32  	%r2044, %r1998, %r1973;
	xor.b32  	%r2045, %r2043, %r2044;
	add.s32 	%r2046, %r2041, %r2045;
	add.s32 	%r2047, %r2036, %r1948;
	add.s32 	%r2048, %r2046, %r2036;
	shf.l.wrap.b32 	%r2049, %r2047, %r2047, 26;
	shf.l.wrap.b32 	%r2050, %r2047, %r2047, 21;
	xor.b32  	%r2051, %r2049, %r2050;
	shf.l.wrap.b32 	%r2052, %r2047, %r2047, 7;
	xor.b32  	%r2053, %r2051, %r2052;
	and.b32  	%r2054, %r2047, %r2022;
	not.b32 	%r2055, %r2047;
	and.b32  	%r2056, %r1997, %r2055;
	or.b32  	%r2057, %r2054, %r2056;
	add.s32 	%r2058, %r2057, %r1972;
	add.s32 	%r2059, %r2058, %r2053;
	add.s32 	%r2060, %r2059, %r43;
	add.s32 	%r2061, %r2060, %r647;
	shf.l.wrap.b32 	%r2062, %r2048, %r2048, 30;
	shf.l.wrap.b32 	%r2063, %r2048, %r2048, 19;
	xor.b32  	%r2064, %r2062, %r2063;
	shf.l.wrap.b32 	%r2065, %r2048, %r2048, 10;
	xor.b32  	%r2066, %r2064, %r2065;
	xor.b32  	%r2067, %r2023, %r1998;
	and.b32  	%r2068, %r2048, %r2067;
	and.b32  	%r2069, %r2023, %r1998;
	xor.b32  	%r2070, %r2068, %r2069;
	add.s32 	%r2071, %r2066, %r2070;
	add.s32 	%r2072, %r2061, %r1973;
	add.s32 	%r2073, %r2071, %r2061;
	shf.l.wrap.b32 	%r2074, %r2072, %r2072, 26;
	shf.l.wrap.b32 	%r2075, %r2072, %r2072, 21;
	xor.b32  	%r2076, %r2074, %r2075;
	shf.l.wrap.b32 	%r2077, %r2072, %r2072, 7;
	xor.b32  	%r2078, %r2076, %r2077;
	and.b32  	%r2079, %r2072, %r2047;
	not.b32 	%r2080, %r2072;
	and.b32  	%r2081, %r2022, %r2080;
	or.b32  	%r2082, %r2079, %r2081;
	add.s32 	%r2083, %r2082, %r1997;
	add.s32 	%r2084, %r2083, %r2078;
	add.s32 	%r2086, %r2084, %r2085;
	add.s32 	%r2087, %r2086, %r660;
	shf.l.wrap.b32 	%r2088, %r2073, %r2073, 30;
	shf.l.wrap.b32 	%r2089, %r2073, %r2073, 19;
	xor.b32  	%r2090, %r2088, %r2089;
	shf.l.wrap.b32 	%r2091, %r2073, %r2073, 10;
	xor.b32  	%r2092, %r2090, %r2091;
	xor.b32  	%r2093, %r2048, %r2023;
	and.b32  	%r2094, %r2073, %r2093;
	and.b32  	%r2095, %r2048, %r2023;
	xor.b32  	%r2096, %r2094, %r2095;
	add.s32 	%r2097, %r2092, %r2096;
	add.s32 	%r2098, %r2087, %r1998;
	add.s32 	%r2099, %r2097, %r2087;
	shf.l.wrap.b32 	%r2100, %r2098, %r2098, 26;
	shf.l.wrap.b32 	%r2101, %r2098, %r2098, 21;
	xor.b32  	%r2102, %r2100, %r2101;
	shf.l.wrap.b32 	%r2103, %r2098, %r2098, 7;
	xor.b32  	%r2104, %r2102, %r2103;
	and.b32  	%r2105, %r2098, %r2072;
	not.b32 	%r2106, %r2098;
	and.b32  	%r2107, %r2047, %r2106;
	or.b32  	%r2108, %r2105, %r2107;
	add.s32 	%r2109, %r2108, %r2022;
	add.s32 	%r2110, %r2109, %r2104;
	add.s32 	%r2112, %r2110, %r2111;
	add.s32 	%r2113, %r2112, %r673;
	shf.l.wrap.b32 	%r2114, %r2099, %r2099, 30;
	shf.l.wrap.b32 	%r2115, %r2099, %r2099, 19;
	xor.b32  	%r2116, %r2114, %r2115;
	shf.l.wrap.b32 	%r2117, %r2099, %r2099, 10;
	xor.b32  	%r2118, %r2116, %r2117;
	xor.b32  	%r2119, %r2073, %r2048;
	and.b32  	%r2120, %r2099, %r2119;
	and.b32  	%r2121, %r2073, %r2048;
	xor.b32  	%r2122, %r2120, %r2121;
	add.s32 	%r2123, %r2118, %r2122;
	add.s32 	%r2124, %r2113, %r2023;
	add.s32 	%r2125, %r2123, %r2113;
	shf.l.wrap.b32 	%r2126, %r2124, %r2124, 26;
	shf.l.wrap.b32 	%r2127, %r2124, %r2124, 21;
	xor.b32  	%r2128, %r2126, %r2127;
	shf.l.wrap.b32 	%r2129, %r2124, %r2124, 7;
	xor.b32  	%r2130, %r2128, %r2129;
	and.b32  	%r2131, %r2124, %r2098;
	not.b32 	%r2132, %r2124;
	and.b32  	%r2133, %r2072, %r2132;
	or.b32  	%r2134, %r2131, %r2133;
	add.s32 	%r2135, %r2134, %r2047;
	add.s32 	%r2136, %r2135, %r2130;
	add.s32 	%r2138, %r2136, %r2137;
	add.s32 	%r2139, %r2138, %r686;
	shf.l.wrap.b32 	%r2140, %r2125, %r2125, 30;
	shf.l.wrap.b32 	%r2141, %r2125, %r2125, 19;
	xor.b32  	%r2142, %r2140, %r2141;
	shf.l.wrap.b32 	%r2143, %r2125, %r2125, 10;
	xor.b32  	%r2144, %r2142, %r2143;
	xor.b32  	%r2145, %r2099, %r2073;
	and.b32  	%r2146, %r2125, %r2145;
	and.b32  	%r2147, %r2099, %r2073;
	xor.b32  	%r2148, %r2146, %r2147;
	add.s32 	%r2149, %r2144, %r2148;
	add.s32 	%r2150, %r2139, %r2048;
	add.s32 	%r2151, %r2149, %r2139;
	shf.l.wrap.b32 	%r2152, %r2150, %r2150, 26;
	shf.l.wrap.b32 	%r2153, %r2150, %r2150, 21;
	xor.b32  	%r2154, %r2152, %r2153;
	shf.l.wrap.b32 	%r2155, %r2150, %r2150, 7;
	xor.b32  	%r2156, %r2154, %r2155;
	and.b32  	%r2157, %r2150, %r2124;
	not.b32 	%r2158, %r2150;
	and.b32  	%r2159, %r2098, %r2158;
	or.b32  	%r2160, %r2157, %r2159;
	add.s32 	%r2161, %r2160, %r2072;
	add.s32 	%r2162, %r2161, %r2156;
	add.s32 	%r2164, %r2162, %r2163;
	add.s32 	%r2165, %r2164, %r699;
	shf.l.wrap.b32 	%r2166, %r2151, %r2151, 30;
	shf.l.wrap.b32 	%r2167, %r2151, %r2151, 19;
	xor.b32  	%r2168, %r2166, %r2167;
	shf.l.wrap.b32 	%r2169, %r2151, %r2151, 10;
	xor.b32  	%r2170, %r2168, %r2169;
	xor.b32  	%r2171, %r2125, %r2099;
	and.b32  	%r2172, %r2151, %r2171;
	and.b32  	%r2173, %r2125, %r2099;
	xor.b32  	%r2174, %r2172, %r2173;
	add.s32 	%r2175, %r2170, %r2174;
	add.s32 	%r2176, %r2165, %r2073;
	add.s32 	%r2177, %r2175, %r2165;
	shf.l.wrap.b32 	%r2178, %r2176, %r2176, 26;
	shf.l.wrap.b32 	%r2179, %r2176, %r2176, 21;
	xor.b32  	%r2180, %r2178, %r2179;
	shf.l.wrap.b32 	%r2181, %r2176, %r2176, 7;
	xor.b32  	%r2182, %r2180, %r2181;
	and.b32  	%r2183, %r2176, %r2150;
	not.b32 	%r2184, %r2176;
	and.b32  	%r2185, %r2124, %r2184;
	or.b32  	%r2186, %r2183, %r2185;
	add.s32 	%r2187, %r2186, %r2098;
	add.s32 	%r2188, %r2187, %r2182;
	add.s32 	%r2190, %r2188, %r2189;
	add.s32 	%r2191, %r2190, %r712;
	shf.l.wrap.b32 	%r2192, %r2177, %r2177, 30;
	shf.l.wrap.b32 	%r2193, %r2177, %r2177, 19;
	xor.b32  	%r2194, %r2192, %r2193;
	shf.l.wrap.b32 	%r2195, %r2177, %r2177, 10;
	xor.b32  	%r2196, %r2194, %r2195;
	xor.b32  	%r2197, %r2151, %r2125;
	and.b32  	%r2198, %r2177, %r2197;
	and.b32  	%r2199, %r2151, %r2125;
	xor.b32  	%r2200, %r2198, %r2199;
	add.s32 	%r2201, %r2196, %r2200;
	add.s32 	%r2202, %r2191, %r2099;
	add.s32 	%r2203, %r2201, %r2191;
	shf.l.wrap.b32 	%r2204, %r2202, %r2202, 26;
	shf.l.wrap.b32 	%r2205, %r2202, %r2202, 21;
	xor.b32  	%r2206, %r2204, %r2205;
	shf.l.wrap.b32 	%r2207, %r2202, %r2202, 7;
	xor.b32  	%r2208, %r2206, %r2207;
	and.b32  	%r2209, %r2202, %r2176;
	not.b32 	%r2210, %r2202;
	and.b32  	%r2211, %r2150, %r2210;
	or.b32  	%r2212, %r2209, %r2211;
	add.s32 	%r2213, %r2212, %r2124;
	add.s32 	%r2214, %r2213, %r2208;
	add.s32 	%r2216, %r2214, %r2215;
	add.s32 	%r2217, %r2216, %r725;
	shf.l.wrap.b32 	%r2218, %r2203, %r2203, 30;
	shf.l.wrap.b32 	%r2219, %r2203, %r2203, 19;
	xor.b32  	%r2220, %r2218, %r2219;
	shf.l.wrap.b32 	%r2221, %r2203, %r2203, 10;
	xor.b32  	%r2222, %r2220, %r2221;
	xor.b32  	%r2223, %r2177, %r2151;
	and.b32  	%r2224, %r2203, %r2223;
	and.b32  	%r2225, %r2177, %r2151;
	xor.b32  	%r2226, %r2224, %r2225;
	add.s32 	%r2227, %r2222, %r2226;
	add.s32 	%r2228, %r2217, %r2125;
	add.s32 	%r2229, %r2227, %r2217;
	shf.l.wrap.b32 	%r2230, %r2228, %r2228, 26;
	shf.l.wrap.b32 	%r2231, %r2228, %r2228, 21;
	xor.b32  	%r2232, %r2230, %r2231;
	shf.l.wrap.b32 	%r2233, %r2228, %r2228, 7;
	xor.b32  	%r2234, %r2232, %r2233;
	and.b32  	%r2235, %r2228, %r2202;
	not.b32 	%r2236, %r2228;
	and.b32  	%r2237, %r2176, %r2236;
	or.b32  	%r2238, %r2235, %r2237;
	add.s32 	%r2239, %r2238, %r2150;
	add.s32 	%r2240, %r2239, %r2234;
	add.s32 	%r2242, %r2240, %r2241;
	add.s32 	%r2243, %r2242, %r738;
	shf.l.wrap.b32 	%r2244, %r2229, %r2229, 30;
	shf.l.wrap.b32 	%r2245, %r2229, %r2229, 19;
	xor.b32  	%r2246, %r2244, %r2245;
	shf.l.wrap.b32 	%r2247, %r2229, %r2229, 10;
	xor.b32  	%r2248, %r2246, %r2247;
	xor.b32  	%r2249, %r2203, %r2177;
	and.b32  	%r2250, %r2229, %r2249;
	and.b32  	%r2251, %r2203, %r2177;
	xor.b32  	%r2252, %r2250, %r2251;
	add.s32 	%r2253, %r2248, %r2252;
	add.s32 	%r2254, %r2243, %r2151;
	add.s32 	%r2255, %r2253, %r2243;
	shf.l.wrap.b32 	%r2256, %r2254, %r2254, 26;
	shf.l.wrap.b32 	%r2257, %r2254, %r2254, 21;
	xor.b32  	%r2258, %r2256, %r2257;
	shf.l.wrap.b32 	%r2259, %r2254, %r2254, 7;
	xor.b32  	%r2260, %r2258, %r2259;
	and.b32  	%r2261, %r2254, %r2228;
	not.b32 	%r2262, %r2254;
	and.b32  	%r2263, %r2202, %r2262;
	or.b32  	%r2264, %r2261, %r2263;
	add.s32 	%r2265, %r2264, %r2176;
	add.s32 	%r2266, %r2265, %r2260;
	add.s32 	%r2268, %r2266, %r2267;
	add.s32 	%r2269, %r2268, %r751;
	shf.l.wrap.b32 	%r2270, %r2255, %r2255, 30;
	shf.l.wrap.b32 	%r2271, %r2255, %r2255, 19;
	xor.b32  	%r2272, %r2270, %r2271;
	shf.l.wrap.b32 	%r2273, %r2255, %r2255, 10;
	xor.b32  	%r2274, %r2272, %r2273;
	xor.b32  	%r2275, %r2229, %r2203;
	and.b32  	%r2276, %r2255, %r2275;
	and.b32  	%r2277, %r2229, %r2203;
	xor.b32  	%r2278, %r2276, %r2277;
	add.s32 	%r2279, %r2274, %r2278;
	add.s32 	%r2280, %r2269, %r2177;
	add.s32 	%r2281, %r2279, %r2269;
	shf.l.wrap.b32 	%r2282, %r2280, %r2280, 26;
	shf.l.wrap.b32 	%r2283, %r2280, %r2280, 21;
	xor.b32  	%r2284, %r2282, %r2283;
	shf.l.wrap.b32 	%r2285, %r2280, %r2280, 7;
	xor.b32  	%r2286, %r2284, %r2285;
	and.b32  	%r2287, %r2280, %r2254;
	not.b32 	%r2288, %r2280;
	and.b32  	%r2289, %r2228, %r2288;
	or.b32  	%r2290, %r2287, %r2289;
	add.s32 	%r2291, %r2290, %r2202;
	add.s32 	%r2292, %r2291, %r2286;
	add.s32 	%r2294, %r2292, %r2293;
	add.s32 	%r2295, %r2294, %r764;
	shf.l.wrap.b32 	%r2296, %r2281, %r2281, 30;
	shf.l.wrap.b32 	%r2297, %r2281, %r2281, 19;
	xor.b32  	%r2298, %r2296, %r2297;
	shf.l.wrap.b32 	%r2299, %r2281, %r2281, 10;
	xor.b32  	%r2300, %r2298, %r2299;
	xor.b32  	%r2301, %r2255, %r2229;
	and.b32  	%r2302, %r2281, %r2301;
	and.b32  	%r2303, %r2255, %r2229;
	xor.b32  	%r2304, %r2302, %r2303;
	add.s32 	%r2305, %r2300, %r2304;
	add.s32 	%r2306, %r2295, %r2203;
	add.s32 	%r2307, %r2305, %r2295;
	shf.l.wrap.b32 	%r2308, %r2306, %r2306, 26;
	shf.l.wrap.b32 	%r2309, %r2306, %r2306, 21;
	xor.b32  	%r2310, %r2308, %r2309;
	shf.l.wrap.b32 	%r2311, %r2306, %r2306, 7;
	xor.b32  	%r2312, %r2310, %r2311;
	and.b32  	%r2313, %r2306, %r2280;
	not.b32 	%r2314, %r2306;
	and.b32  	%r2315, %r2254, %r2314;
	or.b32  	%r2316, %r2313, %r2315;
	add.s32 	%r2317, %r2316, %r2228;
	add.s32 	%r2318, %r2317, %r2312;
	add.s32 	%r2320, %r2318, %r2319;
	add.s32 	%r2321, %r2320, %r777;
	shf.l.wrap.b32 	%r2322, %r2307, %r2307, 30;
	shf.l.wrap.b32 	%r2323, %r2307, %r2307, 19;
	xor.b32  	%r2324, %r2322, %r2323;
	shf.l.wrap.b32 	%r2325, %r2307, %r2307, 10;
	xor.b32  	%r2326, %r2324, %r2325;
	xor.b32  	%r2327, %r2281, %r2255;
	and.b32  	%r2328, %r2307, %r2327;
	and.b32  	%r2329, %r2281, %r2255;
	xor.b32  	%r2330, %r2328, %r2329;
	add.s32 	%r2331, %r2326, %r2330;
	add.s32 	%r2332, %r2321, %r2229;
	add.s32 	%r2333, %r2331, %r2321;
	shf.l.wrap.b32 	%r2334, %r2332, %r2332, 26;
	shf.l.wrap.b32 	%r2335, %r2332, %r2332, 21;
	xor.b32  	%r2336, %r2334, %r2335;
	shf.l.wrap.b32 	%r2337, %r2332, %r2332, 7;
	xor.b32  	%r2338, %r2336, %r2337;
	and.b32  	%r2339, %r2332, %r2306;
	not.b32 	%r2340, %r2332;
	and.b32  	%r2341, %r2280, %r2340;
	or.b32  	%r2342, %r2339, %r2341;
	add.s32 	%r2343, %r2342, %r2254;
	add.s32 	%r2344, %r2343, %r2338;
	add.s32 	%r2346, %r2344, %r2345;
	add.s32 	%r2347, %r2346, %r790;
	shf.l.wrap.b32 	%r2348, %r2333, %r2333, 30;
	shf.l.wrap.b32 	%r2349, %r2333, %r2333, 19;
	xor.b32  	%r2350, %r2348, %r2349;
	shf.l.wrap.b32 	%r2351, %r2333, %r2333, 10;
	xor.b32  	%r2352, %r2350, %r2351;
	xor.b32  	%r2353, %r2307, %r2281;
	and.b32  	%r2354, %r2333, %r2353;
	and.b32  	%r2355, %r2307, %r2281;
	xor.b32  	%r2356, %r2354, %r2355;
	add.s32 	%r2357, %r2352, %r2356;
	add.s32 	%r2358, %r2347, %r2255;
	add.s32 	%r2359, %r2357, %r2347;
	shf.l.wrap.b32 	%r2360, %r2358, %r2358, 26;
	shf.l.wrap.b32 	%r2361, %r2358, %r2358, 21;
	xor.b32  	%r2362, %r2360, %r2361;
	shf.l.wrap.b32 	%r2363, %r2358, %r2358, 7;
	xor.b32  	%r2364, %r2362, %r2363;
	and.b32  	%r2365, %r2358, %r2332;
	not.b32 	%r2366, %r2358;
	and.b32  	%r2367, %r2306, %r2366;
	or.b32  	%r2368, %r2365, %r2367;
	add.s32 	%r2369, %r2368, %r2280;
	add.s32 	%r2370, %r2369, %r2364;
	add.s32 	%r2372, %r2370, %r2371;
	add.s32 	%r2373, %r2372, %r803;
	shf.l.wrap.b32 	%r2374, %r2359, %r2359, 30;
	shf.l.wrap.b32 	%r2375, %r2359, %r2359, 19;
	xor.b32  	%r2376, %r2374, %r2375;
	shf.l.wrap.b32 	%r2377, %r2359, %r2359, 10;
	xor.b32  	%r2378, %r2376, %r2377;
	xor.b32  	%r2379, %r2333, %r2307;
	and.b32  	%r2380, %r2359, %r2379;
	and.b32  	%r2381, %r2333, %r2307;
	xor.b32  	%r2382, %r2380, %r2381;
	add.s32 	%r2383, %r2378, %r2382;
	add.s32 	%r2384, %r2373, %r2281;
	add.s32 	%r2385, %r2383, %r2373;
	shf.l.wrap.b32 	%r2386, %r2384, %r2384, 26;
	shf.l.wrap.b32 	%r2387, %r2384, %r2384, 21;
	xor.b32  	%r2388, %r2386, %r2387;
	shf.l.wrap.b32 	%r2389, %r2384, %r2384, 7;
	xor.b32  	%r2390, %r2388, %r2389;
	and.b32  	%r2391, %r2384, %r2358;
	not.b32 	%r2392, %r2384;
	and.b32  	%r2393, %r2332, %r2392;
	or.b32  	%r2394, %r2391, %r2393;
	add.s32 	%r2395, %r2394, %r2306;
	add.s32 	%r2396, %r2395, %r2390;
	add.s32 	%r2398, %r2396, %r2397;
	add.s32 	%r2399, %r2398, %r816;
	shf.l.wrap.b32 	%r2400, %r2385, %r2385, 30;
	shf.l.wrap.b32 	%r2401, %r2385, %r2385, 19;
	xor.b32  	%r2402, %r2400, %r2401;
	shf.l.wrap.b32 	%r2403, %r2385, %r2385, 10;
	xor.b32  	%r2404, %r2402, %r2403;
	xor.b32  	%r2405, %r2359, %r2333;
	and.b32  	%r2406, %r2385, %r2405;
	and.b32  	%r2407, %r2359, %r2333;
	xor.b32  	%r2408, %r2406, %r2407;
	add.s32 	%r2409, %r2404, %r2408;
	add.s32 	%r2410, %r2399, %r2307;
	add.s32 	%r2411, %r2409, %r2399;
	shf.l.wrap.b32 	%r2412, %r2410, %r2410, 26;
	shf.l.wrap.b32 	%r2413, %r2410, %r2410, 21;
	xor.b32  	%r2414, %r2412, %r2413;
	shf.l.wrap.b32 	%r2415, %r2410, %r2410, 7;
	xor.b32  	%r2416, %r2414, %r2415;
	and.b32  	%r2417, %r2410, %r2384;
	not.b32 	%r2418, %r2410;
	and.b32  	%r2419, %r2358, %r2418;
	or.b32  	%r2420, %r2417, %r2419;
	add.s32 	%r2421, %r2420, %r2332;
	add.s32 	%r2422, %r2421, %r2416;
	add.s32 	%r2424, %r2422, %r2423;
	add.s32 	%r2425, %r2424, %r829;
	shf.l.wrap.b32 	%r2426, %r2411, %r2411, 30;
	shf.l.wrap.b32 	%r2427, %r2411, %r2411, 19;
	xor.b32  	%r2428, %r2426, %r2427;
	shf.l.wrap.b32 	%r2429, %r2411, %r2411, 10;
	xor.b32  	%r2430, %r2428, %r2429;
	xor.b32  	%r2431, %r2385, %r2359;
	and.b32  	%r2432, %r2411, %r2431;
	and.b32  	%r2433, %r2385, %r2359;
	xor.b32  	%r2434, %r2432, %r2433;
	add.s32 	%r2435, %r2430, %r2434;
	add.s32 	%r2436, %r2425, %r2333;
	add.s32 	%r2437, %r2435, %r2425;
	shf.l.wrap.b32 	%r2438, %r2436, %r2436, 26;
	shf.l.wrap.b32 	%r2439, %r2436, %r2436, 21;
	xor.b32  	%r2440, %r2438, %r2439;
	shf.l.wrap.b32 	%r2441, %r2436, %r2436, 7;
	xor.b32  	%r2442, %r2440, %r2441;
	and.b32  	%r2443, %r2436, %r2410;
	not.b32 	%r2444, %r2436;
	and.b32  	%r2445, %r2384, %r2444;
	or.b32  	%r2446, %r2443, %r2445;
	add.s32 	%r2447, %r2446, %r2358;
	add.s32 	%r2448, %r2447, %r2442;
	add.s32 	%r2450, %r2448, %r2449;
	add.s32 	%r2451, %r2450, %r842;
	shf.l.wrap.b32 	%r2452, %r2437, %r2437, 30;
	shf.l.wrap.b32 	%r2453, %r2437, %r2437, 19;
	xor.b32  	%r2454, %r2452, %r2453;
	shf.l.wrap.b32 	%r2455, %r2437, %r2437, 10;
	xor.b32  	%r2456, %r2454, %r2455;
	xor.b32  	%r2457, %r2411, %r2385;
	and.b32  	%r2458, %r2437, %r2457;
	and.b32  	%r2459, %r2411, %r2385;
	xor.b32  	%r2460, %r2458, %r2459;
	add.s32 	%r2461, %r2456, %r2460;
	add.s32 	%r2462, %r2451, %r2359;
	add.s32 	%r2463, %r2461, %r2451;
	add.s32 	%r2495, %r2495, %r2463;
	add.s32 	%r2494, %r2494, %r2437;
	add.s32 	%r2493, %r2493, %r2411;
	add.s32 	%r2492, %r2492, %r2385;
	add.s32 	%r2491, %r2491, %r2462;
	add.s32 	%r2490, %r2490, %r2436;
	add.s32 	%r2489, %r2489, %r2410;
	add.s32 	%r2488, %r2488, %r2384;
	add.s32 	%r61, %r2496, 64;
	add.s64 	%rd15, %rd15, 64;
	setp.lt.u32 	%p2, %r2496, 4032;
	mov.u32 	%r2496, %r61;
	@%p2 bra 	$L__BB0_2;
	shr.u32 	%r2464, %r2495, 24;
	st.global.u8 	[%rd2], %r2464;
	shr.u32 	%r2465, %r2495, 16;
	st.global.u8 	[%rd2+1], %r2465;
	shr.u32 	%r2466, %r2495, 8;
	st.global.u8 	[%rd2+2], %r2466;
	st.global.u8 	[%rd2+3], %r2495;
	shr.u32 	%r2467, %r2494, 24;
	st.global.u8 	[%rd2+4], %r2467;
	shr.u32 	%r2468, %r2494, 16;
	st.global.u8 	[%rd2+5], %r2468;
	shr.u32 	%r2469, %r2494, 8;
	st.global.u8 	[%rd2+6], %r2469;
	st.global.u8 	[%rd2+7], %r2494;
	shr.u32 	%r2470, %r2493, 24;
	st.global.u8 	[%rd2+8], %r2470;
	shr.u32 	%r2471, %r2493, 16;
	st.global.u8 	[%rd2+9], %r2471;
	shr.u32 	%r2472, %r2493, 8;
	st.global.u8 	[%rd2+10], %r2472;
	st.global.u8 	[%rd2+11], %r2493;
	shr.u32 	%r2473, %r2492, 24;
	st.global.u8 	[%rd2+12], %r2473;
	shr.u32 	%r2474, %r2492, 16;
	st.global.u8 	[%rd2+13], %r2474;
	shr.u32 	%r2475, %r2492, 8;
	st.global.u8 	[%rd2+14], %r2475;
	st.global.u8 	[%rd2+15], %r2492;
	shr.u32 	%r2476, %r2491, 24;
	st.global.u8 	[%rd2+16], %r2476;
	shr.u32 	%r2477, %r2491, 16;
	st.global.u8 	[%rd2+17], %r2477;
	shr.u32 	%r2478, %r2491, 8;
	st.global.u8 	[%rd2+18], %r2478;
	st.global.u8 	[%rd2+19], %r2491;
	shr.u32 	%r2479, %r2490, 24;
	st.global.u8 	[%rd2+20], %r2479;
	shr.u32 	%r2480, %r2490, 16;
	st.global.u8 	[%rd2+21], %r2480;
	shr.u32 	%r2481, %r2490, 8;
	st.global.u8 	[%rd2+22], %r2481;
	st.global.u8 	[%rd2+23], %r2490;
	shr.u32 	%r2482, %r2489, 24;
	st.global.u8 	[%rd2+24], %r2482;
	shr.u32 	%r2483, %r2489, 16;
	st.global.u8 	[%rd2+25], %r2483;
	shr.u32 	%r2484, %r2489, 8;
	st.global.u8 	[%rd2+26], %r2484;
	st.global.u8 	[%rd2+27], %r2489;
	shr.u32 	%r2485, %r2488, 24;
	st.global.u8 	[%rd2+28], %r2485;
	shr.u32 	%r2486, %r2488, 16;
	st.global.u8 	[%rd2+29], %r2486;
	shr.u32 	%r2487, %r2488, 8;
	st.global.u8 	[%rd2+30], %r2487;
	st.global.u8 	[%rd2+31], %r2488;
$L__BB0_4:
	ret;

}
	// .globl	hash_parents_kernel
.visible .entry hash_parents_kernel(
	.param .u64 .ptr .align 1 hash_parents_kernel_param_0,
	.param .u64 hash_parents_kernel_param_1,
	.param .u64 hash_parents_kernel_param_2
)
{
	.reg .pred 	%p<2>;
	.reg .b16 	%rs<17>;
	.reg .b32 	%r<2448>;
	.reg .b64 	%rd<17>;

	ld.param.u64 	%rd3, [hash_parents_kernel_param_2];
	mov.u32 	%r1, %ctaid.x;
	mov.u32 	%r2, %ntid.x;
	mov.u32 	%r3, %tid.x;
	mad.lo.s32 	%r4, %r1, %r2, %r3;
	cvt.u64.u32 	%rd4, %r4;
	setp.le.u64 	%p1, %rd3, %rd4;
	@%p1 bra 	$L__BB1_2;
	ld.param.u64 	%rd16, [hash_parents_kernel_param_1];
	ld.param.u64 	%rd15, [hash_parents_kernel_param_0];
	cvta.to.global.u64 	%rd5, %rd15;
	shr.u64 	%rd6, %rd16, 1;
	mov.u32 	%r5, %ctaid.x;
	mov.u32 	%r6, %ntid.x;
	mov.u32 	%r7, %tid.x;
	mad.lo.s32 	%r8, %r5, %r6, %r7;
	cvt.u64.u32 	%rd7, %r8;
	add.s64 	%rd8, %rd6, %rd7;
	mul.wide.u32 	%rd9, %r8, 64;
	shl.b64 	%rd10, %rd16, 5;
	add.s64 	%rd11, %rd9, %rd10;
	shl.b64 	%rd12, %rd8, 5;
	add.s64 	%rd13, %rd5, %rd12;
	add.s64 	%rd14, %rd5, %rd11;
	ld.global.u8 	%r9, [%rd14+1];
	ld.global.u8 	%rs1, [%rd14+2];
	ld.global.u8 	%r10, [%rd14+3];
	ld.global.u8 	%r11, [%rd14+5];
	ld.global.u8 	%rs2, [%rd14+6];
	ld.global.u8 	%r12, [%rd14+7];
	ld.global.u8 	%r13, [%rd14+9];
	ld.global.u8 	%rs3, [%rd14+10];
	ld.global.u8 	%r14, [%rd14+11];
	ld.global.u8 	%r15, [%rd14+13];
	ld.global.u8 	%rs4, [%rd14+14];
	ld.global.u8 	%r16, [%rd14+15];
	ld.global.u8 	%r17, [%rd14+17];
	ld.global.u8 	%rs5, [%rd14+18];
	ld.global.u8 	%r18, [%rd14+19];
	ld.global.u8 	%r19, [%rd14+21];
	ld.global.u8 	%rs6, [%rd14+22];
	ld.global.u8 	%r20, [%rd14+23];
	ld.global.u8 	%r21, [%rd14+25];
	ld.global.u8 	%rs7, [%rd14+26];
	ld.global.u8 	%r22, [%rd14+27];
	ld.global.u8 	%r23, [%rd14+29];
	ld.global.u8 	%rs8, [%rd14+30];
	ld.global.u8 	%r24, [%rd14+31];
	ld.global.u8 	%r25, [%rd14+33];
	ld.global.u8 	%rs9, [%rd14+34];
	ld.global.u8 	%r26, [%rd14+35];
	ld.global.u8 	%r27, [%rd14+37];
	ld.global.u8 	%rs10, [%rd14+38];
	ld.global.u8 	%r28, [%rd14+39];
	ld.global.u8 	%r29, [%rd14+41];
	ld.global.u8 	%rs11, [%rd14+42];
	ld.global.u8 	%r30, [%rd14+43];
	ld.global.u8 	%r31, [%rd14+45];
	ld.global.u8 	%rs12, [%rd14+46];
	ld.global.u8 	%r32, [%rd14+47];
	ld.global.u8 	%r33, [%rd14+49];
	ld.global.u8 	%rs13, [%rd14+50];
	ld.global.u8 	%r34, [%rd14+51];
	ld.global.u8 	%r35, [%rd14+53];
	ld.global.u8 	%rs14, [%rd14+54];
	ld.global.u8 	%r36, [%rd14+55];
	ld.global.u8 	%r37, [%rd14+57];
	ld.global.u8 	%rs15, [%rd14+58];
	ld.global.u8 	%r38, [%rd14+59];
	ld.global.u8 	%r39, [%rd14+61];
	ld.global.u8 	%rs16, [%rd14+62];
	ld.global.u8 	%r40, [%rd14+63];
	ld.global.u8 	%r41, [%rd14];
	shl.b32 	%r42, %r41, 24;
	shl.b32 	%r43, %r9, 16;
	or.b32  	%r44, %r43, %r42;
	mul.wide.u16 	%r45, %rs1, 256;
	or.b32  	%r46, %r44, %r45;
	or.b32  	%r47, %r46, %r10;
	ld.global.u8 	%r48, [%rd14+4];
	shl.b32 	%r49, %r48, 24;
	shl.b32 	%r50, %r11, 16;
	or.b32  	%r51, %r50, %r49;
	mul.wide.u16 	%r52, %rs2, 256;
	or.b32  	%r53, %r51, %r52;
	or.b32  	%r54, %r53, %r12;
	ld.global.u8 	%r55, [%rd14+8];
	shl.b32 	%r56, %r55, 24;
	shl.b32 	%r57, %r13, 16;
	or.b32  	%r58, %r57, %r56;
	mul.wide.u16 	%r59, %rs3, 256;
	or.b32  	%r60, %r58, %r59;
	or.b32  	%r61, %r60, %r14;
	ld.global.u8 	%r62, [%rd14+12];
	shl.b32 	%r63, %r62, 24;
	shl.b32 	%r64, %r15, 16;
	or.b32  	%r65, %r64, %r63;
	mul.wide.u16 	%r66, %rs4, 256;
	or.b32  	%r67, %r65, %r66;
	or.b32  	%r68, %r67, %r16;
	ld.global.u8 	%r69, [%rd14+16];
	shl.b32 	%r70, %r69, 24;
	shl.b32 	%r71, %r17, 16;
	or.b32  	%r72, %r71, %r70;
	mul.wide.u16 	%r73, %rs5, 256;
	or.b32  	%r74, %r72, %r73;
	or.b32  	%r75, %r74, %r18;
	ld.global.u8 	%r76, [%rd14+20];
	shl.b32 	%r77, %r76, 24;
	shl.b32 	%r78, %r19, 16;
	or.b32  	%r79, %r78, %r77;
	mul.wide.u16 	%r80, %rs6, 256;
	or.b32  	%r81, %r79, %r80;
	or.b32  	%r82, %r81, %r20;
	ld.global.u8 	%r83, [%rd14+24];
	shl.b32 	%r84, %r83, 24;
	shl.b32 	%r85, %r21, 16;
	or.b32  	%r86, %r85, %r84;
	mul.wide.u16 	%r87, %rs7, 256;
	or.b32  	%r88, %r86, %r87;
	or.b32  	%r89, %r88, %r22;
	ld.global.u8 	%r90, [%rd14+28];
	shl.b32 	%r91, %r90, 24;
	shl.b32 	%r92, %r23, 16;
	or.b32  	%r93, %r92, %r91;
	mul.wide.u16 	%r94, %rs8, 256;
	or.b32  	%r95, %r93, %r94;
	or.b32  	%r96, %r95, %r24;
	ld.global.u8 	%r97, [%rd14+32];
	shl.b32 	%r98, %r97, 24;
	shl.b32 	%r99, %r25, 16;
	or.b32  	%r100, %r99, %r98;
	mul.wide.u16 	%r101, %rs9, 256;
	or.b32  	%r102, %r100, %r101;
	or.b32  	%r103, %r102, %r26;
	ld.global.u8 	%r104, [%rd14+36];
	shl.b32 	%r105, %r104, 24;
	shl.b32 	%r106, %r27, 16;
	or.b32  	%r107, %r106, %r105;
	mul.wide.u16 	%r108, %rs10, 256;
	or.b32  	%r109, %r107, %r108;
	or.b32  	%r110, %r109, %r28;
	ld.global.u8 	%r111, [%rd14+40];
	shl.b32 	%r112, %r111, 24;
	shl.b32 	%r113, %r29, 16;
	or.b32  	%r114, %r113, %r112;
	mul.wide.u16 	%r115, %rs11, 256;
	or.b32  	%r116, %r114, %r115;
	or.b32  	%r117, %r116, %r30;
	ld.global.u8 	%r118, [%rd14+44];
	shl.b32 	%r119, %r118, 24;
	shl.b32 	%r120, %r31, 16;
	or.b32  	%r121, %r120, %r119;
	mul.wide.u16 	%r122, %rs12, 256;
	or.b32  	%r123, %r121, %r122;
	or.b32  	%r124, %r123, %r32;
	ld.global.u8 	%r125, [%rd14+48];
	shl.b32 	%r126, %r125, 24;
	shl.b32 	%r127, %r33, 16;
	or.b32  	%r128, %r127, %r126;
	mul.wide.u16 	%r129, %rs13, 256;
	or.b32  	%r130, %r128, %r129;
	or.b32  	%r131, %r130, %r34;
	ld.global.u8 	%r132, [%rd14+52];
	shl.b32 	%r133, %r132, 24;
	shl.b32 	%r134, %r35, 16;
	or.b32  	%r135, %r134, %r133;
	mul.wide.u16 	%r136, %rs14, 256;
	or.b32  	%r137, %r135, %r136;
	or.b32  	%r138, %r137, %r36;
	ld.global.u8 	%r139, [%rd14+56];
	shl.b32 	%r140, %r139, 24;
	shl.b32 	%r141, %r37, 16;
	or.b32  	%r142, %r141, %r140;
	mul.wide.u16 	%r143, %rs15, 256;
	or.b32  	%r144, %r142, %r143;
	or.b32  	%r145, %r144, %r38;
	ld.global.u8 	%r146, [%rd14+60];
	shl.b32 	%r147, %r146, 24;
	shl.b32 	%r148, %r39, 16;
	or.b32  	%r149, %r148, %r147;
	mul.wide.u16 	%r150, %rs16, 256;
	or.b32  	%r151, %r149, %r150;
	or.b32  	%r152, %r151, %r40;
	shf.l.wrap.b32 	%r153, %r54, %r54, 25;
	shf.l.wrap.b32 	%r154, %r53, %r54, 14;
	xor.b32  	%r155, %r153, %r154;
	shr.u32 	%r156, %r54, 3;
	xor.b32  	%r157, %r155, %r156;
	shf.l.wrap.b32 	%r158, %r144, %r145, 15;
	shf.l.wrap.b32 	%r159, %r144, %r145, 13;
	xor.b32  	%r160, %r158, %r159;
	shr.u32 	%r161, %r144, 10;
	xor.b32  	%r162, %r160, %r161;
	add.s32 	%r163, %r157, %r47;
	add.s32 	%r164, %r163, %r110;
	add.s32 	%r165, %r164, %r162;
	shf.l.wrap.b32 	%r166, %r61, %r61, 25;
	shf.l.wrap.b32 	%r167, %r60, %r61, 14;
	xor.b32  	%r168, %r166, %r167;
	shr.u32 	%r169, %r61, 3;
	xor.b32  	%r170, %r168, %r169;
	shf.l.wrap.b32 	%r171, %r151, %r152, 15;
	shf.l.wrap.b32 	%r172, %r151, %r152, 13;
	xor.b32  	%r173, %r171, %r172;
	shr.u32 	%r174, %r151, 10;
	xor.b32  	%r175, %r173, %r174;
	add.s32 	%r176, %r170, %r54;
	add.s32 	%r177, %r176, %r117;
	add.s32 	%r178, %r177, %r175;
	shf.l.wrap.b32 	%r179, %r68, %r68, 25;
	shf.l.wrap.b32 	%r180, %r67, %r68, 14;
	xor.b32  	%r181, %r179, %r180;
	shr.u32 	%r182, %r68, 3;
	xor.b32  	%r183, %r181, %r182;
	shf.l.wrap.b32 	%r184, %r165, %r165, 15;
	shf.l.wrap.b32 	%r185, %r165, %r165, 13;
	xor.b32  	%r186, %r184, %r185;
	shr.u32 	%r187, %r165, 10;
	xor.b32  	%r188, %r186, %r187;
	add.s32 	%r189, %r183, %r61;
	add.s32 	%r190, %r189, %r124;
	add.s32 	%r191, %r190, %r188;
	shf.l.wrap.b32 	%r192, %r75, %r75, 25;
	shf.l.wrap.b32 	%r193, %r74, %r75, 14;
	xor.b32  	%r194, %r192, %r193;
	shr.u32 	%r195, %r75, 3;
	xor.b32  	%r196, %r194, %r195;
	shf.l.wrap.b32 	%r197, %r178, %r178, 15;
	shf.l.wrap.b32 	%r198, %r178, %r178, 13;
	xor.b32  	%r199, %r197, %r198;
	shr.u32 	%r200, %r178, 10;
	xor.b32  	%r201, %r199, %r200;
	add.s32 	%r202, %r196, %r68;
	add.s32 	%r203, %r202, %r131;
	add.s32 	%r204, %r203, %r201;
	shf.l.wrap.b32 	%r205, %r82, %r82, 25;
	shf.l.wrap.b32 	%r206, %r81, %r82, 14;
	xor.b32  	%r207, %r205, %r206;
	shr.u32 	%r208, %r82, 3;
	xor.b32  	%r209, %r207, %r208;
	shf.l.wrap.b32 	%r210, %r191, %r191, 15;
	shf.l.wrap.b32 	%r211, %r191, %r191, 13;
	xor.b32  	%r212, %r210, %r211;
	shr.u32 	%r213, %r191, 10;
	xor.b32  	%r214, %r212, %r213;
	add.s32 	%r215, %r209, %r75;
	add.s32 	%r216, %r215, %r138;
	add.s32 	%r217, %r216, %r214;
	shf.l.wrap.b32 	%r218, %r89, %r89, 25;
	shf.l.wrap.b32 	%r219, %r88, %r89, 14;
	xor.b32  	%r220, %r218, %r219;
	shr.u32 	%r221, %r89, 3;
	xor.b32  	%r222, %r220, %r221;
	shf.l.wrap.b32 	%r223, %r204, %r204, 15;
	shf.l.wrap.b32 	%r224, %r204, %r204, 13;
	xor.b32  	%r225, %r223, %r224;
	shr.u32 	%r226, %r204, 10;
	xor.b32  	%r227, %r225, %r226;
	add.s32 	%r228, %r222, %r82;
	add.s32 	%r229, %r228, %r145;
	add.s32 	%r230, %r229, %r227;
	shf.l.wrap.b32 	%r231, %r96, %r96, 25;
	shf.l.wrap.b32 	%r232, %r95, %r96, 14;
	xor.b32  	%r233, %r231, %r232;
	shr.u32 	%r234, %r96, 3;
	xor.b32  	%r235, %r233, %r234;
	shf.l.wrap.b32 	%r236, %r217, %r217, 15;
	shf.l.wrap.b32 	%r237, %r217, %r217, 13;
	xor.b32  	%r238, %r236, %r237;
	shr.u32 	%r239, %r217, 10;
	xor.b32  	%r240, %r238, %r239;
	add.s32 	%r241, %r235, %r89;
	add.s32 	%r242, %r241, %r152;
	add.s32 	%r243, %r242, %r240;
	shf.l.wrap.b32 	%r244, %r103, %r103, 25;
	shf.l.wrap.b32 	%r245, %r102, %r103, 14;
	xor.b32  	%r246, %r244, %r245;
	shr.u32 	%r247, %r103, 3;
	xor.b32  	%r248, %r246, %r247;
	shf.l.wrap.b32 	%r249, %r230, %r230, 15;
	shf.l.wrap.b32 	%r250, %r230, %r230, 13;
	xor.b32  	%r251, %r249, %r250;
	shr.u32 	%r252, %r230, 10;
	xor.b32  	%r253, %r251, %r252;
	add.s32 	%r254, %r248, %r96;
	add.s32 	%r255, %r254, %r165;
	add.s32 	%r256, %r255, %r253;
	shf.l.wrap.b32 	%r257, %r110, %r110, 25;
	shf.l.wrap.b32 	%r258, %r109, %r110, 14;
	xor.b32  	%r259, %r257, %r258;
	shr.u32 	%r260, %r110, 3;
	xor.b32  	%r261, %r259, %r260;
	shf.l.wrap.b32 	%r262, %r243, %r243, 15;
	shf.l.wrap.b32 	%r263, %r243, %r243, 13;
	xor.b32  	%r264, %r262, %r263;
	shr.u32 	%r265, %r243, 10;
	xor.b32  	%r266, %r264, %r265;
	add.s32 	%r267, %r261, %r103;
	add.s32 	%r268, %r267, %r178;
	add.s32 	%r269, %r268, %r266;
	shf.l.wrap.b32 	%r270, %r117, %r117, 25;
	shf.l.wrap.b32 	%r271, %r116, %r117, 14;
	xor.b32  	%r272, %r270, %r271;
	shr.u32 	%r273, %r117, 3;
	xor.b32  	%r274, %r272, %r273;
	shf.l.wrap.b32 	%r275, %r256, %r256, 15;
	shf.l.wrap.b32 	%r276, %r256, %r256, 13;
	xor.b32  	%r277, %r275, %r276;
	shr.u32 	%r278, %r256, 10;
	xor.b32  	%r279, %r277, %r278;
	add.s32 	%r280, %r274, %r110;
	add.s32 	%r281, %r280, %r191;
	add.s32 	%r282, %r281, %r279;
	shf.l.wrap.b32 	%r283, %r124, %r124, 25;
	shf.l.wrap.b32 	%r284, %r123, %r124, 14;
	xor.b32  	%r285, %r283, %r284;
	shr.u32 	%r286, %r124, 3;
	xor.b32  	%r287, %r285, %r286;
	shf.l.wrap.b32 	%r288, %r269, %r269, 15;
	shf.l.wrap.b32 	%r289, %r269, %r269, 13;
	xor.b32  	%r290, %r288, %r289;
	shr.u32 	%r291, %r269, 10;
	xor.b32  	%r292, %r290, %r291;
	add.s32 	%r293, %r287, %r117;
	add.s32 	%r294, %r293, %r204;
	add.s32 	%r295, %r294, %r292;
	shf.l.wrap.b32 	%r296, %r131, %r131, 25;
	shf.l.wrap.b32 	%r297, %r130, %r131, 14;
	xor.b32  	%r298, %r296, %r297;
	shr.u32 	%r299, %r131, 3;
	xor.b32  	%r300, %r298, %r299;
	shf.l.wrap.b32 	%r301, %r282, %r282, 15;
	shf.l.wrap.b32 	%r302, %r282, %r282, 13;
	xor.b32  	%r303, %r301, %r302;
	shr.u32 	%r304, %r282, 10;
	xor.b32  	%r305, %r303, %r304;
	add.s32 	%r306, %r300, %r124;
	add.s32 	%r307, %r306, %r217;
	add.s32 	%r308, %r307, %r305;
	shf.l.wrap.b32 	%r309, %r138, %r138, 25;
	shf.l.wrap.b32 	%r310, %r137, %r138, 14;
	xor.b32  	%r311, %r309, %r310;
	shr.u32 	%r312, %r138, 3;
	xor.b32  	%r313, %r311, %r312;
	shf.l.wrap.b32 	%r314, %r295, %r295, 15;
	shf.l.wrap.b32 	%r315, %r295, %r295, 13;
	xor.b32  	%r316, %r314, %r315;
	shr.u32 	%r317, %r295, 10;
	xor.b32  	%r318, %r316, %r317;
	add.s32 	%r319, %r313, %r131;
	add.s32 	%r320, %r319, %r230;
	add.s32 	%r321, %r320, %r318;
	shf.l.wrap.b32 	%r322, %r145, %r145, 25;
	shf.l.wrap.b32 	%r323, %r144, %r145, 14;
	xor.b32  	%r324, %r322, %r323;
	shr.u32 	%r325, %r145, 3;
	xor.b32  	%r326, %r324, %r325;
	shf.l.wrap.b32 	%r327, %r308, %r308, 15;
	shf.l.wrap.b32 	%r328, %r308, %r308, 13;
	xor.b32  	%r329, %r327, %r328;
	shr.u32 	%r330, %r308, 10;
	xor.b32  	%r331, %r329, %r330;
	add.s32 	%r332, %r326, %r138;
	add.s32 	%r333, %r332, %r243;
	add.s32 	%r334, %r333, %r331;
	shf.l.wrap.b32 	%r335, %r152, %r152, 25;
	shf.l.wrap.b32 	%r336, %r151, %r152, 14;
	xor.b32  	%r337, %r335, %r336;
	shr.u32 	%r338, %r152, 3;
	xor.b32  	%r339, %r337, %r338;
	shf.l.wrap.b32 	%r340, %r321, %r321, 15;
	shf.l.wrap.b32 	%r341, %r321, %r321, 13;
	xor.b32  	%r342, %r340, %r341;
	shr.u32 	%r343, %r321, 10;
	xor.b32  	%r344, %r342, %r343;
	add.s32 	%r345, %r339, %r145;
	add.s32 	%r346, %r345, %r256;
	add.s32 	%r347, %r346, %r344;
	shf.l.wrap.b32 	%r348, %r165, %r165, 25;
	shf.l.wrap.b32 	%r349, %r165, %r165, 14;
	xor.b32  	%r350, %r348, %r349;
	shr.u32 	%r351, %r165, 3;
	xor.b32  	%r352, %r350, %r351;
	shf.l.wrap.b32 	%r353, %r334, %r334, 15;
	shf.l.wrap.b32 	%r354, %r334, %r334, 13;
	xor.b32  	%r355, %r353, %r354;
	shr.u32 	%r356, %r334, 10;
	xor.b32  	%r357, %r355, %r356;
	add.s32 	%r358, %r352, %r152;
	add.s32 	%r359, %r358, %r269;
	add.s32 	%r360, %r359, %r357;
	shf.l.wrap.b32 	%r361, %r178, %r178, 25;
	shf.l.wrap.b32 	%r362, %r178, %r178, 14;
	xor.b32  	%r363, %r361, %r362;
	shr.u32 	%r364, %r178, 3;
	xor.b32  	%r365, %r363, %r364;
	shf.l.wrap.b32 	%r366, %r347, %r347, 15;
	shf.l.wrap.b32 	%r367, %r347, %r347, 13;
	xor.b32  	%r368, %r366, %r367;
	shr.u32 	%r369, %r347, 10;
	xor.b32  	%r370, %r368, %r369;
	add.s32 	%r371, %r365, %r165;
	add.s32 	%r372, %r371, %r282;
	add.s32 	%r373, %r372, %r370;
	shf.l.wrap.b32 	%r374, %r191, %r191, 25;
	shf.l.wrap.b32 	%r375, %r191, %r191, 14;
	xor.b32  	%r376, %r374, %r375;
	shr.u32 	%r377, %r191, 3;
	xor.b32  	%r378, %r376, %r377;
	shf.l.wrap.b32 	%r379, %r360, %r360, 15;
	shf.l.wrap.b32 	%r380, %r360, %r360, 13;
	xor.b32  	%r381, %r379, %r380;
	shr.u32 	%r382, %r360, 10;
	xor.b32  	%r383, %r381, %r382;
	add.s32 	%r384, %r378, %r178;
	add.s32 	%r385, %r384, %r295;
	add.s32 	%r386, %r385, %r383;
	shf.l.wrap.b32 	%r387, %r204, %r204, 25;
	shf.l.wrap.b32 	%r388, %r204, %r204, 14;
	xor.b32  	%r389, %r387, %r388;
	shr.u32 	%r390, %r204, 3;
	xor.b32  	%r391, %r389, %r390;
	shf.l.wrap.b32 	%r392, %r373, %r373, 15;
	shf.l.wrap.b32 	%r393, %r373, %r373, 13;
	xor.b32  	%r394, %r392, %r393;
	shr.u32 	%r395, %r373, 10;
	xor.b32  	%r396, %r394, %r395;
	add.s32 	%r397, %r391, %r191;
	add.s32 	%r398, %r397, %r308;
	add.s32 	%r399, %r398, %r396;
	shf.l.wrap.b32 	%r400, %r217, %r217, 25;
	shf.l.wrap.b32 	%r401, %r217, %r217, 14;
	xor.b32  	%r402, %r400, %r401;
	shr.u32 	%r403, %r217, 3;
	xor.b32  	%r404, %r402, %r403;
	shf.l.wrap.b32 	%r405, %r386, %r386, 15;
	shf.l.wrap.b32 	%r406, %r386, %r386, 13;
	xor.b32  	%r407, %r405, %r406;
	shr.u32 	%r408, %r386, 10;
	xor.b32  	%r409, %r407, %r408;
	add.s32 	%r410, %r404, %r204;
	add.s32 	%r411, %r410, %r321;
	add.s32 	%r412, %r411, %r409;
	shf.l.wrap.b32 	%r413, %r230, %r230, 25;
	shf.l.wrap.b32 	%r414, %r230, %r230, 14;
	xor.b32  	%r415, %r413, %r414;
	shr.u32 	%r416, %r230, 3;
	xor.b32  	%r417, %r415, %r416;
	shf.l.wrap.b32 	%r418, %r399, %r399, 15;
	shf.l.wrap.b32 	%r419, %r399, %r399, 13;
	xor.b32  	%r420, %r418, %r419;
	shr.u32 	%r421, %r399, 10;
	xor.b32  	%r422, %r420, %r421;
	add.s32 	%r423, %r417, %r217;
	add.s32 	%r424, %r423, %r334;
	add.s32 	%r425, %r424, %r422;
	shf.l.wrap.b32 	%r426, %r243, %r243, 25;
	shf.l.wrap.b32 	%r427, %r243, %r243, 14;
	xor.b32  	%r428, %r426, %r427;
	shr.u32 	%r429, %r243, 3;
	xor.b32  	%r430, %r428, %r429;
	shf.l.wrap.b32 	%r431, %r412, %r412, 15;
	shf.l.wrap.b32 	%r432, %r412, %r412, 13;
	xor.b32  	%r433, %r431, %r432;
	shr.u32 	%r434, %r412, 10;
	xor.b32  	%r435, %r433, %r434;
	add.s32 	%r436, %r430, %r230;
	add.s32 	%r437, %r436, %r347;
	add.s32 	%r438, %r437, %r435;
	shf.l.wrap.b32 	%r439, %r256, %r256, 25;
	shf.l.wrap.b32 	%r440, %r256, %r256, 14;
	xor.b32  	%r441, %r439, %r440;
	shr.u32 	%r442, %r256, 3;
	xor.b32  	%r443, %r441, %r442;
	shf.l.wrap.b32 	%r444, %r425, %r425, 15;
	shf.l.wrap.b32 	%r445, %r425, %r425, 13;
	xor.b32  	%r446, %r444, %r445;
	shr.u32 	%r447, %r425, 10;
	xor.b32  	%r448, %r446, %r447;
	add.s32 	%r449, %r443, %r243;
	add.s32 	%r450, %r449, %r360;
	add.s32 	%r451, %r450, %r448;
	shf.l.wrap.b32 	%r452, %r269, %r269, 25;
	shf.l.wrap.b32 	%r453, %r269, %r269, 14;
	xor.b32  	%r454, %r452, %r453;
	shr.u32 	%r455, %r269, 3;
	xor.b32  	%r456, %r454, %r455;
	shf.l.wrap.b32 	%r457, %r438, %r438, 15;
	shf.l.wrap.b32 	%r458, %r438, %r438, 13;
	xor.b32  	%r459, %r457, %r458;
	shr.u32 	%r460, %r438, 10;
	xor.b32  	%r461, %r459, %r460;
	add.s32 	%r462, %r456, %r256;
	add.s32 	%r463, %r462, %r373;
	add.s32 	%r464, %r463, %r461;
	shf.l.wrap.b32 	%r465, %r282, %r282, 25;
	shf.l.wrap.b32 	%r466, %r282, %r282, 14;
	xor.b32  	%r467, %r465, %r466;
	shr.u32 	%r468, %r282, 3;
	xor.b32  	%r469, %r467, %r468;
	shf.l.wrap.b32 	%r470, %r451, %r451, 15;
	shf.l.wrap.b32 	%r471, %r451, %r451, 13;
	xor.b32  	%r472, %r470, %r471;
	shr.u32 	%r473, %r451, 10;
	xor.b32  	%r474, %r472, %r473;
	add.s32 	%r475, %r469, %r269;
	add.s32 	%r476, %r475, %r386;
	add.s32 	%r477, %r476, %r474;
	shf.l.wrap.b32 	%r478, %r295, %r295, 25;
	shf.l.wrap.b32 	%r479, %r295, %r295, 14;
	xor.b32  	%r480, %r478, %r479;
	shr.u32 	%r481, %r295, 3;
	xor.b32  	%r482, %r480, %r481;
	shf.l.wrap.b32 	%r483, %r464, %r464, 15;
	shf.l.wrap.b32 	%r484, %r464, %r464, 13;
	xor.b32  	%r485, %r483, %r484;
	shr.u32 	%r486, %r464, 10;
	xor.b32  	%r487, %r485, %r486;
	add.s32 	%r488, %r482, %r282;
	add.s32 	%r489, %r488, %r399;
	add.s32 	%r490, %r489, %r487;
	shf.l.wrap.b32 	%r491, %r308, %r308, 25;
	shf.l.wrap.b32 	%r492, %r308, %r308, 14;
	xor.b32  	%r493, %r491, %r492;
	shr.u32 	%r494, %r308, 3;
	xor.b32  	%r495, %r493, %r494;
	shf.l.wrap.b32 	%r496, %r477, %r477, 15;
	shf.l.wrap.b32 	%r497, %r477, %r477, 13;
	xor.b32  	%r498, %r496, %r497;
	shr.u32 	%r499, %r477, 10;
	xor.b32  	%r500, %r498, %r499;
	add.s32 	%r501, %r495, %r295;
	add.s32 	%r502, %r501, %r412;
	add.s32 	%r503, %r502, %r500;
	shf.l.wrap.b32 	%r504, %r321, %r321, 25;
	shf.l.wrap.b32 	%r505, %r321, %r321, 14;
	xor.b32  	%r506, %r504, %r505;
	shr.u32 	%r507, %r321, 3;
	xor.b32  	%r508, %r506, %r507;
	shf.l.wrap.b32 	%r509, %r490, %r490, 15;
	shf.l.wrap.b32 	%r510, %r490, %r490, 13;
	xor.b32  	%r511, %r509, %r510;
	shr.u32 	%r512, %r490, 10;
	xor.b32  	%r513, %r511, %r512;
	add.s32 	%r514, %r508, %r308;
	add.s32 	%r515, %r514, %r425;
	add.s32 	%r516, %r515, %r513;
	shf.l.wrap.b32 	%r517, %r334, %r334, 25;
	shf.l.wrap.b32 	%r518, %r334, %r334, 14;
	xor.b32  	%r519, %r517, %r518;
	shr.u32 	%r520, %r334, 3;
	xor.b32  	%r521, %r519, %r520;
	shf.l.wrap.b32 	%r522, %r503, %r503, 15;
	shf.l.wrap.b32 	%r523, %r503, %r503, 13;
	xor.b32  	%r524, %r522, %r523;
	shr.u32 	%r525, %r503, 10;
	xor.b32  	%r526, %r524, %r525;
	add.s32 	%r527, %r521, %r321;
	add.s32 	%r528, %r527, %r438;
	add.s32 	%r529, %r528, %r526;
	shf.l.wrap.b32 	%r530, %r347, %r347, 25;
	shf.l.wrap.b32 	%r531, %r347, %r347, 14;
	xor.b32  	%r532, %r530, %r531;
	shr.u32 	%r533, %r347, 3;
	xor.b32  	%r534, %r532, %r533;
	shf.l.wrap.b32 	%r535, %r516, %r516, 15;
	shf.l.wrap.b32 	%r536, %r516, %r516, 13;
	xor.b32  	%r537, %r535, %r536;
	shr.u32 	%r538, %r516, 10;
	xor.b32  	%r539, %r537, %r538;
	add.s32 	%r540, %r534, %r334;
	add.s32 	%r541, %r540, %r451;
	add.s32 	%r542, %r541, %r539;
	shf.l.wrap.b32 	%r543, %r360, %r360, 25;
	shf.l.wrap.b32 	%r544, %r360, %r360, 14;
	xor.b32  	%r545, %r543, %r544;
	shr.u32 	%r546, %r360, 3;
	xor.b32  	%r547, %r545, %r546;
	shf.l.wrap.b32 	%r548, %r529, %r529, 15;
	shf.l.wrap.b32 	%r549, %r529, %r529, 13;
	xor.b32  	%r550, %r548, %r549;
	shr.u32 	%r551, %r529, 10;
	xor.b32  	%r552, %r550, %r551;
	add.s32 	%r553, %r547, %r347;
	add.s32 	%r554, %r553, %r464;
	add.s32 	%r555, %r554, %r552;
	shf.l.wrap.b32 	%r556, %r373, %r373, 25;
	shf.l.wrap.b32 	%r557, %r373, %r373, 14;
	xor.b32  	%r558, %r556, %r557;
	shr.u32 	%r559, %r373, 3;
	xor.b32  	%r560, %r558, %r559;
	shf.l.wrap.b32 	%r561, %r542, %r542, 15;
	shf.l.wrap.b32 	%r562, %r542, %r542, 13;
	xor.b32  	%r563, %r561, %r562;
	shr.u32 	%r564, %r542, 10;
	xor.b32  	%r565, %r563, %r564;
	add.s32 	%r566, %r560, %r360;
	add.s32 	%r567, %r566, %r477;
	add.s32 	%r568, %r567, %r565;
	shf.l.wrap.b32 	%r569, %r386, %r386, 25;
	shf.l.wrap.b32 	%r570, %r386, %r386, 14;
	xor.b32  	%r571, %r569, %r570;
	shr.u32 	%r572, %r386, 3;
	xor.b32  	%r573, %r571, %r572;
	shf.l.wrap.b32 	%r574, %r555, %r555, 15;
	shf.l.wrap.b32 	%r575, %r555, %r555, 13;
	xor.b32  	%r576, %r574, %r575;
	shr.u32 	%r577, %r555, 10;
	xor.b32  	%r578, %r576, %r577;
	add.s32 	%r579, %r573, %r373;
	add.s32 	%r580, %r579, %r490;
	add.s32 	%r581, %r580, %r578;
	shf.l.wrap.b32 	%r582, %r399, %r399, 25;
	shf.l.wrap.b32 	%r583, %r399, %r399, 14;
	xor.b32  	%r584, %r582, %r583;
	shr.u32 	%r585, %r399, 3;
	xor.b32  	%r586, %r584, %r585;
	shf.l.wrap.b32 	%r587, %r568, %r568, 15;
	shf.l.wrap.b32 	%r588, %r568, %r568, 13;
	xor.b32  	%r589, %r587, %r588;
	shr.u32 	%r590, %r568, 10;
	xor.b32  	%r591, %r589, %r590;
	add.s32 	%r592, %r586, %r386;
	add.s32 	%r593, %r592, %r503;
	add.s32 	%r594, %r593, %r591;
	shf.l.wrap.b32 	%r595, %r412, %r412, 25;
	shf.l.wrap.b32 	%r596, %r412, %r412, 14;
	xor.b32  	%r597, %r595, %r596;
	shr.u32 	%r598, %r412, 3;
	xor.b32  	%r599, %r597, %r598;
	shf.l.wrap.b32 	%r600, %r581, %r581, 15;
	shf.l.wrap.b32 	%r601, %r581, %r581, 13;
	xor.b32  	%r602, %r600, %r601;
	shr.u32 	%r603, %r581, 10;
	xor.b32  	%r604, %r602, %r603;
	add.s32 	%r605, %r599, %r399;
	add.s32 	%r606, %r605, %r516;
	add.s32 	%r607, %r606, %r604;
	shf.l.wrap.b32 	%r608, %r425, %r425, 25;
	shf.l.wrap.b32 	%r609, %r425, %r425, 14;
	xor.b32  	%r610, %r608, %r609;
	shr.u32 	%r611, %r425, 3;
	xor.b32  	%r612, %r610, %r611;
	shf.l.wrap.b32 	%r613, %r594, %r594, 15;
	shf.l.wrap.b32 	%r614, %r594, %r594, 13;
	xor.b32  	%r615, %r613, %r614;
	shr.u32 	%r616, %r594, 10;
	xor.b32  	%r617, %r615, %r616;
	add.s32 	%r618, %r612, %r412;
	add.s32 	%r619, %r618, %r529;
	add.s32 	%r620, %r619, %r617;
	shf.l.wrap.b32 	%r621, %r438, %r438, 25;
	shf.l.wrap.b32 	%r622, %r438, %r438, 14;
	xor.b32  	%r623, %r621, %r622;
	shr.u32 	%r624, %r438, 3;
	xor.b32  	%r625, %r623, %r624;
	shf.l.wrap.b32 	%r626, %r607, %r607, 15;
	shf.l.wrap.b32 	%r627, %r607, %r607, 13;
	xor.b32  	%r628, %r626, %r627;
	shr.u32 	%r629, %r607, 10;
	xor.b32  	%r630, %r628, %r629;
	add.s32 	%r631, %r625, %r425;
	add.s32 	%r632, %r631, %r542;
	add.s32 	%r633, %r632, %r630;
	shf.l.wrap.b32 	%r634, %r451, %r451, 25;
	shf.l.wrap.b32 	%r635, %r451, %r451, 14;
	xor.b32  	%r636, %r634, %r635;
	shr.u32 	%r637, %r451, 3;
	xor.b32  	%r638, %r636, %r637;
	shf.l.wrap.b32 	%r639, %r620, %r620, 15;
	shf.l.wrap.b32 	%r640, %r620, %r620, 13;
	xor.b32  	%r641, %r639, %r640;
	shr.u32 	%r642, %r620, 10;
	xor.b32  	%r643, %r641, %r642;
	add.s32 	%r644, %r638, %r438;
	add.s32 	%r645, %r644, %r555;
	add.s32 	%r646, %r645, %r643;
	shf.l.wrap.b32 	%r647, %r464, %r464, 25;
	shf.l.wrap.b32 	%r648, %r464, %r464, 14;
	xor.b32  	%r649, %r647, %r648;
	shr.u32 	%r650, %r464, 3;
	xor.b32  	%r651, %r649, %r650;
	shf.l.wrap.b32 	%r652, %r633, %r633, 15;
	shf.l.wrap.b32 	%r653, %r633, %r633, 13;
	xor.b32  	%r654, %r652, %r653;
	shr.u32 	%r655, %r633, 10;
	xor.b32  	%r656, %r654, %r655;
	add.s32 	%r657, %r651, %r451;
	add.s32 	%r658, %r657, %r568;
	add.s32 	%r659, %r658, %r656;
	shf.l.wrap.b32 	%r660, %r477, %r477, 25;
	shf.l.wrap.b32 	%r661, %r477, %r477, 14;
	xor.b32  	%r662, %r660, %r661;
	shr.u32 	%r663, %r477, 3;
	xor.b32  	%r664, %r662, %r663;
	shf.l.wrap.b32 	%r665, %r646, %r646, 15;
	shf.l.wrap.b32 	%r666, %r646, %r646, 13;
	xor.b32  	%r667, %r665, %r666;
	shr.u32 	%r668, %r646, 10;
	xor.b32  	%r669, %r667, %r668;
	add.s32 	%r670, %r664, %r464;
	add.s32 	%r671, %r670, %r581;
	add.s32 	%r672, %r671, %r669;
	shf.l.wrap.b32 	%r673, %r490, %r490, 25;
	shf.l.wrap.b32 	%r674, %r490, %r490, 14;
	xor.b32  	%r675, %r673, %r674;
	shr.u32 	%r676, %r490, 3;
	xor.b32  	%r677, %r675, %r676;
	shf.l.wrap.b32 	%r678, %r659, %r659, 15;
	shf.l.wrap.b32 	%r679, %r659, %r659, 13;
	xor.b32  	%r680, %r678, %r679;
	shr.u32 	%r681, %r659, 10;
	xor.b32  	%r682, %r680, %r681;
	add.s32 	%r683, %r677, %r477;
	add.s32 	%r684, %r683, %r594;
	add.s32 	%r685, %r684, %r682;
	shf.l.wrap.b32 	%r686, %r503, %r503, 25;
	shf.l.wrap.b32 	%r687, %r503, %r503, 14;
	xor.b32  	%r688, %r686, %r687;
	shr.u32 	%r689, %r503, 3;
	xor.b32  	%r690, %r688, %r689;
	shf.l.wrap.b32 	%r691, %r672, %r672, 15;
	shf.l.wrap.b32 	%r692, %r672, %r672, 13;
	xor.b32  	%r693, %r691, %r692;
	shr.u32 	%r694, %r672, 10;
	xor.b32  	%r695, %r693, %r694;
	add.s32 	%r696, %r690, %r490;
	add.s32 	%r697, %r696, %r607;
	add.s32 	%r698, %r697, %r695;
	shf.l.wrap.b32 	%r699, %r516, %r516, 25;
	shf.l.wrap.b32 	%r700, %r516, %r516, 14;
	xor.b32  	%r701, %r699, %r700;
	shr.u32 	%r702, %r516, 3;
	xor.b32  	%r703, %r701, %r702;
	shf.l.wrap.b32 	%r704, %r685, %r685, 15;
	shf.l.wrap.b32 	%r705, %r685, %r685, 13;
	xor.b32  	%r706, %r704, %r705;
	shr.u32 	%r707, %r685, 10;
	xor.b32  	%r708, %r706, %r707;
	add.s32 	%r709, %r703, %r503;
	add.s32 	%r710, %r709, %r620;
	add.s32 	%r711, %r710, %r708;
	shf.l.wrap.b32 	%r712, %r529, %r529, 25;
	shf.l.wrap.b32 	%r713, %r529, %r529, 14;
	xor.b32  	%r714, %r712, %r713;
	shr.u32 	%r715, %r529, 3;
	xor.b32  	%r716, %r714, %r715;
	shf.l.wrap.b32 	%r717, %r698, %r698, 15;
	shf.l.wrap.b32 	%r718, %r698, %r698, 13;
	xor.b32  	%r719, %r717, %r718;
	shr.u32 	%r720, %r698, 10;
	xor.b32  	%r721, %r719, %r720;
	add.s32 	%r722, %r716, %r516;
	add.s32 	%r723, %r722, %r633;
	add.s32 	%r724, %r723, %r721;
	shf.l.wrap.b32 	%r725, %r542, %r542, 25;
	shf.l.wrap.b32 	%r726, %r542, %r542, 14;
	xor.b32  	%r727, %r725, %r726;
	shr.u32 	%r728, %r542, 3;
	xor.b32  	%r729, %r727, %r728;
	shf.l.wrap.b32 	%r730, %r711, %r711, 15;
	shf.l.wrap.b32 	%r731, %r711, %r711, 13;
	xor.b32  	%r732, %r730, %r731;
	shr.u32 	%r733, %r711, 10;
	xor.b32  	%r734, %r732, %r733;
	add.s32 	%r735, %r729, %r529;
	add.s32 	%r736, %r735, %r646;
	add.s32 	%r737, %r736, %r734;
	shf.l.wrap.b32 	%r738, %r555, %r555, 25;
	shf.l.wrap.b32 	%r739, %r555, %r555, 14;
	xor.b32  	%r740, %r738, %r739;
	shr.u32 	%r741, %r555, 3;
	xor.b32  	%r742, %r740, %r741;
	shf.l.wrap.b32 	%r743, %r724, %r724, 15;
	shf.l.wrap.b32 	%r744, %r724, %r724, 13;
	xor.b32  	%r745, %r743, %r744;
	shr.u32 	%r746, %r724, 10;
	xor.b32  	%r747, %r745, %r746;
	add.s32 	%r748, %r742, %r542;
	add.s32 	%r749, %r748, %r659;
	add.s32 	%r750, %r749, %r747;
	shf.l.wrap.b32 	%r751, %r568, %r568, 25;
	shf.l.wrap.b32 	%r752, %r568, %r568, 14;
	xor.b32  	%r753, %r751, %r752;
	shr.u32 	%r754, %r568, 3;
	xor.b32  	%r755, %r753, %r754;
	shf.l.wrap.b32 	%r756, %r737, %r737, 15;
	shf.l.wrap.b32 	%r757, %r737, %r737, 13;
	xor.b32  	%r758, %r756, %r757;
	shr.u32 	%r759, %r737, 10;
	xor.b32  	%r760, %r758, %r759;
	add.s32 	%r761, %r755, %r555;
	add.s32 	%r762, %r761, %r672;
	add.s32 	%r763, %r762, %r760;
	shf.l.wrap.b32 	%r764, %r581, %r581, 25;
	shf.l.wrap.b32 	%r765, %r581, %r581, 14;
	xor.b32  	%r766, %r764, %r765;
	shr.u32 	%r767, %r581, 3;
	xor.b32  	%r768, %r766, %r767;
	shf.l.wrap.b32 	%r769, %r750, %r750, 15;
	shf.l.wrap.b32 	%r770, %r750, %r750, 13;
	xor.b32  	%r771, %r769, %r770;
	shr.u32 	%r772, %r750, 10;
	xor.b32  	%r773, %r771, %r772;
	add.s32 	%r774, %r768, %r568;
	add.s32 	%r775, %r774, %r685;
	add.s32 	%r776, %r775, %r773;
	ld.const.u32 	%r777, [K];
	add.s32 	%r778, %r777, %r47;
	add.s32 	%r779, %r778, 1446884106;
	add.s32 	%r780, %r778, -1182902091;
	shf.l.wrap.b32 	%r781, %r779, %r779, 26;
	shf.l.wrap.b32 	%r782, %r779, %r779, 21;
	xor.b32  	%r783, %r781, %r782;
	shf.l.wrap.b32 	%r784, %r779, %r779, 7;
	xor.b32  	%r785, %r783, %r784;
	and.b32  	%r786, %r779, 1359893119;
	sub.s32 	%r787, -1446884107, %r778;
	and.b32  	%r788, %r787, -1694144372;
	or.b32  	%r789, %r786, %r788;
	ld.const.u32 	%r790, [K+4];
	add.s32 	%r791, %r789, %r785;
	add.s32 	%r792, %r791, %r790;
	add.s32 	%r793, %r792, %r54;
	shf.l.wrap.b32 	%r794, %r780, %r780, 30;
	shf.l.wrap.b32 	%r795, %r780, %r780, 19;
	xor.b32  	%r796, %r794, %r795;
	shf.l.wrap.b32 	%r797, %r780, %r780, 10;
	xor.b32  	%r798, %r796, %r797;
	and.b32  	%r799, %r780, -781301534;
	add.s32 	%r800, %r798, %r799;
	add.s32 	%r801, %r793, %r800;
	add.s32 	%r802, %r793, 1542638877;
	add.s32 	%r803, %r801, 1233485744;
	shf.l.wrap.b32 	%r804, %r802, %r802, 26;
	shf.l.wrap.b32 	%r805, %r802, %r802, 21;
	xor.b32  	%r806, %r804, %r805;
	shf.l.wrap.b32 	%r807, %r802, %r802, 7;
	xor.b32  	%r808, %r806, %r807;
	and.b32  	%r809, %r802, %r779;
	sub.s32 	%r810, 604844770, %r793;
	and.b32  	%r811, %r810, 1359893119;
	or.b32  	%r812, %r809, %r811;
	ld.const.u32 	%r813, [K+8];
	add.s32 	%r814, %r812, %r808;
	add.s32 	%r815, %r814, %r813;
	add.s32 	%r816, %r815, %r61;
	shf.l.wrap.b32 	%r817, %r803, %r803, 30;
	shf.l.wrap.b32 	%r818, %r803, %r803, 19;
	xor.b32  	%r819, %r817, %r818;
	shf.l.wrap.b32 	%r820, %r803, %r803, 10;
	xor.b32  	%r821, %r819, %r820;
	xor.b32  	%r822, %r780, 1779033703;
	and.b32  	%r823, %r803, %r822;
	and.b32  	%r824, %r780, 1779033703;
	xor.b32  	%r825, %r823, %r824;
	add.s32 	%r826, %r821, %r825;
	add.s32 	%r827, %r816, %r826;
	add.s32 	%r828, %r816, 1449989905;
	add.s32 	%r829, %r827, -1694144372;
	shf.l.wrap.b32 	%r830, %r828, %r828, 26;
	shf.l.wrap.b32 	%r831, %r828, %r828, 21;
	xor.b32  	%r832, %r830, %r831;
	shf.l.wrap.b32 	%r833, %r828, %r828, 7;
	xor.b32  	%r834, %r832, %r833;
	and.b32  	%r835, %r828, %r802;
	sub.s32 	%r836, -1449989906, %r816;
	and.b32  	%r837, %r779, %r836;
	or.b32  	%r838, %r835, %r837;
	ld.const.u32 	%r839, [K+12];
	add.s32 	%r840, %r838, %r834;
	add.s32 	%r841, %r840, %r839;
	add.s32 	%r842, %r841, %r68;
	shf.l.wrap.b32 	%r843, %r829, %r829, 30;
	shf.l.wrap.b32 	%r844, %r829, %r829, 19;
	xor.b32  	%r845, %r843, %r844;
	shf.l.wrap.b32 	%r846, %r829, %r829, 10;
	xor.b32  	%r847, %r845, %r846;
	xor.b32  	%r848, %r803, %r780;
	and.b32  	%r849, %r829, %r848;
	and.b32  	%r850, %r803, %r780;
	xor.b32  	%r851, %r849, %r850;
	add.s32 	%r852, %r847, %r851;
	add.s32 	%r853, %r842, %r852;
	add.s32 	%r854, %r842, -1156040474;
	add.s32 	%r855, %r853, 1359893119;
	shf.l.wrap.b32 	%r856, %r854, %r854, 26;
	shf.l.wrap.b32 	%r857, %r854, %r854, 21;
	xor.b32  	%r858, %r856, %r857;
	shf.l.wrap.b32 	%r859, %r854, %r854, 7;
	xor.b32  	%r860, %r858, %r859;
	and.b32  	%r861, %r854, %r828;
	sub.s32 	%r862, 1156040473, %r842;
	and.b32  	%r863, %r802, %r862;
	or.b32  	%r864, %r861, %r863;
	ld.const.u32 	%r865, [K+16];
	add.s32 	%r866, %r864, %r779;
	add.s32 	%r867, %r866, %r860;
	add.s32 	%r868, %r867, %r865;
	add.s32 	%r869, %r868, %r75;
	shf.l.wrap.b32 	%r870, %r855, %r855, 30;
	shf.l.wrap.b32 	%r871, %r855, %r855, 19;
	xor.b32  	%r872, %r870, %r871;
	shf.l.wrap.b32 	%r873, %r855, %r855, 10;
	xor.b32  	%r874, %r872, %r873;
	xor.b32  	%r875, %r829, %r803;
	and.b32  	%r876, %r855, %r875;
	and.b32  	%r877, %r829, %r803;
	xor.b32  	%r878, %r876, %r877;
	add.s32 	%r879, %r874, %r878;
	add.s32 	%r880, %r869, %r780;
	add.s32 	%r881, %r879, %r869;
	shf.l.wrap.b32 	%r882, %r880, %r880, 26;
	shf.l.wrap.b32 	%r883, %r880, %r880, 21;
	xor.b32  	%r884, %r882, %r883;
	shf.l.wrap.b32 	%r885, %r880, %r880, 7;
	xor.b32  	%r886, %r884, %r885;
	and.b32  	%r887, %r880, %r854;
	not.b32 	%r888, %r880;
	and.b32  	%r889, %r828, %r888;
	or.b32  	%r890, %r887, %r889;
	ld.const.u32 	%r891, [K+20];
	add.s32 	%r892, %r890, %r802;
	add.s32 	%r893, %r892, %r886;
	add.s32 	%r894, %r893, %r891;
	add.s32 	%r895, %r894, %r82;
	shf.l.wrap.b32 	%r896, %r881, %r881, 30;
	shf.l.wrap.b32 	%r897, %r881, %r881, 19;
	xor.b32  	%r898, %r896, %r897;
	shf.l.wrap.b32 	%r899, %r881, %r881, 10;
	xor.b32  	%r900, %r898, %r899;
	xor.b32  	%r901, %r855, %r829;
	and.b32  	%r902, %r881, %r901;
	and.b32  	%r903, %r855, %r829;
	xor.b32  	%r904, %r902, %r903;
	add.s32 	%r905, %r900, %r904;
	add.s32 	%r906, %r895, %r803;
	add.s32 	%r907, %r905, %r895;
	shf.l.wrap.b32 	%r908, %r906, %r906, 26;
	shf.l.wrap.b32 	%r909, %r906, %r906, 21;
	xor.b32  	%r910, %r908, %r909;
	shf.l.wrap.b32 	%r911, %r906, %r906, 7;
	xor.b32  	%r912, %r910, %r911;
	and.b32  	%r913, %r906, %r880;
	not.b32 	%r914, %r906;
	and.b32  	%r915, %r854, %r914;
	or.b32  	%r916, %r913, %r915;
	ld.const.u32 	%r917, [K+24];
	add.s32 	%r918, %r916, %r828;
	add.s32 	%r919, %r918, %r912;
	add.s32 	%r920, %r919, %r917;
	add.s32 	%r921, %r920, %r89;
	shf.l.wrap.b32 	%r922, %r907, %r907, 30;
	shf.l.wrap.b32 	%r923, %r907, %r907, 19;
	xor.b32  	%r924, %r922, %r923;
	shf.l.wrap.b32 	%r925, %r907, %r907, 10;
	xor.b32  	%r926, %r924, %r925;
	xor.b32  	%r927, %r881, %r855;
	and.b32  	%r928, %r907, %r927;
	and.b32  	%r929, %r881, %r855;
	xor.b32  	%r930, %r928, %r929;
	add.s32 	%r931, %r926, %r930;
	add.s32 	%r932, %r921, %r829;
	add.s32 	%r933, %r931, %r921;
	shf.l.wrap.b32 	%r934, %r932, %r932, 26;
	shf.l.wrap.b32 	%r935, %r932, %r932, 21;
	xor.b32  	%r936, %r934, %r935;
	shf.l.wrap.b32 	%r937, %r932, %r932, 7;
	xor.b32  	%r938, %r936, %r937;
	and.b32  	%r939, %r932, %r906;
	not.b32 	%r940, %r932;
	and.b32  	%r941, %r880, %r940;
	or.b32  	%r942, %r939, %r941;
	ld.const.u32 	%r943, [K+28];
	add.s32 	%r944, %r942, %r854;
	add.s32 	%r945, %r944, %r938;
	add.s32 	%r946, %r945, %r943;
	add.s32 	%r947, %r946, %r96;
	shf.l.wrap.b32 	%r948, %r933, %r933, 30;
	shf.l.wrap.b32 	%r949, %r933, %r933, 19;
	xor.b32  	%r950, %r948, %r949;
	shf.l.wrap.b32 	%r951, %r933, %r933, 10;
	xor.b32  	%r952, %r950, %r951;
	xor.b32  	%r953, %r907, %r881;
	and.b32  	%r954, %r933, %r953;
	and.b32  	%r955, %r907, %r881;
	xor.b32  	%r956, %r954, %r955;
	add.s32 	%r957, %r952, %r956;
	add.s32 	%r958, %r947, %r855;
	add.s32 	%r959, %r957, %r947;
	shf.l.wrap.b32 	%r960, %r958, %r958, 26;
	shf.l.wrap.b32 	%r961, %r958, %r958, 21;
	xor.b32  	%r962, %r960, %r961;
	shf.l.wrap.b32 	%r963, %r958, %r958, 7;
	xor.b32  	%r964, %r962, %r963;
	and.b32  	%r965, %r958, %r932;
	not.b32 	%r966, %r958;
	and.b32  	%r967, %r906, %r966;
	or.b32  	%r968, %r965, %r967;
	ld.const.u32 	%r969, [K+32];
	add.s32 	%r970, %r968, %r880;
	add.s32 	%r971, %r970, %r964;
	add.s32 	%r972, %r971, %r969;
	add.s32 	%r973, %r972, %r103;
	shf.l.wrap.b32 	%r974, %r959, %r959, 30;
	shf.l.wrap.b32 	%r975, %r959, %r959, 19;
	xor.b32  	%r976, %r974, %r975;
	shf.l.wrap.b32 	%r977, %r959, %r959, 10;
	xor.b32  	%r978, %r976, %r977;
	xor.b32  	%r979, %r933, %r907;
	and.b32  	%r980, %r959, %r979;
	and.b32  	%r981, %r933, %r907;
	xor.b32  	%r982, %r980, %r981;
	add.s32 	%r983, %r978, %r982;
	add.s32 	%r984, %r973, %r881;
	add.s32 	%r985, %r983, %r973;
	shf.l.wrap.b32 	%r986, %r984, %r984, 26;
	shf.l.wrap.b32 	%r987, %r984, %r984, 21;
	xor.b32  	%r988, %r986, %r987;
	shf.l.wrap.b32 	%r989, %r984, %r984, 7;
	xor.b32  	%r990, %r988, %r989;
	and.b32  	%r991, %r984, %r958;
	not.b32 	%r992, %r984;
	and.b32  	%r993, %r932, %r992;
	or.b32  	%r994, %r991, %r993;
	ld.const.u32 	%r995, [K+36];
	add.s32 	%r996, %r994, %r906;
	add.s32 	%r997, %r996, %r990;
	add.s32 	%r998, %r997, %r995;
	add.s32 	%r999, %r998, %r110;
	shf.l.wrap.b32 	%r1000, %r985, %r985, 30;
	shf.l.wrap.b32 	%r1001, %r985, %r985, 19;
	xor.b32  	%r1002, %r1000, %r1001;
	shf.l.wrap.b32 	%r1003, %r985, %r985, 10;
	xor.b32  	%r1004, %r1002, %r1003;
	xor.b32  	%r1005, %r959, %r933;
	and.b32  	%r1006, %r985, %r1005;
	and.b32  	%r1007, %r959, %r933;
	xor.b32  	%r1008, %r1006, %r1007;
	add.s32 	%r1009, %r1004, %r1008;
	add.s32 	%r1010, %r999, %r907;
	add.s32 	%r1011, %r1009, %r999;
	shf.l.wrap.b32 	%r1012, %r1010, %r1010, 26;
	shf.l.wrap.b32 	%r1013, %r1010, %r1010, 21;
	xor.b32  	%r1014, %r1012, %r1013;
	shf.l.wrap.b32 	%r1015, %r1010, %r1010, 7;
	xor.b32  	%r1016, %r1014, %r1015;
	and.b32  	%r1017, %r1010, %r984;
	not.b32 	%r1018, %r1010;
	and.b32  	%r1019, %r958, %r1018;
	or.b32  	%r1020, %r1017, %r1019;
	ld.const.u32 	%r1021, [K+40];
	add.s32 	%r1022, %r1020, %r932;
	add.s32 	%r1023, %r1022, %r1016;
	add.s32 	%r1024, %r1023, %r1021;
	add.s32 	%r1025, %r1024, %r117;
	shf.l.wrap.b32 	%r1026, %r1011, %r1011, 30;
	shf.l.wrap.b32 	%r1027, %r1011, %r1011, 19;
	xor.b32  	%r1028, %r1026, %r1027;
	shf.l.wrap.b32 	%r1029, %r1011, %r1011, 10;
	xor.b32  	%r1030, %r1028, %r1029;
	xor.b32  	%r1031, %r985, %r959;
	and.b32  	%r1032, %r1011, %r1031;
	and.b32  	%r1033, %r985, %r959;
	xor.b32  	%r1034, %r1032, %r1033;
	add.s32 	%r1035, %r1030, %r1034;
	add.s32 	%r1036, %r1025, %r933;
	add.s32 	%r1037, %r1035, %r1025;
	shf.l.wrap.b32 	%r1038, %r1036, %r1036, 26;
	shf.l.wrap.b32 	%r1039, %r1036, %r1036, 21;
	xor.b32  	%r1040, %r1038, %r1039;
	shf.l.wrap.b32 	%r1041, %r1036, %r1036, 7;
	xor.b32  	%r1042, %r1040, %r1041;
	and.b32  	%r1043, %r1036, %r1010;
	not.b32 	%r1044, %r1036;
	and.b32  	%r1045, %r984, %r1044;
	or.b32  	%r1046, %r1043, %r1045;
	ld.const.u32 	%r1047, [K+44];
	add.s32 	%r1048, %r1046, %r958;
	add.s32 	%r1049, %r1048, %r1042;
	add.s32 	%r1050, %r1049, %r1047;
	add.s32 	%r1051, %r1050, %r124;
	shf.l.wrap.b32 	%r1052, %r1037, %r1037, 30;
	shf.l.wrap.b32 	%r1053, %r1037, %r1037, 19;
	xor.b32  	%r1054, %r1052, %r1053;
	shf.l.wrap.b32 	%r1055, %r1037, %r1037, 10;
	xor.b32  	%r1056, %r1054, %r1055;
	xor.b32  	%r1057, %r1011, %r985;
	and.b32  	%r1058, %r1037, %r1057;
	and.b32  	%r1059, %r1011, %r985;
	xor.b32  	%r1060, %r1058, %r1059;
	add.s32 	%r1061, %r1056, %r1060;
	add.s32 	%r1062, %r1051, %r959;
	add.s32 	%r1063, %r1061, %r1051;
	shf.l.wrap.b32 	%r1064, %r1062, %r1062, 26;
	shf.l.wrap.b32 	%r1065, %r1062, %r1062, 21;
	xor.b32  	%r1066, %r1064, %r1065;
	shf.l.wrap.b32 	%r1067, %r1062, %r1062, 7;
	xor.b32  	%r1068, %r1066, %r1067;
	and.b32  	%r1069, %r1062, %r1036;
	not.b32 	%r1070, %r1062;
	and.b32  	%r1071, %r1010, %r1070;
	or.b32  	%r1072, %r1069, %r1071;
	ld.const.u32 	%r1073, [K+48];
	add.s32 	%r1074, %r1072, %r984;
	add.s32 	%r1075, %r1074, %r1068;
	add.s32 	%r1076, %r1075, %r1073;
	add.s32 	%r1077, %r1076, %r131;
	shf.l.wrap.b32 	%r1078, %r1063, %r1063, 30;
	shf.l.wrap.b32 	%r1079, %r1063, %r1063, 19;
	xor.b32  	%r1080, %r1078, %r1079;
	shf.l.wrap.b32 	%r1081, %r1063, %r1063, 10;
	xor.b32  	%r1082, %r1080, %r1081;
	xor.b32  	%r1083, %r1037, %r1011;
	and.b32  	%r1084, %r1063, %r1083;
	and.b32  	%r1085, %r1037, %r1011;
	xor.b32  	%r1086, %r1084, %r1085;
	add.s32 	%r1087, %r1082, %r1086;
	add.s32 	%r1088, %r1077, %r985;
	add.s32 	%r1089, %r1087, %r1077;
	shf.l.wrap.b32 	%r1090, %r1088, %r1088, 26;
	shf.l.wrap.b32 	%r1091, %r1088, %r1088, 21;
	xor.b32  	%r1092, %r1090, %r1091;
	shf.l.wrap.b32 	%r1093, %r1088, %r1088, 7;
	xor.b32  	%r1094, %r1092, %r1093;
	and.b32  	%r1095, %r1088, %r1062;
	not.b32 	%r1096, %r1088;
	and.b32  	%r1097, %r1036, %r1096;
	or.b32  	%r1098, %r1095, %r1097;
	ld.const.u32 	%r1099, [K+52];
	add.s32 	%r1100, %r1098, %r1010;
	add.s32 	%r1101, %r1100, %r1094;
	add.s32 	%r1102, %r1101, %r1099;
	add.s32 	%r1103, %r1102, %r138;
	shf.l.wrap.b32 	%r1104, %r1089, %r1089, 30;
	shf.l.wrap.b32 	%r1105, %r1089, %r1089, 19;
	xor.b32  	%r1106, %r1104, %r1105;
	shf.l.wrap.b32 	%r1107, %r1089, %r1089, 10;
	xor.b32  	%r1108, %r1106, %r1107;
	xor.b32  	%r1109, %r1063, %r1037;
	and.b32  	%r1110, %r1089, %r1109;
	and.b32  	%r1111, %r1063, %r1037;
	xor.b32  	%r1112, %r1110, %r1111;
	add.s32 	%r1113, %r1108, %r1112;
	add.s32 	%r1114, %r1103, %r1011;
	add.s32 	%r1115, %r1113, %r1103;
	shf.l.wrap.b32 	%r1116, %r1114, %r1114, 26;
	shf.l.wrap.b32 	%r1117, %r1114, %r1114, 21;
	xor.b32  	%r1118, %r1116, %r1117;
	shf.l.wrap.b32 	%r1119, %r1114, %r1114, 7;
	xor.b32  	%r1120, %r1118, %r1119;
	and.b32  	%r1121, %r1114, %r1088;
	not.b32 	%r1122, %r1114;
	and.b32  	%r1123, %r1062, %r1122;
	or.b32  	%r1124, %r1121, %r1123;
	ld.const.u32 	%r1125, [K+56];
	add.s32 	%r1126, %r1124, %r1036;
	add.s32 	%r1127, %r1126, %r1120;
	add.s32 	%r1128, %r1127, %r1125;
	add.s32 	%r1129, %r1128, %r145;
	shf.l.wrap.b32 	%r1130, %r1115, %r1115, 30;
	shf.l.wrap.b32 	%r1131, %r1115, %r1115, 19;
	xor.b32  	%r1132, %r1130, %r1131;
	shf.l.wrap.b32 	%r1133, %r1115, %r1115, 10;
	xor.b32  	%r1134, %r1132, %r1133;
	xor.b32  	%r1135, %r1089, %r1063;
	and.b32  	%r1136, %r1115, %r1135;
	and.b32  	%r1137, %r1089, %r1063;
	xor.b32  	%r1138, %r1136, %r1137;
	add.s32 	%r1139, %r1134, %r1138;
	add.s32 	%r1140, %r1129, %r1037;
	add.s32 	%r1141, %r1139, %r1129;
	shf.l.wrap.b32 	%r1142, %r1140, %r1140, 26;
	shf.l.wrap.b32 	%r1143, %r1140, %r1140, 21;
	xor.b32  	%r1144, %r1142, %r1143;
	shf.l.wrap.b32 	%r1145, %r1140, %r1140, 7;
	xor.b32  	%r1146, %r1144, %r1145;
	and.b32  	%r1147, %r1140, %r1114;
	not.b32 	%r1148, %r1140;
	and.b32  	%r1149, %r1088, %r1148;
	or.b32  	%r1150, %r1147, %r1149;
	ld.const.u32 	%r1151, [K+60];
	add.s32 	%r1152, %r1150, %r1062;
	add.s32 	%r1153, %r1152, %r1146;
	add.s32 	%r1154, %r1153, %r1151;
	add.s32 	%r1155, %r1154, %r152;
	shf.l.wrap.b32 	%r1156, %r1141, %r1141, 30;
	shf.l.wrap.b32 	%r1157, %r1141, %r1141, 19;
	xor.b32  	%r1158, %r1156, %r1157;
	shf.l.wrap.b32 	%r1159, %r1141, %r1141, 10;
	xor.b32  	%r1160, %r1158, %r1159;
	xor.b32  	%r1161, %r1115, %r1089;
	and.b32  	%r1162, %r1141, %r1161;
	and.b32  	%r1163, %r1115, %r1089;
	xor.b32  	%r1164, %r1162, %r1163;
	add.s32 	%r1165, %r1160, %r1164;
	add.s32 	%r1166, %r1155, %r1063;
	add.s32 	%r1167, %r1165, %r1155;
	shf.l.wrap.b32 	%r1168, %r1166, %r1166, 26;
	shf.l.wrap.b32 	%r1169, %r1166, %r1166, 21;
	xor.b32  	%r1170, %r1168, %r1169;
	shf.l.wrap.b32 	%r1171, %r1166, %r1166, 7;
	xor.b32  	%r1172, %r1170, %r1171;
	and.b32  	%r1173, %r1166, %r1140;
	not.b32 	%r1174, %r1166;
	and.b32  	%r1175, %r1114, %r1174;
	or.b32  	%r1176, %r1173, %r1175;
	ld.const.u32 	%r1177, [K+64];
	add.s32 	%r1178, %r1176, %r1088;
	add.s32 	%r1179, %r1178, %r1172;
	add.s32 	%r1180, %r1179, %r1177;
	add.s32 	%r1181, %r1180, %r165;
	shf.l.wrap.b32 	%r1182, %r1167, %r1167, 30;
	shf.l.wrap.b32 	%r1183, %r1167, %r1167, 19;
	xor.b32  	%r1184, %r1182, %r1183;
	shf.l.wrap.b32 	%r1185, %r1167, %r1167, 10;
	xor.b32  	%r1186, %r1184, %r1185;
	xor.b32  	%r1187, %r1141, %r1115;
	and.b32  	%r1188, %r1167, %r1187;
	and.b32  	%r1189, %r1141, %r1115;
	xor.b32  	%r1190, %r1188, %r1189;
	add.s32 	%r1191, %r1186, %r1190;
	add.s32 	%r1192, %r1181, %r1089;
	add.s32 	%r1193, %r1191, %r1181;
	shf.l.wrap.b32 	%r1194, %r1192, %r1192, 26;
	shf.l.wrap.b32 	%r1195, %r1192, %r1192, 21;
	xor.b32  	%r1196, %r1194, %r1195;
	shf.l.wrap.b32 	%r1197, %r1192, %r1192, 7;
	xor.b32  	%r1198, %r1196, %r1197;
	and.b32  	%r1199, %r1192, %r1166;
	not.b32 	%r1200, %r1192;
	and.b32  	%r1201, %r1140, %r1200;
	or.b32  	%r1202, %r1199, %r1201;
	ld.const.u32 	%r1203, [K+68];
	add.s32 	%r1204, %r1202, %r1114;
	add.s32 	%r1205, %r1204, %r1198;
	add.s32 	%r1206, %r1205, %r1203;
	add.s32 	%r1207, %r1206, %r178;
	shf.l.wrap.b32 	%r1208, %r1193, %r1193, 30;
	shf.l.wrap.b32 	%r1209, %r1193, %r1193, 19;
	xor.b32  	%r1210, %r1208, %r1209;
	shf.l.wrap.b32 	%r1211, %r1193, %r1193, 10;
	xor.b32  	%r1212, %r1210, %r1211;
	xor.b32  	%r1213, %r1167, %r1141;
	and.b32  	%r1214, %r1193, %r1213;
	and.b32  	%r1215, %r1167, %r1141;
	xor.b32  	%r1216, %r1214, %r1215;
	add.s32 	%r1217, %r1212, %r1216;
	add.s32 	%r1218, %r1207, %r1115;
	add.s32 	%r1219, %r1217, %r1207;
	shf.l.wrap.b32 	%r1220, %r1218, %r1218, 26;
	shf.l.wrap.b32 	%r1221, %r1218, %r1218, 21;
	xor.b32  	%r1222, %r1220, %r1221;
	shf.l.wrap.b32 	%r1223, %r1218, %r1218, 7;
	xor.b32  	%r1224, %r1222, %r1223;
	and.b32  	%r1225, %r1218, %r1192;
	not.b32 	%r1226, %r1218;
	and.b32  	%r1227, %r1166, %r1226;
	or.b32  	%r1228, %r1225, %r1227;
	ld.const.u32 	%r1229, [K+72];
	add.s32 	%r1230, %r1228, %r1140;
	add.s32 	%r1231, %r1230, %r1224;
	add.s32 	%r1232, %r1231, %r1229;
	add.s32 	%r1233, %r1232, %r191;
	shf.l.wrap.b32 	%r1234, %r1219, %r1219, 30;
	shf.l.wrap.b32 	%r1235, %r1219, %r1219, 19;
	xor.b32  	%r1236, %r1234, %r1235;
	shf.l.wrap.b32 	%r1237, %r1219, %r1219, 10;
	xor.b32  	%r1238, %r1236, %r1237;
	xor.b32  	%r1239, %r1193, %r1167;
	and.b32  	%r1240, %r1219, %r1239;
	and.b32  	%r1241, %r1193, %r1167;
	xor.b32  	%r1242, %r1240, %r1241;
	add.s32 	%r1243, %r1238, %r1242;
	add.s32 	%r1244, %r1233, %r1141;
	add.s32 	%r1245, %r1243, %r1233;
	shf.l.wrap.b32 	%r1246, %r1244, %r1244, 26;
	shf.l.wrap.b32 	%r1247, %r1244, %r1244, 21;
	xor.b32  	%r1248, %r1246, %r1247;
	shf.l.wrap.b32 	%r1249, %r1244, %r1244, 7;
	xor.b32  	%r1250, %r1248, %r1249;
	and.b32  	%r1251, %r1244, %r1218;
	not.b32 	%r1252, %r1244;
	and.b32  	%r1253, %r1192, %r1252;
	or.b32  	%r1254, %r1251, %r1253;
	ld.const.u32 	%r1255, [K+76];
	add.s32 	%r1256, %r1254, %r1166;
	add.s32 	%r1257, %r1256, %r1250;
	add.s32 	%r1258, %r1257, %r1255;
	add.s32 	%r1259, %r1258, %r204;
	shf.l.wrap.b32 	%r1260, %r1245, %r1245, 30;
	shf.l.wrap.b32 	%r1261, %r1245, %r1245, 19;
	xor.b32  	%r1262, %r1260, %r1261;
	shf.l.wrap.b32 	%r1263, %r1245, %r1245, 10;
	xor.b32  	%r1264, %r1262, %r1263;
	xor.b32  	%r1265, %r1219, %r1193;
	and.b32  	%r1266, %r1245, %r1265;
	and.b32  	%r1267, %r1219, %r1193;
	xor.b32  	%r1268, %r1266, %r1267;
	add.s32 	%r1269, %r1264, %r1268;
	add.s32 	%r1270, %r1259, %r1167;
	add.s32 	%r1271, %r1269, %r1259;
	shf.l.wrap.b32 	%r1272, %r1270, %r1270, 26;
	shf.l.wrap.b32 	%r1273, %r1270, %r1270, 21;
	xor.b32  	%r1274, %r1272, %r1273;
	shf.l.wrap.b32 	%r1275, %r1270, %r1270, 7;
	xor.b32  	%r1276, %r1274, %r1275;
	and.b32  	%r1277, %r1270, %r1244;
	not.b32 	%r1278, %r1270;
	and.b32  	%r1279, %r1218, %r1278;
	or.b32  	%r1280, %r1277, %r1279;
	ld.const.u32 	%r1281, [K+80];
	add.s32 	%r1282, %r1280, %r1192;
	add.s32 	%r1283, %r1282, %r1276;
	add.s32 	%r1284, %r1283, %r1281;
	add.s32 	%r1285, %r1284, %r217;
	shf.l.wrap.b32 	%r1286, %r1271, %r1271, 30;
	shf.l.wrap.b32 	%r1287, %r1271, %r1271, 19;
	xor.b32  	%r1288, %r1286, %r1287;
	shf.l.wrap.b32 	%r1289, %r1271, %r1271, 10;
	xor.b32  	%r1290, %r1288, %r1289;
	xor.b32  	%r1291, %r1245, %r1219;
	and.b32  	%r1292, %r1271, %r1291;
	and.b32  	%r1293, %r1245, %r1219;
	xor.b32  	%r1294, %r1292, %r1293;
	add.s32 	%r1295, %r1290, %r1294;
	add.s32 	%r1296, %r1285, %r1193;
	add.s32 	%r1297, %r1295, %r1285;
	shf.l.wrap.b32 	%r1298, %r1296, %r1296, 26;
	shf.l.wrap.b32 	%r1299, %r1296, %r1296, 21;
	xor.b32  	%r1300, %r1298, %r1299;
	shf.l.wrap.b32 	%r1301, %r1296, %r1296, 7;
	xor.b32  	%r1302, %r1300, %r1301;
	and.b32  	%r1303, %r1296, %r1270;
	not.b32 	%r1304, %r1296;
	and.b32  	%r1305, %r1244, %r1304;
	or.b32  	%r1306, %r1303, %r1305;
	ld.const.u32 	%r1307, [K+84];
	add.s32 	%r1308, %r1306, %r1218;
	add.s32 	%r1309, %r1308, %r1302;
	add.s32 	%r1310, %r1309, %r1307;
	add.s32 	%r1311, %r1310, %r230;
	shf.l.wrap.b32 	%r1312, %r1297, %r1297, 30;
	shf.l.wrap.b32 	%r1313, %r1297, %r1297, 19;
	xor.b32  	%r1314, %r1312, %r1313;
	shf.l.wrap.b32 	%r1315, %r1297, %r1297, 10;
	xor.b32  	%r1316, %r1314, %r1315;
	xor.b32  	%r1317, %r1271, %r1245;
	and.b32  	%r1318, %r1297, %r1317;
	and.b32  	%r1319, %r1271, %r1245;
	xor.b32  	%r1320, %r1318, %r1319;
	add.s32 	%r1321, %r1316, %r1320;
	add.s32 	%r1322, %r1311, %r1219;
	add.s32 	%r1323, %r1321, %r1311;
	shf.l.wrap.b32 	%r1324, %r1322, %r1322, 26;
	shf.l.wrap.b32 	%r1325, %r1322, %r1322, 21;
	xor.b32  	%r1326, %r1324, %r1325;
	shf.l.wrap.b32 	%r1327, %r1322, %r1322, 7;
	xor.b32  	%r1328, %r1326, %r1327;
	and.b32  	%r1329, %r1322, %r1296;
	not.b32 	%r1330, %r1322;
	and.b32  	%r1331, %r1270, %r1330;
	or.b32  	%r1332, %r1329, %r1331;
	ld.const.u32 	%r1333, [K+88];
	add.s32 	%r1334, %r1332, %r1244;
	add.s32 	%r1335, %r1334, %r1328;
	add.s32 	%r1336, %r1335, %r1333;
	add.s32 	%r1337, %r1336, %r243;
	shf.l.wrap.b32 	%r1338, %r1323, %r1323, 30;
	shf.l.wrap.b32 	%r1339, %r1323, %r1323, 19;
	xor.b32  	%r1340, %r1338, %r1339;
	shf.l.wrap.b32 	%r1341, %r1323, %r1323, 10;
	xor.b32  	%r1342, %r1340, %r1341;
	xor.b32  	%r1343, %r1297, %r1271;
	and.b32  	%r1344, %r1323, %r1343;
	and.b32  	%r1345, %r1297, %r1271;
	xor.b32  	%r1346, %r1344, %r1345;
	add.s32 	%r1347, %r1342, %r1346;
	add.s32 	%r1348, %r1337, %r1245;
	add.s32 	%r1349, %r1347, %r1337;
	shf.l.wrap.b32 	%r1350, %r1348, %r1348, 26;
	shf.l.wrap.b32 	%r1351, %r1348, %r1348, 21;
	xor.b32  	%r1352, %r1350, %r1351;
	shf.l.wrap.b32 	%r1353, %r1348, %r1348, 7;
	xor.b32  	%r1354, %r1352, %r1353;
	and.b32  	%r1355, %r1348, %r1322;
	not.b32 	%r1356, %r1348;
	and.b32  	%r1357, %r1296, %r1356;
	or.b32  	%r1358, %r1355, %r1357;
	ld.const.u32 	%r1359, [K+92];
	add.s32 	%r1360, %r1358, %r1270;
	add.s32 	%r1361, %r1360, %r1354;
	add.s32 	%r1362, %r1361, %r1359;
	add.s32 	%r1363, %r1362, %r256;
	shf.l.wrap.b32 	%r1364, %r1349, %r1349, 30;
	shf.l.wrap.b32 	%r1365, %r1349, %r1349, 19;
	xor.b32  	%r1366, %r1364, %r1365;
	shf.l.wrap.b32 	%r1367, %r1349, %r1349, 10;
	xor.b32  	%r1368, %r1366, %r1367;
	xor.b32  	%r1369, %r1323, %r1297;
	and.b32  	%r1370, %r1349, %r1369;
	and.b32  	%r1371, %r1323, %r1297;
	xor.b32  	%r1372, %r1370, %r1371;
	add.s32 	%r1373, %r1368, %r1372;
	add.s32 	%r1374, %r1363, %r1271;
	add.s32 	%r1375, %r1373, %r1363;
	shf.l.wrap.b32 	%r1376, %r1374, %r1374, 26;
	shf.l.wrap.b32 	%r1377, %r1374, %r1374, 21;
	xor.b32  	%r1378, %r1376, %r1377;
	shf.l.wrap.b32 	%r1379, %r1374, %r1374, 7;
	xor.b32  	%r1380, %r1378, %r1379;
	and.b32  	%r1381, %r1374, %r1348;
	not.b32 	%r1382, %r1374;
	and.b32  	%r1383, %r1322, %r1382;
	or.b32  	%r1384, %r1381, %r1383;
	ld.const.u32 	%r1385, [K+96];
	add.s32 	%r1386, %r1384, %r1296;
	add.s32 	%r1387, %r1386, %r1380;
	add.s32 	%r1388, %r1387, %r1385;
	add.s32 	%r1389, %r1388, %r269;
	shf.l.wrap.b32 	%r1390, %r1375, %r1375, 30;
	shf.l.wrap.b32 	%r1391, %r1375, %r1375, 19;
	xor.b32  	%r1392, %r1390, %r1391;
	shf.l.wrap.b32 	%r1393, %r1375, %r1375, 10;
	xor.b32  	%r1394, %r1392, %r1393;
	xor.b32  	%r1395, %r1349, %r1323;
	and.b32  	%r1396, %r1375, %r1395;
	and.b32  	%r1397, %r1349, %r1323;
	xor.b32  	%r1398, %r1396, %r1397;
	add.s32 	%r1399, %r1394, %r1398;
	add.s32 	%r1400, %r1389, %r1297;
	add.s32 	%r1401, %r1399, %r1389;
	shf.l.wrap.b32 	%r1402, %r1400, %r1400, 26;
	shf.l.wrap.b32 	%r1403, %r1400, %r1400, 21;
	xor.b32  	%r1404, %r1402, %r1403;
	shf.l.wrap.b32 	%r1405, %r1400, %r1400, 7;
	xor.b32  	%r1406, %r1404, %r1405;
	and.b32  	%r1407, %r1400, %r1374;
	not.b32 	%r1408, %r1400;
	and.b32  	%r1409, %r1348, %r1408;
	or.b32  	%r1410, %r1407, %r1409;
	ld.const.u32 	%r1411, [K+100];
	add.s32 	%r1412, %r1410, %r1322;
	add.s32 	%r1413, %r1412, %r1406;
	add.s32 	%r1414, %r1413, %r1411;
	add.s32 	%r1415, %r1414, %r282;
	shf.l.wrap.b32 	%r1416, %r1401, %r1401, 30;
	shf.l.wrap.b32 	%r1417, %r1401, %r1401, 19;
	xor.b32  	%r1418, %r1416, %r1417;
	shf.l.wrap.b32 	%r1419, %r1401, %r1401, 10;
	xor.b32  	%r1420, %r1418, %r1419;
	xor.b32  	%r1421, %r1375, %r1349;
	and.b32  	%r1422, %r1401, %r1421;
	and.b32  	%r1423, %r1375, %r1349;
	xor.b32  	%r1424, %r1422, %r1423;
	add.s32 	%r1425, %r1420, %r1424;
	add.s32 	%r1426, %r1415, %r1323;
	add.s32 	%r1427, %r1425, %r1415;
	shf.l.wrap.b32 	%r1428, %r1426, %r1426, 26;
	shf.l.wrap.b32 	%r1429, %r1426, %r1426, 21;
	xor.b32  	%r1430, %r1428, %r1429;
	shf.l.wrap.b32 	%r1431, %r1426, %r1426, 7;
	xor.b32  	%r1432, %r1430, %r1431;
	and.b32  	%r1433, %r1426, %r1400;
	not.b32 	%r1434, %r1426;
	and.b32  	%r1435, %r1374, %r1434;
	or.b32  	%r1436, %r1433, %r1435;
	ld.const.u32 	%r1437, [K+104];
	add.s32 	%r1438, %r1436, %r1348;
	add.s32 	%r1439, %r1438, %r1432;
	add.s32 	%r1440, %r1439, %r1437;
	add.s32 	%r1441, %r1440, %r295;
	shf.l.wrap.b32 	%r1442, %r1427, %r1427, 30;
	shf.l.wrap.b32 	%r1443, %r1427, %r1427, 19;
	xor.b32  	%r1444, %r1442, %r1443;
	shf.l.wrap.b32 	%r1445, %r1427, %r1427, 10;
	xor.b32  	%r1446, %r1444, %r1445;
	xor.b32  	%r1447, %r1401, %r1375;
	and.b32  	%r1448, %r1427, %r1447;
	and.b32  	%r1449, %r1401, %r1375;
	xor.b32  	%r1450, %r1448, %r1449;
	add.s32 	%r1451, %r1446, %r1450;
	add.s32 	%r1452, %r1441, %r1349;
	add.s32 	%r1453, %r1451, %r1441;
	shf.l.wrap.b32 	%r1454, %r1452, %r1452, 26;
	shf.l.wrap.b32 	%r1455, %r1452, %r1452, 21;
	xor.b32  	%r1456, %r1454, %r1455;
	shf.l.wrap.b32 	%r1457, %r1452, %r1452, 7;
	xor.b32  	%r1458, %r1456, %r1457;
	and.b32  	%r1459, %r1452, %r1426;
	not.b32 	%r1460, %r1452;
	and.b32  	%r1461, %r1400, %r1460;
	or.b32  	%r1462, %r1459, %r1461;
	ld.const.u32 	%r1463, [K+108];
	add.s32 	%r1464, %r1462, %r1374;
	add.s32 	%r1465, %r1464, %r1458;
	add.s32 	%r1466, %r1465, %r1463;
	add.s32 	%r1467, %r1466, %r308;
	shf.l.wrap.b32 	%r1468, %r1453, %r1453, 30;
	shf.l.wrap.b32 	%r1469, %r1453, %r1453, 19;
	xor.b32  	%r1470, %r1468, %r1469;
	shf.l.wrap.b32 	%r1471, %r1453, %r1453, 10;
	xor.b32  	%r1472, %r1470, %r1471;
	xor.b32  	%r1473, %r1427, %r1401;
	and.b32  	%r1474, %r1453, %r1473;
	and.b32  	%r1475, %r1427, %r1401;
	xor.b32  	%r1476, %r1474, %r1475;
	add.s32 	%r1477, %r1472, %r1476;
	add.s32 	%r1478, %r1467, %r1375;
	add.s32 	%r1479, %r1477, %r1467;
	shf.l.wrap.b32 	%r1480, %r1478, %r1478, 26;
	shf.l.wrap.b32 	%r1481, %r1478, %r1478, 21;
	xor.b32  	%r1482, %r1480, %r1481;
	shf.l.wrap.b32 	%r1483, %r1478, %r1478, 7;
	xor.b32  	%r1484, %r1482, %r1483;
	and.b32  	%r1485, %r1478, %r1452;
	not.b32 	%r1486, %r1478;
	and.b32  	%r1487, %r1426, %r1486;
	or.b32  	%r1488, %r1485, %r1487;
	ld.const.u32 	%r1489, [K+112];
	add.s32 	%r1490, %r1488, %r1400;
	add.s32 	%r1491, %r1490, %r1484;
	add.s32 	%r1492, %r1491, %r1489;
	add.s32 	%r1493, %r1492, %r321;
	shf.l.wrap.b32 	%r1494, %r1479, %r1479, 30;
	shf.l.wrap.b32 	%r1495, %r1479, %r1479, 19;
	xor.b32  	%r1496, %r1494, %r1495;
	shf.l.wrap.b32 	%r1497, %r1479, %r1479, 10;
	xor.b32  	%r1498, %r1496, %r1497;
	xor.b32  	%r1499, %r1453, %r1427;
	and.b32  	%r1500, %r1479, %r1499;
	and.b32  	%r1501, %r1453, %r1427;
	xor.b32  	%r1502, %r1500, %r1501;
	add.s32 	%r1503, %r1498, %r1502;
	add.s32 	%r1504, %r1493, %r1401;
	add.s32 	%r1505, %r1503, %r1493;
	shf.l.wrap.b32 	%r1506, %r1504, %r1504, 26;
	shf.l.wrap.b32 	%r1507, %r1504, %r1504, 21;
	xor.b32  	%r1508, %r1506, %r1507;
	shf.l.wrap.b32 	%r1509, %r1504, %r1504, 7;
	xor.b32  	%r1510, %r1508, %r1509;
	and.b32  	%r1511, %r1504, %r1478;
	not.b32 	%r1512, %r1504;
	and.b32  	%r1513, %r1452, %r1512;
	or.b32  	%r1514, %r1511, %r1513;
	ld.const.u32 	%r1515, [K+116];
	add.s32 	%r1516, %r1514, %r1426;
	add.s32 	%r1517, %r1516, %r1510;
	add.s32 	%r1518, %r1517, %r1515;
	add.s32 	%r1519, %r1518, %r334;
	shf.l.wrap.b32 	%r1520, %r1505, %r1505, 30;
	shf.l.wrap.b32 	%r1521, %r1505, %r1505, 19;
	xor.b32  	%r1522, %r1520, %r1521;
	shf.l.wrap.b32 	%r1523, %r1505, %r1505, 10;
	xor.b32  	%r1524, %r1522, %r1523;
	xor.b32  	%r1525, %r1479, %r1453;
	and.b32  	%r1526, %r1505, %r1525;
	and.b32  	%r1527, %r1479, %r1453;
	xor.b32  	%r1528, %r1526, %r1527;
	add.s32 	%r1529, %r1524, %r1528;
	add.s32 	%r1530, %r1519, %r1427;
	add.s32 	%r1531, %r1529, %r1519;
	shf.l.wrap.b32 	%r1532, %r1530, %r1530, 26;
	shf.l.wrap.b32 	%r1533, %r1530, %r1530, 21;
	xor.b32  	%r1534, %r1532, %r1533;
	shf.l.wrap.b32 	%r1535, %r1530, %r1530, 7;
	xor.b32  	%r1536, %r1534, %r1535;
	and.b32  	%r1537, %r1530, %r1504;
	not.b32 	%r1538, %r1530;
	and.b32  	%r1539, %r1478, %r1538;
	or.b32  	%r1540, %r1537, %r1539;
	ld.const.u32 	%r1541, [K+120];
	add.s32 	%r1542, %r1540, %r1452;
	add.s32 	%r1543, %r1542, %r1536;
	add.s32 	%r1544, %r1543, %r1541;
	add.s32 	%r1545, %r1544, %r347;
	shf.l.wrap.b32 	%r1546, %r1531, %r1531, 30;
	shf.l.wrap.b32 	%r1547, %r1531, %r1531, 19;
	xor.b32  	%r1548, %r1546, %r1547;
	shf.l.wrap.b32 	%r1549, %r1531, %r1531, 10;
	xor.b32  	%r1550, %r1548, %r1549;
	xor.b32  	%r1551, %r1505, %r1479;
	and.b32  	%r1552, %r1531, %r1551;
	and.b32  	%r1553, %r1505, %r1479;
	xor.b32  	%r1554, %r1552, %r1553;
	add.s32 	%r1555, %r1550, %r1554;
	add.s32 	%r1556, %r1545, %r1453;
	add.s32 	%r1557, %r1555, %r1545;
	shf.l.wrap.b32 	%r1558, %r1556, %r1556, 26;
	shf.l.wrap.b32 	%r1559, %r1556, %r1556, 21;
	xor.b32  	%r1560, %r1558, %r1559;
	shf.l.wrap.b32 	%r1561, %r1556, %r1556, 7;
	xor.b32  	%r1562, %r1560, %r1561;
	and.b32  	%r1563, %r1556, %r1530;
	not.b32 	%r1564, %r1556;
	and.b32  	%r1565, %r1504, %r1564;
	or.b32  	%r1566, %r1563, %r1565;
	ld.const.u32 	%r1567, [K+124];
	add.s32 	%r1568, %r1566, %r1478;
	add.s32 	%r1569, %r1568, %r1562;
	add.s32 	%r1570, %r1569, %r1567;
	add.s32 	%r1571, %r1570, %r360;
	shf.l.wrap.b32 	%r1572, %r1557, %r1557, 30;
	shf.l.wrap.b32 	%r1573, %r1557, %r1557, 19;
	xor.b32  	%r1574, %r1572, %r1573;
	shf.l.wrap.b32 	%r1575, %r1557, %r1557, 10;
	xor.b32  	%r1576, %r1574, %r1575;
	xor.b32  	%r1577, %r1531, %r1505;
	and.b32  	%r1578, %r1557, %r1577;
	and.b32  	%r1579, %r1531, %r1505;
	xor.b32  	%r1580, %r1578, %r1579;
	add.s32 	%r1581, %r1576, %r1580;
	add.s32 	%r1582, %r1571, %r1479;
	add.s32 	%r1583, %r1581, %r1571;
	shf.l.wrap.b32 	%r1584, %r1582, %r1582, 26;
	shf.l.wrap.b32 	%r1585, %r1582, %r1582, 21;
	xor.b32  	%r1586, %r1584, %r1585;
	shf.l.wrap.b32 	%r1587, %r1582, %r1582, 7;
	xor.b32  	%r1588, %r1586, %r1587;
	and.b32  	%r1589, %r1582, %r1556;
	not.b32 	%r1590, %r1582;
	and.b32  	%r1591, %r1530, %r1590;
	or.b32  	%r1592, %r1589, %r1591;
	ld.const.u32 	%r1593, [K+128];
	add.s32 	%r1594, %r1592, %r1504;
	add.s32 	%r1595, %r1594, %r1588;
	add.s32 	%r1596, %r1595, %r1593;
	add.s32 	%r1597, %r1596, %r373;
	shf.l.wrap.b32 	%r1598, %r1583, %r1583, 30;
	shf.l.wrap.b32 	%r1599, %r1583, %r1583, 19;
	xor.b32  	%r1600, %r1598, %r1599;
	shf.l.wrap.b32 	%r1601, %r1583, %r1583, 10;
	xor.b32  	%r1602, %r1600, %r1601;
	xor.b32  	%r1603, %r1557, %r1531;
	and.b32  	%r1604, %r1583, %r1603;
	and.b32  	%r1605, %r1557, %r1531;
	xor.b32  	%r1606, %r1604, %r1605;
	add.s32 	%r1607, %r1602, %r1606;
	add.s32 	%r1608, %r1597, %r1505;
	add.s32 	%r1609, %r1607, %r1597;
	shf.l.wrap.b32 	%r1610, %r1608, %r1608, 26;
	shf.l.wrap.b32 	%r1611, %r1608, %r1608, 21;
	xor.b32  	%r1612, %r1610, %r1611;
	shf.l.wrap.b32 	%r1613, %r1608, %r1608, 7;
	xor.b32  	%r1614, %r1612, %r1613;
	and.b32  	%r1615, %r1608, %r1582;
	not.b32 	%r1616, %r1608;
	and.b32  	%r1617, %r1556, %r1616;
	or.b32  	%r1618, %r1615, %r1617;
	ld.const.u32 	%r1619, [K+132];
	add.s32 	%r1620, %r1618, %r1530;
	add.s32 	%r1621, %r1620, %r1614;
	add.s32 	%r1622, %r1621, %r1619;
	add.s32 	%r1623, %r1622, %r386;
	shf.l.wrap.b32 	%r1624, %r1609, %r1609, 30;
	shf.l.wrap.b32 	%r1625, %r1609, %r1609, 19;
	xor.b32  	%r1626, %r1624, %r1625;
	shf.l.wrap.b32 	%r1627, %r1609, %r1609, 10;
	xor.b32  	%r1628, %r1626, %r1627;
	xor.b32  	%r1629, %r1583, %r1557;
	and.b32  	%r1630, %r1609, %r1629;
	and.b32  	%r1631, %r1583, %r1557;
	xor.b32  	%r1632, %r1630, %r1631;
	add.s32 	%r1633, %r1628, %r1632;
	add.s32 	%r1634, %r1623, %r1531;
	add.s32 	%r1635, %r1633, %r1623;
	shf.l.wrap.b32 	%r1636, %r1634, %r1634, 26;
	shf.l.wrap.b32 	%r1637, %r1634, %r1634, 21;
	xor.b32  	%r1638, %r1636, %r1637;
	shf.l.wrap.b32 	%r1639, %r1634, %r1634, 7;
	xor.b32  	%r1640, %r1638, %r1639;
	and.b32  	%r1641, %r1634, %r1608;
	not.b32 	%r1642, %r1634;
	and.b32  	%r1643, %r1582, %r1642;
	or.b32  	%r1644, %r1641, %r1643;
	ld.const.u32 	%r1645, [K+136];
	add.s32 	%r1646, %r1644, %r1556;
	add.s32 	%r1647, %r1646, %r1640;
	add.s32 	%r1648, %r1647, %r1645;
	add.s32 	%r1649, %r1648, %r399;
	shf.l.wrap.b32 	%r1650, %r1635, %r1635, 30;
	shf.l.wrap.b32 	%r1651, %r1635, %r1635, 19;
	xor.b32  	%r1652, %r1650, %r1651;
	shf.l.wrap.b32 	%r1653, %r1635, %r1635, 10;
	xor.b32  	%r1654, %r1652, %r1653;
	xor.b32  	%r1655, %r1609, %r1583;
	and.b32  	%r1656, %r1635, %r1655;
	and.b32  	%r1657, %r1609, %r1583;
	xor.b32  	%r1658, %r1656, %r1657;
	add.s32 	%r1659, %r1654, %r1658;
	add.s32 	%r1660, %r1649, %r1557;
	add.s32 	%r1661, %r1659, %r1649;
	shf.l.wrap.b32 	%r1662, %r1660, %r1660, 26;
	shf.l.wrap.b32 	%r1663, %r1660, %r1660, 21;
	xor.b32  	%r1664, %r1662, %r1663;
	shf.l.wrap.b32 	%r1665, %r1660, %r1660, 7;
	xor.b32  	%r1666, %r1664, %r1665;
	and.b32  	%r1667, %r1660, %r1634;
	not.b32 	%r1668, %r1660;
	and.b32  	%r1669, %r1608, %r1668;
	or.b32  	%r1670, %r1667, %r1669;
	ld.const.u32 	%r1671, [K+140];
	add.s32 	%r1672, %r1670, %r1582;
	add.s32 	%r1673, %r1672, %r1666;
	add.s32 	%r1674, %r1673, %r1671;
	add.s32 	%r1675, %r1674, %r412;
	shf.l.wrap.b32 	%r1676, %r1661, %r1661, 30;
	shf.l.wrap.b32 	%r1677, %r1661, %r1661, 19;
	xor.b32  	%r1678, %r1676, %r1677;
	shf.l.wrap.b32 	%r1679, %r1661, %r1661, 10;
	xor.b32  	%r1680, %r1678, %r1679;
	xor.b32  	%r1681, %r1635, %r1609;
	and.b32  	%r1682, %r1661, %r1681;
	and.b32  	%r1683, %r1635, %r1609;
	xor.b32  	%r1684, %r1682, %r1683;
	add.s32 	%r1685, %r1680, %r1684;
	add.s32 	%r1686, %r1675, %r1583;
	add.s32 	%r1687, %r1685, %r1675;
	shf.l.wrap.b32 	%r1688, %r1686, %r1686, 26;
	shf.l.wrap.b32 	%r1689, %r1686, %r1686, 21;
	xor.b32  	%r1690, %r1688, %r1689;
	shf.l.wrap.b32 	%r1691, %r1686, %r1686, 7;
	xor.b32  	%r1692, %r1690, %r1691;
	and.b32  	%r1693, %r1686, %r1660;
	not.b32 	%r1694, %r1686;
	and.b32  	%r1695, %r1634, %r1694;
	or.b32  	%r1696, %r1693, %r1695;
	ld.const.u32 	%r1697, [K+144];
	add.s32 	%r1698, %r1696, %r1608;
	add.s32 	%r1699, %r1698, %r1692;
	add.s32 	%r1700, %r1699, %r1697;
	add.s32 	%r1701, %r1700, %r425;
	shf.l.wrap.b32 	%r1702, %r1687, %r1687, 30;
	shf.l.wrap.b32 	%r1703, %r1687, %r1687, 19;
	xor.b32  	%r1704, %r1702, %r1703;
	shf.l.wrap.b32 	%r1705, %r1687, %r1687, 10;
	xor.b32  	%r1706, %r1704, %r1705;
	xor.b32  	%r1707, %r1661, %r1635;
	and.b32  	%r1708, %r1687, %r1707;
	and.b32  	%r1709, %r1661, %r1635;
	xor.b32  	%r1710, %r1708, %r1709;
	add.s32 	%r1711, %r1706, %r1710;
	add.s32 	%r1712, %r1701, %r1609;
	add.s32 	%r1713, %r1711, %r1701;
	shf.l.wrap.b32 	%r1714, %r1712, %r1712, 26;
	shf.l.wrap.b32 	%r1715, %r1712, %r1712, 21;
	xor.b32  	%r1716, %r1714, %r1715;
	shf.l.wrap.b32 	%r1717, %r1712, %r1712, 7;
	xor.b32  	%r1718, %r1716, %r1717;
	and.b32  	%r1719, %r1712, %r1686;
	not.b32 	%r1720, %r1712;
	and.b32  	%r1721, %r1660, %r1720;
	or.b32  	%r1722, %r1719, %r1721;
	ld.const.u32 	%r1723, [K+148];
	add.s32 	%r1724, %r1722, %r1634;
	add.s32 	%r1725, %r1724, %r1718;
	add.s32 	%r1726, %r1725, %r1723;
	add.s32 	%r1727, %r1726, %r438;
	shf.l.wrap.b32 	%r1728, %r1713, %r1713, 30;
	shf.l.wrap.b32 	%r1729, %r1713, %r1713, 19;
	xor.b32  	%r1730, %r1728, %r1729;
	shf.l.wrap.b32 	%r1731, %r1713, %r1713, 10;
	xor.b32  	%r1732, %r1730, %r1731;
	xor.b32  	%r1733, %r1687, %r1661;
	and.b32  	%r1734, %r1713, %r1733;
	and.b32  	%r1735, %r1687, %r1661;
	xor.b32  	%r1736, %r1734, %r1735;
	add.s32 	%r1737, %r1732, %r1736;
	add.s32 	%r1738, %r1727, %r1635;
	add.s32 	%r1739, %r1737, %r1727;
	shf.l.wrap.b32 	%r1740, %r1738, %r1738, 26;
	shf.l.wrap.b32 	%r1741, %r1738, %r1738, 21;
	xor.b32  	%r1742, %r1740, %r1741;
	shf.l.wrap.b32 	%r1743, %r1738, %r1738, 7;
	xor.b32  	%r1744, %r1742, %r1743;
	and.b32  	%r1745, %r1738, %r1712;
	not.b32 	%r1746, %r1738;
	and.b32  	%r1747, %r1686, %r1746;
	or.b32  	%r1748, %r1745, %r1747;
	ld.const.u32 	%r1749, [K+152];
	add.s32 	%r1750, %r1748, %r1660;
	add.s32 	%r1751, %r1750, %r1744;
	add.s32 	%r1752, %r1751, %r1749;
	add.s32 	%r1753, %r1752, %r451;
	shf.l.wrap.b32 	%r1754, %r1739, %r1739, 30;
	shf.l.wrap.b32 	%r1755, %r1739, %r1739, 19;
	xor.b32  	%r1756, %r1754, %r1755;
	shf.l.wrap.b32 	%r1757, %r1739, %r1739, 10;
	xor.b32  	%r1758, %r1756, %r1757;
	xor.b32  	%r1759, %r1713, %r1687;
	and.b32  	%r1760, %r1739, %r1759;
	and.b32  	%r1761, %r1713, %r1687;
	xor.b32  	%r1762, %r1760, %r1761;
	add.s32 	%r1763, %r1758, %r1762;
	add.s32 	%r1764, %r1753, %r1661;
	add.s32 	%r1765, %r1763, %r1753;
	shf.l.wrap.b32 	%r1766, %r1764, %r1764, 26;
	shf.l.wrap.b32 	%r1767, %r1764, %r1764, 21;
	xor.b32  	%r1768, %r1766, %r1767;
	shf.l.wrap.b32 	%r1769, %r1764, %r1764, 7;
	xor.b32  	%r1770, %r1768, %r1769;
	and.b32  	%r1771, %r1764, %r1738;
	not.b32 	%r1772, %r1764;
	and.b32  	%r1773, %r1712, %r1772;
	or.b32  	%r1774, %r1771, %r1773;
	ld.const.u32 	%r1775, [K+156];
	add.s32 	%r1776, %r1774, %r1686;
	add.s32 	%r1777, %r1776, %r1770;
	add.s32 	%r1778, %r1777, %r1775;
	add.s32 	%r1779, %r1778, %r464;
	shf.l.wrap.b32 	%r1780, %r1765, %r1765, 30;
	shf.l.wrap.b32 	%r1781, %r1765, %r1765, 19;
	xor.b32  	%r1782, %r1780, %r1781;
	shf.l.wrap.b32 	%r1783, %r1765, %r1765, 10;
	xor.b32  	%r1784, %r1782, %r1783;
	xor.b32  	%r1785, %r1739, %r1713;
	and.b32  	%r1786, %r1765, %r1785;
	and.b32  	%r1787, %r1739, %r1713;
	xor.b32  	%r1788, %r1786, %r1787;
	add.s32 	%r1789, %r1784, %r1788;
	add.s32 	%r1790, %r1779, %r1687;
	add.s32 	%r1791, %r1789, %r1779;
	shf.l.wrap.b32 	%r1792, %r1790, %r1790, 26;
	shf.l.wrap.b32 	%r1793, %r1790, %r1790, 21;
	xor.b32  	%r1794, %r1792, %r1793;
	shf.l.wrap.b32 	%r1795, %r1790, %r1790, 7;
	xor.b32  	%r1796, %r1794, %r1795;
	and.b32  	%r1797, %r1790, %r1764;
	not.b32 	%r1798, %r1790;
	and.b32  	%r1799, %r1738, %r1798;
	or.b32  	%r1800, %r1797, %r1799;
	ld.const.u32 	%r1801, [K+160];
	add.s32 	%r1802, %r1800, %r1712;
	add.s32 	%r1803, %r1802, %r1796;
	add.s32 	%r1804, %r1803, %r1801;
	add.s32 	%r1805, %r1804, %r477;
	shf.l.wrap.b32 	%r1806, %r1791, %r1791, 30;
	shf.l.wrap.b32 	%r1807, %r1791, %r1791, 19;
	xor.b32  	%r1808, %r1806, %r1807;
	shf.l.wrap.b32 	%r1809, %r1791, %r1791, 10;
	xor.b32  	%r1810, %r1808, %r1809;
	xor.b32  	%r1811, %r1765, %r1739;
	and.b32  	%r1812, %r1791, %r1811;
	and.b32  	%r1813, %r1765, %r1739;
	xor.b32  	%r1814, %r1812, %r1813;
	add.s32 	%r1815, %r1810, %r1814;
	add.s32 	%r1816, %r1805, %r1713;
	add.s32 	%r1817, %r1815, %r1805;
	shf.l.wrap.b32 	%r1818, %r1816, %r1816, 26;
	shf.l.wrap.b32 	%r1819, %r1816, %r1816, 21;
	xor.b32  	%r1820, %r1818, %r1819;
	shf.l.wrap.b32 	%r1821, %r1816, %r1816, 7;
	xor.b32  	%r1822, %r1820, %r1821;
	and.b32  	%r1823, %r1816, %r1790;
	not.b32 	%r1824, %r1816;
	and.b32  	%r1825, %r1764, %r1824;
	or.b32  	%r1826, %r1823, %r1825;
	ld.const.u32 	%r1827, [K+164];
	add.s32 	%r1828, %r1826, %r1738;
	add.s32 	%r1829, %r1828, %r1822;
	add.s32 	%r1830, %r1829, %r1827;
	add.s32 	%r1831, %r1830, %r490;
	shf.l.wrap.b32 	%r1832, %r1817, %r1817, 30;
	shf.l.wrap.b32 	%r1833, %r1817, %r1817, 19;
	xor.b32  	%r1834, %r1832, %r1833;
	shf.l.wrap.b32 	%r1835, %r1817, %r1817, 10;
	xor.b32  	%r1836, %r1834, %r1835;
	xor.b32  	%r1837, %r1791, %r1765;
	and.b32  	%r1838, %r1817, %r1837;
	and.b32  	%r1839, %r1791, %r1765;
	xor.b32  	%r1840, %r1838, %r1839;
	add.s32 	%r1841, %r1836, %r1840;
	add.s32 	%r1842, %r1831, %r1739;
	add.s32 	%r1843, %r1841, %r1831;
	shf.l.wrap.b32 	%r1844, %r1842, %r1842, 26;
	shf.l.wrap.b32 	%r1845, %r1842, %r1842, 21;
	xor.b32  	%r1846, %r1844, %r1845;
	shf.l.wrap.b32 	%r1847, %r1842, %r1842, 7;
	xor.b32  	%r1848, %r1846, %r1847;
	and.b32  	%r1849, %r1842, %r1816;
	not.b32 	%r1850, %r1842;
	and.b32  	%r1851, %r1790, %r1850;
	or.b32  	%r1852, %r1849, %r1851;
	ld.const.u32 	%r1853, [K+168];
	add.s32 	%r1854, %r1852, %r1764;
	add.s32 	%r1855, %r1854, %r1848;
	add.s32 	%r1856, %r1855, %r1853;
	add.s32 	%r1857, %r1856, %r503;
	shf.l.wrap.b32 	%r1858, %r1843, %r1843, 30;
	shf.l.wrap.b32 	%r1859, %r1843, %r1843, 19;
	xor.b32  	%r1860, %r1858, %r1859;
	shf.l.wrap.b32 	%r1861, %r1843, %r1843, 10;
	xor.b32  	%r1862, %r1860, %r1861;
	xor.b32  	%r1863, %r1817, %r1791;
	and.b32  	%r1864, %r1843, %r1863;
	and.b32  	%r1865, %r1817, %r1791;
	xor.b32  	%r1866, %r1864, %r1865;
	add.s32 	%r1867, %r1862, %r1866;
	add.s32 	%r1868, %r1857, %r1765;
	add.s32 	%r1869, %r1867, %r1857;
	shf.l.wrap.b32 	%r1870, %r1868, %r1868, 26;
	shf.l.wrap.b32 	%r1871, %r1868, %r1868, 21;
	xor.b32  	%r1872, %r1870, %r1871;
	shf.l.wrap.b32 	%r1873, %r1868, %r1868, 7;
	xor.b32  	%r1874, %r1872, %r1873;
	and.b32  	%r1875, %r1868, %r1842;
	not.b32 	%r1876, %r1868;
	and.b32  	%r1877, %r1816, %r1876;
	or.b32  	%r1878, %r1875, %r1877;
	ld.const.u32 	%r1879, [K+172];
	add.s32 	%r1880, %r1878, %r1790;
	add.s32 	%r1881, %r1880, %r1874;
	add.s32 	%r1882, %r1881, %r1879;
	add.s32 	%r1883, %r1882, %r516;
	shf.l.wrap.b32 	%r1884, %r1869, %r1869, 30;
	shf.l.wrap.b32 	%r1885, %r1869, %r1869, 19;
	xor.b32  	%r1886, %r1884, %r1885;
	shf.l.wrap.b32 	%r1887, %r1869, %r1869, 10;
	xor.b32  	%r1888, %r1886, %r1887;
	xor.b32  	%r1889, %r1843, %r1817;
	and.b32  	%r1890, %r1869, %r1889;
	and.b32  	%r1891, %r1843, %r1817;
	xor.b32  	%r1892, %r1890, %r1891;
	add.s32 	%r1893, %r1888, %r1892;
	add.s32 	%r1894, %r1883, %r1791;
	add.s32 	%r1895, %r1893, %r1883;
	shf.l.wrap.b32 	%r1896, %r1894, %r1894, 26;
	shf.l.wrap.b32 	%r1897, %r1894, %r1894, 21;
	xor.b32  	%r1898, %r1896, %r1897;
	shf.l.wrap.b32 	%r1899, %r1894, %r1894, 7;
	xor.b32  	%r1900, %r1898, %r1899;
	and.b32  	%r1901, %r1894, %r1868;
	not.b32 	%r1902, %r1894;
	and.b32  	%r1903, %r1842, %r1902;
	or.b32  	%r1904, %r1901, %r1903;
	ld.const.u32 	%r1905, [K+176];
	add.s32 	%r1906, %r1904, %r1816;
	add.s32 	%r1907, %r1906, %r1900;
	add.s32 	%r1908, %r1907, %r1905;
	add.s32 	%r1909, %r1908, %r529;
	shf.l.wrap.b32 	%r1910, %r1895, %r1895, 30;
	shf.l.wrap.b32 	%r1911, %r1895, %r1895, 19;
	xor.b32  	%r1912, %r1910, %r1911;
	shf.l.wrap.b32 	%r1913, %r1895, %r1895, 10;
	xor.b32  	%r1914, %r1912, %r1913;
	xor.b32  	%r1915, %r1869, %r1843;
	and.b32  	%r1916, %r1895, %r1915;
	and.b32  	%r1917, %r1869, %r1843;
	xor.b32  	%r1918, %r1916, %r1917;
	add.s32 	%r1919, %r1914, %r1918;
	add.s32 	%r1920, %r1909, %r1817;
	add.s32 	%r1921, %r1919, %r1909;
	shf.l.wrap.b32 	%r1922, %r1920, %r1920, 26;
	shf.l.wrap.b32 	%r1923, %r1920, %r1920, 21;
	xor.b32  	%r1924, %r1922, %r1923;
	shf.l.wrap.b32 	%r1925, %r1920, %r1920, 7;
	xor.b32  	%r1926, %r1924, %r1925;
	and.b32  	%r1927, %r1920, %r1894;
	not.b32 	%r1928, %r1920;
	and.b32  	%r1929, %r1868, %r1928;
	or.b32  	%r1930, %r1927, %r1929;
	ld.const.u32 	%r1931, [K+180];
	add.s32 	%r1932, %r1930, %r1842;
	add.s32 	%r1933, %r1932, %r1926;
	add.s32 	%r1934, %r1933, %r1931;
	add.s32 	%r1935, %r1934, %r542;
	shf.l.wrap.b32 	%r1936, %r1921, %r1921, 30;
	shf.l.wrap.b32 	%r1937, %r1921, %r1921, 19;
	xor.b32  	%r1938, %r1936, %r1937;
	shf.l.wrap.b32 	%r1939, %r1921, %r1921, 10;
	xor.b32  	%r1940, %r1938, %r1939;
	xor.b32  	%r1941, %r1895, %r1869;
	and.b32  	%r1942, %r1921, %r1941;
	and.b32  	%r1943, %r1895, %r1869;
	xor.b32  	%r1944, %r1942, %r1943;
	add.s32 	%r1945, %r1940, %r1944;
	add.s32 	%r1946, %r1935, %r1843;
	add.s32 	%r1947, %r1945, %r1935;
	shf.l.wrap.b32 	%r1948, %r1946, %r1946, 26;
	shf.l.wrap.b32 	%r1949, %r1946, %r1946, 21;
	xor.b32  	%r1950, %r1948, %r1949;
	shf.l.wrap.b32 	%r1951, %r1946, %r1946, 7;
	xor.b32  	%r1952, %r1950, %r1951;
	and.b32  	%r1953, %r1946, %r1920;
	not.b32 	%r1954, %r1946;
	and.b32  	%r1955, %r1894, %r1954;
	or.b32  	%r1956, %r1953, %r1955;
	ld.const.u32 	%r1957, [K+184];
	add.s32 	%r1958, %r1956, %r1868;
	add.s32 	%r1959, %r1958, %r1952;
	add.s32 	%r1960, %r1959, %r1957;
	add.s32 	%r1961, %r1960, %r555;
	shf.l.wrap.b32 	%r1962, %r1947, %r1947, 30;
	shf.l.wrap.b32 	%r1963, %r1947, %r1947, 19;
	xor.b32  	%r1964, %r1962, %r1963;
	shf.l.wrap.b32 	%r1965, %r1947, %r1947, 10;
	xor.b32  	%r1966, %r1964, %r1965;
	xor.b32  	%r1967, %r1921, %r1895;
	and.b32  	%r1968, %r1947, %r1967;
	and.b32  	%r1969, %r1921, %r1895;
	xor.b32  	%r1970, %r1968, %r1969;
	add.s32 	%r1971, %r1966, %r1970;
	add.s32 	%r1972, %r1961, %r1869;
	add.s32 	%r1973, %r1971, %r1961;
	shf.l.wrap.b32 	%r1974, %r1972, %r1972, 26;
	shf.l.wrap.b32 	%r1975, %r1972, %r1972, 21;
	xor.b32  	%r1976, %r1974, %r1975;
	shf.l.wrap.b32 	%r1977, %r1972, %r1972, 7;
	xor.b32  	%r1978, %r1976, %r1977;
	and.b32  	%r1979, %r1972, %r1946;
	not.b32 	%r1980, %r1972;
	and.b32  	%r1981, %r1920, %r1980;
	or.b32  	%r1982, %r1979, %r1981;
	ld.const.u32 	%r1983, [K+188];
	add.s32 	%r1984, %r1982, %r1894;
	add.s32 	%r1985, %r1984, %r1978;
	add.s32 	%r1986, %r1985, %r1983;
	add.s32 	%r1987, %r1986, %r568;
	shf.l.wrap.b32 	%r1988, %r1973, %r1973, 30;
	shf.l.wrap.b32 	%r1989, %r1973, %r1973, 19;
	xor.b32  	%r1990, %r1988, %r1989;
	shf.l.wrap.b32 	%r1991, %r1973, %r1973, 10;
	xor.b32  	%r1992, %r1990, %r1991;
	xor.b32  	%r1993, %r1947, %r1921;
	and.b32  	%r1994, %r1973, %r1993;
	and.b32  	%r1995, %r1947, %r1921;
	xor.b32  	%r1996, %r1994, %r1995;
	add.s32 	%r1997, %r1992, %r1996;
	add.s32 	%r1998, %r1987, %r1895;
	add.s32 	%r1999, %r1997, %r1987;
	shf.l.wrap.b32 	%r2000, %r1998, %r1998, 26;
	shf.l.wrap.b32 	%r2001, %r1998, %r1998, 21;
	xor.b32  	%r2002, %r2000, %r2001;
	shf.l.wrap.b32 	%r2003, %r1998, %r1998, 7;
	xor.b32  	%r2004, %r2002, %r2003;
	and.b32  	%r2005, %r1998, %r1972;
	not.b32 	%r2006, %r1998;
	and.b32  	%r2007, %r1946, %r2006;
	or.b32  	%r2008, %r2005, %r2007;
	ld.const.u32 	%r2009, [K+192];
	add.s32 	%r2010, %r2008, %r1920;
	add.s32 	%r2011, %r2010, %r2004;
	add.s32 	%r2012, %r2011, %r2009;
	add.s32 	%r2013, %r2012, %r581;
	shf.l.wrap.b32 	%r2014, %r1999, %r1999, 30;
	shf.l.wrap.b32 	%r2015, %r1999, %r1999, 19;
	xor.b32  	%r2016, %r2014, %r2015;
	shf.l.wrap.b32 	%r2017, %r1999, %r1999, 10;
	xor.b32  	%r2018, %r2016, %r2017;
	xor.b32  	%r2019, %r1973, %r1947;
	and.b32  	%r2020, %r1999, %r2019;
	and.b32  	%r2021, %r1973, %r1947;
	xor.b32  	%r2022, %r2020, %r2021;
	add.s32 	%r2023, %r2018, %r2022;
	add.s32 	%r2024, %r2013, %r1921;
	add.s32 	%r2025, %r2023, %r2013;
	shf.l.wrap.b32 	%r2026, %r2024, %r2024, 26;
	shf.l.wrap.b32 	%r2027, %r2024, %r2024, 21;
	xor.b32  	%r2028, %r2026, %r2027;
	shf.l.wrap.b32 	%r2029, %r2024, %r2024, 7;
	xor.b32  	%r2030, %r2028, %r2029;
	and.b32  	%r2031, %r2024, %r1998;
	not.b32 	%r2032, %r2024;
	and.b32  	%r2033, %r1972, %r2032;
	or.b32  	%r2034, %r2031, %r2033;
	ld.const.u32 	%r2035, [K+196];
	add.s32 	%r2036, %r2034, %r1946;
	add.s32 	%r2037, %r2036, %r2030;
	add.s32 	%r2038, %r2037, %r2035;
	add.s32 	%r2039, %r2038, %r594;
	shf.l.wrap.b32 	%r2040, %r2025, %r2025, 30;
	shf.l.wrap.b32 	%r2041, %r2025, %r2025, 19;
	xor.b32  	%r2042, %r2040, %r2041;
	shf.l.wrap.b32 	%r2043, %r2025, %r2025, 10;
	xor.b32  	%r2044, %r2042, %r2043;
	xor.b32  	%r2045, %r1999, %r1973;
	and.b32  	%r2046, %r2025, %r2045;
	and.b32  	%r2047, %r1999, %r1973;
	xor.b32  	%r2048, %r2046, %r2047;
	add.s32 	%r2049, %r2044, %r2048;
	add.s32 	%r2050, %r2039, %r1947;
	add.s32 	%r2051, %r2049, %r2039;
	shf.l.wrap.b32 	%r2052, %r2050, %r2050, 26;
	shf.l.wrap.b32 	%r2053, %r2050, %r2050, 21;
	xor.b32  	%r2054, %r2052, %r2053;
	shf.l.wrap.b32 	%r2055, %r2050, %r2050, 7;
	xor.b32  	%r2056, %r2054, %r2055;
	and.b32  	%r2057, %r2050, %r2024;
	not.b32 	%r2058, %r2050;
	and.b32  	%r2059, %r1998, %r2058;
	or.b32  	%r2060, %r2057, %r2059;
	ld.const.u32 	%r2061, [K+200];
	add.s32 	%r2062, %r2060, %r1972;
	add.s32 	%r2063, %r2062, %r2056;
	add.s32 	%r2064, %r2063, %r2061;
	add.s32 	%r2065, %r2064, %r607;
	shf.l.wrap.b32 	%r2066, %r2051, %r2051, 30;
	shf.l.wrap.b32 	%r2067, %r2051, %r2051, 19;
	xor.b32  	%r2068, %r2066, %r2067;
	shf.l.wrap.b32 	%r2069, %r2051, %r2051, 10;
	xor.b32  	%r2070, %r2068, %r2069;
	xor.b32  	%r2071, %r2025, %r1999;
	and.b32  	%r2072, %r2051, %r2071;
	and.b32  	%r2073, %r2025, %r1999;
	xor.b32  	%r2074, %r2072, %r2073;
	add.s32 	%r2075, %r2070, %r2074;
	add.s32 	%r2076, %r2065, %r1973;
	add.s32 	%r2077, %r2075, %r2065;
	shf.l.wrap.b32 	%r2078, %r2076, %r2076, 26;
	shf.l.wrap.b32 	%r2079, %r2076, %r2076, 21;
	xor.b32  	%r2080, %r2078, %r2079;
	shf.l.wrap.b32 	%r2081, %r2076, %r2076, 7;
	xor.b32  	%r2082, %r2080, %r2081;
	and.b32  	%r2083, %r2076, %r2050;
	not.b32 	%r2084, %r2076;
	and.b32  	%r2085, %r2024, %r2084;
	or.b32  	%r2086, %r2083, %r2085;
	ld.const.u32 	%r2087, [K+204];
	add.s32 	%r2088, %r2086, %r1998;
	add.s32 	%r2089, %r2088, %r2082;
	add.s32 	%r2090, %r2089, %r2087;
	add.s32 	%r2091, %r2090, %r620;
	shf.l.wrap.b32 	%r2092, %r2077, %r2077, 30;
	shf.l.wrap.b32 	%r2093, %r2077, %r2077, 19;
	xor.b32  	%r2094, %r2092, %r2093;
	shf.l.wrap.b32 	%r2095, %r2077, %r2077, 10;
	xor.b32  	%r2096, %r2094, %r2095;
	xor.b32  	%r2097, %r2051, %r2025;
	and.b32  	%r2098, %r2077, %r2097;
	and.b32  	%r2099, %r2051, %r2025;
	xor.b32  	%r2100, %r2098, %r2099;
	add.s32 	%r2101, %r2096, %r2100;
	add.s32 	%r2102, %r2091, %r1999;
	add.s32 	%r2103, %r2101, %r2091;
	shf.l.wrap.b32 	%r2104, %r2102, %r2102, 26;
	shf.l.wrap.b32 	%r2105, %r2102, %r2102, 21;
	xor.b32  	%r2106, %r2104, %r2105;
	shf.l.wrap.b32 	%r2107, %r2102, %r2102, 7;
	xor.b32  	%r2108, %r2106, %r2107;
	and.b32  	%r2109, %r2102, %r2076;
	not.b32 	%r2110, %r2102;
	and.b32  	%r2111, %r2050, %r2110;
	or.b32  	%r2112, %r2109, %r2111;
	ld.const.u32 	%r2113, [K+208];
	add.s32 	%r2114, %r2112, %r2024;
	add.s32 	%r2115, %r2114, %r2108;
	add.s32 	%r2116, %r2115, %r2113;
	add.s32 	%r2117, %r2116, %r633;
	shf.l.wrap.b32 	%r2118, %r2103, %r2103, 30;
	shf.l.wrap.b32 	%r2119, %r2103, %r2103, 19;
	xor.b32  	%r2120, %r2118, %r2119;
	shf.l.wrap.b32 	%r2121, %r2103, %r2103, 10;
	xor.b32  	%r2122, %r2120, %r2121;
	xor.b32  	%r2123, %r2077, %r2051;
	and.b32  	%r2124, %r2103, %r2123;
	and.b32  	%r2125, %r2077, %r2051;
	xor.b32  	%r2126, %r2124, %r2125;
	add.s32 	%r2127, %r2122, %r2126;
	add.s32 	%r2128, %r2117, %r2025;
	add.s32 	%r2129, %r2127, %r2117;
	shf.l.wrap.b32 	%r2130, %r2128, %r2128, 26;
	shf.l.wrap.b32 	%r2131, %r2128, %r2128, 21;
	xor.b32  	%r2132, %r2130, %r2131;
	shf.l.wrap.b32 	%r2133, %r2128, %r2128, 7;
	xor.b32  	%r2134, %r2132, %r2133;
	and.b32  	%r2135, %r2128, %r2102;
	not.b32 	%r2136, %r2128;
	and.b32  	%r2137, %r2076, %r2136;
	or.b32  	%r2138, %r2135, %r2137;
	ld.const.u32 	%r2139, [K+212];
	add.s32 	%r2140, %r2138, %r2050;
	add.s32 	%r2141, %r2140, %r2134;
	add.s32 	%r2142, %r2141, %r2139;
	add.s32 	%r2143, %r2142, %r646;
	shf.l.wrap.b32 	%r2144, %r2129, %r2129, 30;
	shf.l.wrap.b32 	%r2145, %r2129, %r2129, 19;
	xor.b32  	%r2146, %r2144, %r2145;
	shf.l.wrap.b32 	%r2147, %r2129, %r2129, 10;
	xor.b32  	%r2148, %r2146, %r2147;
	xor.b32  	%r2149, %r2103, %r2077;
	and.b32  	%r2150, %r2129, %r2149;
	and.b32  	%r2151, %r2103, %r2077;
	xor.b32  	%r2152, %r2150, %r2151;
	add.s32 	%r2153, %r2148, %r2152;
	add.s32 	%r2154, %r2143, %r2051;
	add.s32 	%r2155, %r2153, %r2143;
	shf.l.wrap.b32 	%r2156, %r2154, %r2154, 26;
	shf.l.wrap.b32 	%r2157, %r2154, %r2154, 21;
	xor.b32  	%r2158, %r2156, %r2157;
	shf.l.wrap.b32 	%r2159, %r2154, %r2154, 7;
	xor.b32  	%r2160, %r2158, %r2159;
	and.b32  	%r2161, %r2154, %r2128;
	not.b32 	%r2162, %r2154;
	and.b32  	%r2163, %r2102, %r2162;
	or.b32  	%r2164, %r2161, %r2163;
	ld.const.u32 	%r2165, [K+216];
	add.s32 	%r2166, %r2164, %r2076;
	add.s32 	%r2167, %r2166, %r2160;
	add.s32 	%r2168, %r2167, %r2165;
	add.s32 	%r2169, %r2168, %r659;
	shf.l.wrap.b32 	%r2170, %r2155, %r2155, 30;
	shf.l.wrap.b32 	%r2171, %r2155, %r2155, 19;
	xor.b32  	%r2172, %r2170, %r2171;
	shf.l.wrap.b32 	%r2173, %r2155, %r2155, 10;
	xor.b32  	%r2174, %r2172, %r2173;
	xor.b32  	%r2175, %r2129, %r2103;
	and.b32  	%r2176, %r2155, %r2175;
	and.b32  	%r2177, %r2129, %r2103;
	xor.b32  	%r2178, %r2176, %r2177;
	add.s32 	%r2179, %r2174, %r2178;
	add.s32 	%r2180, %r2169, %r2077;
	add.s32 	%r2181, %r2179, %r2169;
	shf.l.wrap.b32 	%r2182, %r2180, %r2180, 26;
	shf.l.wrap.b32 	%r2183, %r2180, %r2180, 21;
	xor.b32  	%r2184, %r2182, %r2183;
	shf.l.wrap.b32 	%r2185, %r2180, %r2180, 7;
	xor.b32  	%r2186, %r2184, %r2185;
	and.b32  	%r2187, %r2180, %r2154;
	not.b32 	%r2188, %r2180;
	and.b32  	%r2189, %r2128, %r2188;
	or.b32  	%r2190, %r2187, %r2189;
	ld.const.u32 	%r2191, [K+220];
	add.s32 	%r2192, %r2190, %r2102;
	add.s32 	%r2193, %r2192, %r2186;
	add.s32 	%r2194, %r2193, %r2191;
	add.s32 	%r2195, %r2194, %r672;
	shf.l.wrap.b32 	%r2196, %r2181, %r2181, 30;
	shf.l.wrap.b32 	%r2197, %r2181, %r2181, 19;
	xor.b32  	%r2198, %r2196, %r2197;
	shf.l.wrap.b32 	%r2199, %r2181, %r2181, 10;
	xor.b32  	%r2200, %r2198, %r2199;
	xor.b32  	%r2201, %r2155, %r2129;
	and.b32  	%r2202, %r2181, %r2201;
	and.b32  	%r2203, %r2155, %r2129;
	xor.b32  	%r2204, %r2202, %r2203;
	add.s32 	%r2205, %r2200, %r2204;
	add.s32 	%r2206, %r2195, %r2103;
	add.s32 	%r2207, %r2205, %r2195;
	shf.l.wrap.b32 	%r2208, %r2206, %r2206, 26;
	shf.l.wrap.b32 	%r2209, %r2206, %r2206, 21;
	xor.b32  	%r2210, %r2208, %r2209;
	shf.l.wrap.b32 	%r2211, %r2206, %r2206, 7;
	xor.b32  	%r2212, %r2210, %r2211;
	and.b32  	%r2213, %r2206, %r2180;
	not.b32 	%r2214, %r2206;
	and.b32  	%r2215, %r2154, %r2214;
	or.b32  	%r2216, %r2213, %r2215;
	ld.const.u32 	%r2217, [K+224];
	add.s32 	%r2218, %r2216, %r2128;
	add.s32 	%r2219, %r2218, %r2212;
	add.s32 	%r2220, %r2219, %r2217;
	add.s32 	%r2221, %r2220, %r685;
	shf.l.wrap.b32 	%r2222, %r2207, %r2207, 30;
	shf.l.wrap.b32 	%r2223, %r2207, %r2207, 19;
	xor.b32  	%r2224, %r2222, %r2223;
	shf.l.wrap.b32 	%r2225, %r2207, %r2207, 10;
	xor.b32  	%r2226, %r2224, %r2225;
	xor.b32  	%r2227, %r2181, %r2155;
	and.b32  	%r2228, %r2207, %r2227;
	and.b32  	%r2229, %r2181, %r2155;
	xor.b32  	%r2230, %r2228, %r2229;
	add.s32 	%r2231, %r2226, %r2230;
	add.s32 	%r2232, %r2221, %r2129;
	add.s32 	%r2233, %r2231, %r2221;
	shf.l.wrap.b32 	%r2234, %r2232, %r2232, 26;
	shf.l.wrap.b32 	%r2235, %r2232, %r2232, 21;
	xor.b32  	%r2236, %r2234, %r2235;
	shf.l.wrap.b32 	%r2237, %r2232, %r2232, 7;
	xor.b32  	%r2238, %r2236, %r2237;
	and.b32  	%r2239, %r2232, %r2206;
	not.b32 	%r2240, %r2232;
	and.b32  	%r2241, %r2180, %r2240;
	or.b32  	%r2242, %r2239, %r2241;
	ld.const.u32 	%r2243, [K+228];
	add.s32 	%r2244, %r2242, %r2154;
	add.s32 	%r2245, %r2244, %r2238;
	add.s32 	%r2246, %r2245, %r2243;
	add.s32 	%r2247, %r2246, %r698;
	shf.l.wrap.b32 	%r2248, %r2233, %r2233, 30;
	shf.l.wrap.b32 	%r2249, %r2233, %r2233, 19;
	xor.b32  	%r2250, %r2248, %r2249;
	shf.l.wrap.b32 	%r2251, %r2233, %r2233, 10;
	xor.b32  	%r2252, %r2250, %r2251;
	xor.b32  	%r2253, %r2207, %r2181;
	and.b32  	%r2254, %r2233, %r2253;
	and.b32  	%r2255, %r2207, %r2181;
	xor.b32  	%r2256, %r2254, %r2255;
	add.s32 	%r2257, %r2252, %r2256;
	add.s32 	%r2258, %r2247, %r2155;
	add.s32 	%r2259, %r2257, %r2247;
	shf.l.wrap.b32 	%r2260, %r2258, %r2258, 26;
	shf.l.wrap.b32 	%r2261, %r2258, %r2258, 21;
	xor.b32  	%r2262, %r2260, %r2261;
	shf.l.wrap.b32 	%r2263, %r2258, %r2258, 7;
	xor.b32  	%r2264, %r2262, %r2263;
	and.b32  	%r2265, %r2258, %r2232;
	not.b32 	%r2266, %r2258;
	and.b32  	%r2267, %r2206, %r2266;
	or.b32  	%r2268, %r2265, %r2267;
	ld.const.u32 	%r2269, [K+232];
	add.s32 	%r2270, %r2268, %r2180;
	add.s32 	%r2271, %r2270, %r2264;
	add.s32 	%r2272, %r2271, %r2269;
	add.s32 	%r2273, %r2272, %r711;
	shf.l.wrap.b32 	%r2274, %r2259, %r2259, 30;
	shf.l.wrap.b32 	%r2275, %r2259, %r2259, 19;
	xor.b32  	%r2276, %r2274, %r2275;
	shf.l.wrap.b32 	%r2277, %r2259, %r2259, 10;
	xor.b32  	%r2278, %r2276, %r2277;
	xor.b32  	%r2279, %r2233, %r2207;
	and.b32  	%r2280, %r2259, %r2279;
	and.b32  	%r2281, %r2233, %r2207;
	xor.b32  	%r2282, %r2280, %r2281;
	add.s32 	%r2283, %r2278, %r2282;
	add.s32 	%r2284, %r2273, %r2181;
	add.s32 	%r2285, %r2283, %r2273;
	shf.l.wrap.b32 	%r2286, %r2284, %r2284, 26;
	shf.l.wrap.b32 	%r2287, %r2284, %r2284, 21;
	xor.b32  	%r2288, %r2286, %r2287;
	shf.l.wrap.b32 	%r2289, %r2284, %r2284, 7;
	xor.b32  	%r2290, %r2288, %r2289;
	and.b32  	%r2291, %r2284, %r2258;
	not.b32 	%r2292, %r2284;
	and.b32  	%r2293, %r2232, %r2292;
	or.b32  	%r2294, %r2291, %r2293;
	ld.const.u32 	%r2295, [K+236];
	add.s32 	%r2296, %r2294, %r2206;
	add.s32 	%r2297, %r2296, %r2290;
	add.s32 	%r2298, %r2297, %r2295;
	add.s32 	%r2299, %r2298, %r724;
	shf.l.wrap.b32 	%r2300, %r2285, %r2285, 30;
	shf.l.wrap.b32 	%r2301, %r2285, %r2285, 19;
	xor.b32  	%r2302, %r2300, %r2301;
	shf.l.wrap.b32 	%r2303, %r2285, %r2285, 10;
	xor.b32  	%r2304, %r2302, %r2303;
	xor.b32  	%r2305, %r2259, %r2233;
	and.b32  	%r2306, %r2285, %r2305;
	and.b32  	%r2307, %r2259, %r2233;
	xor.b32  	%r2308, %r2306, %r2307;
	add.s32 	%r2309, %r2304, %r2308;
	add.s32 	%r2310, %r2299, %r2207;
	add.s32 	%r2311, %r2309, %r2299;
	shf.l.wrap.b32 	%r2312, %r2310, %r2310, 26;
	shf.l.wrap.b32 	%r2313, %r2310, %r2310, 21;
	xor.b32  	%r2314, %r2312, %r2313;
	shf.l.wrap.b32 	%r2315, %r2310, %r2310, 7;
	xor.b32  	%r2316, %r2314, %r2315;
	and.b32  	%r2317, %r2310, %r2284;
	not.b32 	%r2318, %r2310;
	and.b32  	%r2319, %r2258, %r2318;
	or.b32  	%r2320, %r2317, %r2319;
	ld.const.u32 	%r2321, [K+240];
	add.s32 	%r2322, %r2320, %r2232;
	add.s32 	%r2323, %r2322, %r2316;
	add.s32 	%r2324, %r2323, %r2321;
	add.s32 	%r2325, %r2324, %r737;
	shf.l.wrap.b32 	%r2326, %r2311, %r2311, 30;
	shf.l.wrap.b32 	%r2327, %r2311, %r2311, 19;
	xor.b32  	%r2328, %r2326, %r2327;
	shf.l.wrap.b32 	%r2329, %r2311, %r2311, 10;
	xor.b32  	%r2330, %r2328, %r2329;
	xor.b32  	%r2331, %r2285, %r2259;
	and.b32  	%r2332, %r2311, %r2331;
	and.b32  	%r2333, %r2285, %r2259;
	xor.b32  	%r2334, %r2332, %r2333;
	add.s32 	%r2335, %r2330, %r2334;
	add.s32 	%r2336, %r2325, %r2233;
	add.s32 	%r2337, %r2335, %r2325;
	shf.l.wrap.b32 	%r2338, %r2336, %r2336, 26;
	shf.l.wrap.b32 	%r2339, %r2336, %r2336, 21;
	xor.b32  	%r2340, %r2338, %r2339;
	shf.l.wrap.b32 	%r2341, %r2336, %r2336, 7;
	xor.b32  	%r2342, %r2340, %r2341;
	and.b32  	%r2343, %r2336, %r2310;
	not.b32 	%r2344, %r2336;
	and.b32  	%r2345, %r2284, %r2344;
	or.b32  	%r2346, %r2343, %r2345;
	ld.const.u32 	%r2347, [K+244];
	add.s32 	%r2348, %r2346, %r2258;
	add.s32 	%r2349, %r2348, %r2342;
	add.s32 	%r2350, %r2349, %r2347;
	add.s32 	%r2351, %r2350, %r750;
	shf.l.wrap.b32 	%r2352, %r2337, %r2337, 30;
	shf.l.wrap.b32 	%r2353, %r2337, %r2337, 19;
	xor.b32  	%r2354, %r2352, %r2353;
	shf.l.wrap.b32 	%r2355, %r2337, %r2337, 10;
	xor.b32  	%r2356, %r2354, %r2355;
	xor.b32  	%r2357, %r2311, %r2285;
	and.b32  	%r2358, %r2337, %r2357;
	and.b32  	%r2359, %r2311, %r2285;
	xor.b32  	%r2360, %r2358, %r2359;
	add.s32 	%r2361, %r2356, %r2360;
	add.s32 	%r2362, %r2351, %r2259;
	add.s32 	%r2363, %r2361, %r2351;
	shf.l.wrap.b32 	%r2364, %r2362, %r2362, 26;
	shf.l.wrap.b32 	%r2365, %r2362, %r2362, 21;
	xor.b32  	%r2366, %r2364, %r2365;
	shf.l.wrap.b32 	%r2367, %r2362, %r2362, 7;
	xor.b32  	%r2368, %r2366, %r2367;
	and.b32  	%r2369, %r2362, %r2336;
	not.b32 	%r2370, %r2362;
	and.b32  	%r2371, %r2310, %r2370;
	or.b32  	%r2372, %r2369, %r2371;
	ld.const.u32 	%r2373, [K+248];
	add.s32 	%r2374, %r2372, %r2284;
	add.s32 	%r2375, %r2374, %r2368;
	add.s32 	%r2376, %r2375, %r2373;
	add.s32 	%r2377, %r2376, %r763;
	shf.l.wrap.b32 	%r2378, %r2363, %r2363, 30;
	shf.l.wrap.b32 	%r2379, %r2363, %r2363, 19;
	xor.b32  	%r2380, %r2378, %r2379;
	shf.l.wrap.b32 	%r2381, %r2363, %r2363, 10;
	xor.b32  	%r2382, %r2380, %r2381;
	xor.b32  	%r2383, %r2337, %r2311;
	and.b32  	%r2384, %r2363, %r2383;
	and.b32  	%r2385, %r2337, %r2311;
	xor.b32  	%r2386, %r2384, %r2385;
	add.s32 	%r2387, %r2382, %r2386;
	add.s32 	%r2388, %r2377, %r2285;
	add.s32 	%r2389, %r2387, %r2377;
	shf.l.wrap.b32 	%r2390, %r2388, %r2388, 26;
	shf.l.wrap.b32 	%r2391, %r2388, %r2388, 21;
	xor.b32  	%r2392, %r2390, %r2391;
	shf.l.wrap.b32 	%r2393, %r2388, %r2388, 7;
	xor.b32  	%r2394, %r2392, %r2393;
	and.b32  	%r2395, %r2388, %r2362;
	not.b32 	%r2396, %r2388;
	and.b32  	%r2397, %r2336, %r2396;
	or.b32  	%r2398, %r2395, %r2397;
	ld.const.u32 	%r2399, [K+252];
	add.s32 	%r2400, %r2398, %r2310;
	add.s32 	%r2401, %r2400, %r2394;
	add.s32 	%r2402, %r2401, %r2399;
	add.s32 	%r2403, %r2402, %r776;
	shf.l.wrap.b32 	%r2404, %r2389, %r2389, 30;
	shf.l.wrap.b32 	%r2405, %r2389, %r2389, 19;
	xor.b32  	%r2406, %r2404, %r2405;
	shf.l.wrap.b32 	%r2407, %r2389, %r2389, 10;
	xor.b32  	%r2408, %r2406, %r2407;
	xor.b32  	%r2409, %r2363, %r2337;
	and.b32  	%r2410, %r2389, %r2409;
	and.b32  	%r2411, %r2363, %r2337;
	xor.b32  	%r2412, %r2410, %r2411;
	add.s32 	%r2413, %r2408, %r2412;
	add.s32 	%r2414, %r2403, %r2311;
	add.s32 	%r2415, %r2413, %r2403;
	add.s32 	%r2416, %r2415, 1779033703;
	add.s32 	%r2417, %r2389, -1150833019;
	add.s32 	%r2418, %r2363, 1013904242;
	add.s32 	%r2419, %r2337, -1521486534;
	add.s32 	%r2420, %r2414, 1359893119;
	add.s32 	%r2421, %r2388, -1694144372;
	add.s32 	%r2422, %r2362, 528734635;
	add.s32 	%r2423, %r2336, 1541459225;
	shr.u32 	%r2424, %r2416, 24;
	st.global.u8 	[%rd13], %r2424;
	shr.u32 	%r2425, %r2416, 16;
	st.global.u8 	[%rd13+1], %r2425;
	shr.u32 	%r2426, %r2416, 8;
	st.global.u8 	[%rd13+2], %r2426;
	st.global.u8 	[%rd13+3], %r2416;
	shr.u32 	%r2427, %r2417, 24;
	st.global.u8 	[%rd13+4], %r2427;
	shr.u32 	%r2428, %r2417, 16;
	st.global.u8 	[%rd13+5], %r2428;
	shr.u32 	%r2429, %r2417, 8;
	st.global.u8 	[%rd13+6], %r2429;
	st.global.u8 	[%rd13+7], %r2417;
	shr.u32 	%r2430, %r2418, 24;
	st.global.u8 	[%rd13+8], %r2430;
	shr.u32 	%r2431, %r2418, 16;
	st.global.u8 	[%rd13+9], %r2431;
	shr.u32 	%r2432, %r2418, 8;
	st.global.u8 	[%rd13+10], %r2432;
	st.global.u8 	[%rd13+11], %r2418;
	shr.u32 	%r2433, %r2419, 24;
	st.global.u8 	[%rd13+12], %r2433;
	shr.u32 	%r2434, %r2419, 16;
	st.global.u8 	[%rd13+13], %r2434;
	shr.u32 	%r2435, %r2419, 8;
	st.global.u8 	[%rd13+14], %r2435;
	st.global.u8 	[%rd13+15], %r2419;
	shr.u32 	%r2436, %r2420, 24;
	st.global.u8 	[%rd13+16], %r2436;
	shr.u32 	%r2437, %r2420, 16;
	st.global.u8 	[%rd13+17], %r2437;
	shr.u32 	%r2438, %r2420, 8;
	st.global.u8 	[%rd13+18], %r2438;
	st.global.u8 	[%rd13+19], %r2420;
	shr.u32 	%r2439, %r2421, 24;
	st.global.u8 	[%rd13+20], %r2439;
	shr.u32 	%r2440, %r2421, 16;
	st.global.u8 	[%rd13+21], %r2440;
	shr.u32 	%r2441, %r2421, 8;
	st.global.u8 	[%rd13+22], %r2441;
	st.global.u8 	[%rd13+23], %r2421;
	shr.u32 	%r2442, %r2422, 24;
	st.global.u8 	[%rd13+24], %r2442;
	shr.u32 	%r2443, %r2422, 16;
	st.global.u8 	[%rd13+25], %r2443;
	shr.u32 	%r2444, %r2422, 8;
	st.global.u8 	[%rd13+26], %r2444;
	st.global.u8 	[%rd13+27], %r2422;
	shr.u32 	%r2445, %r2423, 24;
	st.global.u8 	[%rd13+28], %r2445;
	shr.u32 	%r2446, %r2423, 16;
	st.global.u8 	[%rd13+29], %r2446;
	shr.u32 	%r2447, %r2423, 8;
	st.global.u8 	[%rd13+30], %r2447;
	st.global.u8 	[%rd13+31], %r2423;
$L__BB1_2:
	ret;

}


// ===== COMPILED SASS (sm_100) =====

	.target	sm_100

	.elftype	@"ET_EXEC"


//--------------------- .note.nv.tkinfo           --------------------------
	.section	.note.nv.tkinfo,"",@"SHT_NOTE"
	.sectionflags	@"SHF_NOTE_NV_TKINFO"
	.tkinfo
        /*0018*/ 	.word	0x00000002
        /*0030*/ 	.string	""
        /*0030*/ 	.string	"ptxas"
        /*0030*/ 	.string	"Cuda compilation tools, release 13.0, V13.0.88"
        /*0030*/ 	.string	"Build cuda_13.0.r13.0/compiler.36424714_0"
        /*0030*/ 	.string	"-arch sm_100 -m 64 "



//--------------------- .note.nv.cuinfo           --------------------------
	.section	.note.nv.cuinfo,"",@"SHT_NOTE"
	.sectionflags	@"SHF_NOTE_NV_CUINFO"
        /*0018*/ 	.short	0x0002
        /*001a*/ 	.short	0x0064
        /*001c*/ 	.short	0x0082
	.zero		2


//--------------------- .nv.info                  --------------------------
	.section	.nv.info,"",@"SHT_CUDA_INFO"
	.align	4


	//----- nvinfo : EIATTR_REGCOUNT
	.align		4
        /*0000*/ 	.byte	0x04, 0x2f
        /*0002*/ 	.short	(.L_2 - .L_1)
	.align		4
.L_1:
        /*0004*/ 	.word	index@(hash_leaves_kernel)
        /*0008*/ 	.word	0x00000038


	//----- nvinfo : EIATTR_FRAME_SIZE
	.align		4
.L_2:
        /*000c*/ 	.byte	0x04, 0x11
        /*000e*/ 	.short	(.L_4 - .L_3)
	.align		4
.L_3:
        /*0010*/ 	.word	index@(hash_leaves_kernel)
        /*0014*/ 	.word	0x00000000


	//----- nvinfo : EIATTR_REGCOUNT
	.align		4
.L_4:
        /*0018*/ 	.byte	0x04, 0x2f
        /*001a*/ 	.short	(.L_6 - .L_5)
	.align		4
.L_5:
        /*001c*/ 	.word	index@(hash_parents_kernel)
        /*0020*/ 	.word	0x00000030


	//----- nvinfo : EIATTR_FRAME_SIZE
	.align		4
.L_6:
        /*0024*/ 	.byte	0x04, 0x11
        /*0026*/ 	.short	(.L_8 - .L_7)
	.align		4
.L_7:
        /*0028*/ 	.word	index@(hash_parents_kernel)
        /*002c*/ 	.word	0x00000000


	//----- nvinfo : EIATTR_MIN_STACK_SIZE
	.align		4
.L_8:
        /*0030*/ 	.byte	0x04, 0x12
        /*0032*/ 	.short	(.L_10 - .L_9)
	.align		4
.L_9:
        /*0034*/ 	.word	index@(hash_parents_kernel)
        /*0038*/ 	.word	0x00000000


	//----- nvinfo : EIATTR_MIN_STACK_SIZE
	.align		4
.L_10:
        /*003c*/ 	.byte	0x04, 0x12
        /*003e*/ 	.short	(.L_12 - .L_11)
	.align		4
.L_11:
        /*0040*/ 	.word	index@(hash_leaves_kernel)
        /*0044*/ 	.word	0x00000000
.L_12:


//--------------------- .nv.compat                --------------------------
	.section	.nv.compat,"",@"SHT_CUDA_COMPAT_INFO"
	.align	4
        /*0000*/ 	.byte	0x02, 0x09, 0x00, 0x00, 0x02, 0x02, 0x01, 0x00, 0x02, 0x05, 0x05, 0x00, 0x03, 0x07, 0x01, 0x01
        /*0010*/ 	.byte	0x02, 0x03, 0x00, 0x00, 0x02, 0x06, 0x01, 0x00, 0x04, 0x0b, 0x08, 0x00, 0x09, 0x00, 0x00, 0x00
        /*0020*/ 	.byte	0x00, 0x00, 0x00, 0x00


//--------------------- .nv.info.hash_parents_kernel --------------------------
	.section	.nv.info.hash_parents_kernel,"",@"SHT_CUDA_INFO"
	.sectionflags	@""
	.align	4


	//----- nvinfo : EIATTR_CUDA_API_VERSION
	.align		4
        /*0000*/ 	.byte	0x04, 0x37
        /*0002*/ 	.short	(.L_14 - .L_13)
.L_13:
        /*0004*/ 	.word	0x00000082


	//----- nvinfo : EIATTR_KPARAM_INFO
	.align		4
.L_14:
        /*0008*/ 	.byte	0x04, 0x17
        /*000a*/ 	.short	(.L_16 - .L_15)
.L_15:
        /*000c*/ 	.word	0x00000000
        /*0010*/ 	.short	0x0002
        /*0012*/ 	.short	0x0010
        /*0014*/ 	.byte	0x00, 0xf0, 0x21, 0x00


	//----- nvinfo : EIATTR_KPARAM_INFO
	.align		4
.L_16:
        /*0018*/ 	.byte	0x04, 0x17
        /*001a*/ 	.short	(.L_18 - .L_17)
.L_17:
        /*001c*/ 	.word	0x00000000
        /*0020*/ 	.short	0x0001
        /*0022*/ 	.short	0x0008
        /*0024*/ 	.byte	0x00, 0xf0, 0x21, 0x00


	//----- nvinfo : EIATTR_KPARAM_INFO
	.align		4
.L_18:
        /*0028*/ 	.byte	0x04, 0x17
        /*002a*/ 	.short	(.L_20 - .L_19)
.L_19:
        /*002c*/ 	.word	0x00000000
        /*0030*/ 	.short	0x0000
        /*0032*/ 	.short	0x0000
        /*0034*/ 	.byte	0x00, 0xf5, 0x21, 0x00


	//----- nvinfo : EIATTR_SPARSE_MMA_MASK
	.align		4
.L_20:
        /*0038*/ 	.byte	0x03, 0x50
        /*003a*/ 	.short	0x0000


	//----- nvinfo : EIATTR_MAXREG_COUNT
	.align		4
        /*003c*/ 	.byte	0x03, 0x1b
        /*003e*/ 	.short	0x00ff


	//----- nvinfo : EIATTR_MERCURY_ISA_VERSION
	.align		4
        /*0040*/ 	.byte	0x03, 0x5f
        /*0042*/ 	.short	0x0101


	//----- nvinfo : EIATTR_VRC_CTA_INIT_COUNT
	.align		4
        /*0044*/ 	.byte	0x02, 0x4a
	.zero		1
	.zero		1


	//----- nvinfo : EIATTR_EXIT_INSTR_OFFSETS
	.align		4
        /*0048*/ 	.byte	0x04, 0x1c
        /*004a*/ 	.short	(.L_22 - .L_21)


	//   ....[0]....
.L_21:
        /*004c*/ 	.word	0x00000080


	//   ....[1]....
        /*0050*/ 	.word	0x00006480


	//----- nvinfo : EIATTR_CBANK_PARAM_SIZE
	.align		4
.L_22:
        /*0054*/ 	.byte	0x03, 0x19
        /*0056*/ 	.short	0x0018


	//----- nvinfo : EIATTR_PARAM_CBANK
	.align		4
        /*0058*/ 	.byte	0x04, 0x0a
        /*005a*/ 	.short	(.L_24 - .L_23)
	.align		4
.L_23:
        /*005c*/ 	.word	index@(.nv.constant0.hash_parents_kernel)
        /*0060*/ 	.short	0x0380
        /*0062*/ 	.short	0x0018


	//----- nvinfo : EIATTR_SW_WAR
	.align		4
.L_24:
        /*0064*/ 	.byte	0x04, 0x36
        /*0066*/ 	.short	(.L_26 - .L_25)
.L_25:
        /*0068*/ 	.word	0x00000008
.L_26:


//--------------------- .nv.info.hash_leaves_kernel --------------------------
	.section	.nv.info.hash_leaves_kernel,"",@"SHT_CUDA_INFO"
	.sectionflags	@""
	.align	4


	//----- nvinfo : EIATTR_CUDA_API_VERSION
	.align		4
        /*0000*/ 	.byte	0x04, 0x37
        /*0002*/ 	.short	(.L_28 - .L_27)
.L_27:
        /*0004*/ 	.word	0x00000082


	//----- nvinfo : EIATTR_KPARAM_INFO
	.align		4
.L_28:
        /*0008*/ 	.byte	0x04, 0x17
        /*000a*/ 	.short	(.L_30 - .L_29)
.L_29:
        /*000c*/ 	.word	0x00000000
        /*0010*/ 	.short	0x0002
        /*0012*/ 	.short	0x0010
        /*0014*/ 	.byte	0x00, 0xf5, 0x21, 0x00


	//----- nvinfo : EIATTR_KPARAM_INFO
	.align		4
.L_30:
        /*0018*/ 	.byte	0x04, 0x17
        /*001a*/ 	.short	(.L_32 - .L_31)
.L_31:
        /*001c*/ 	.word	0x00000000
        /*0020*/ 	.short	0x0001
        /*0022*/ 	.short	0x0008
        /*0024*/ 	.byte	0x00, 0xf0, 0x21, 0x00


	//----- nvinfo : EIATTR_KPARAM_INFO
	.align		4
.L_32:
        /*0028*/ 	.byte	0x04, 0x17
        /*002a*/ 	.short	(.L_34 - .L_33)
.L_33:
        /*002c*/ 	.word	0x00000000
        /*0030*/ 	.short	0x0000
        /*0032*/ 	.short	0x0000
        /*0034*/ 	.byte	0x00, 0xf5, 0x21, 0x00


	//----- nvinfo : EIATTR_SPARSE_MMA_MASK
	.align		4
.L_34:
        /*0038*/ 	.byte	0x03, 0x50
        /*003a*/ 	.short	0x0000


	//----- nvinfo : EIATTR_MAXREG_COUNT
	.align		4
        /*003c*/ 	.byte	0x03, 0x1b
        /*003e*/ 	.short	0x00ff


	//----- nvinfo : EIATTR_MERCURY_ISA_VERSION
	.align		4
        /*0040*/ 	.byte	0x03, 0x5f
        /*0042*/ 	.short	0x0101


	//----- nvinfo : EIATTR_VRC_CTA_INIT_COUNT
	.align		4
        /*0044*/ 	.byte	0x02, 0x4a
	.zero		1
	.zero		1


	//----- nvinfo : EIATTR_EXIT_INSTR_OFFSETS
	.align		4
        /*0048*/ 	.byte	0x04, 0x1c
        /*004a*/ 	.short	(.L_36 - .L_35)


	//   ....[0]....
.L_35:
        /*004c*/ 	.word	0x00000080


	//   ....[1]....
        /*0050*/ 	.word	0x00006520


	//----- nvinfo : EIATTR_CBANK_PARAM_SIZE
	.align		4
.L_36:
        /*0054*/ 	.byte	0x03, 0x19
        /*0056*/ 	.short	0x0018


	//----- nvinfo : EIATTR_PARAM_CBANK
	.align		4
        /*0058*/ 	.byte	0x04, 0x0a
        /*005a*/ 	.short	(.L_38 - .L_37)
	.align		4
.L_37:
        /*005c*/ 	.word	index@(.nv.constant0.hash_leaves_kernel)
        /*0060*/ 	.short	0x0380
        /*0062*/ 	.short	0x0018


	//----- nvinfo : EIATTR_SW_WAR
	.align		4
.L_38:
        /*0064*/ 	.byte	0x04, 0x36
        /*0066*/ 	.short	(.L_40 - .L_39)
.L_39:
        /*0068*/ 	.word	0x00000008
.L_40:


//--------------------- .nv.callgraph             --------------------------
	.section	.nv.callgraph,"",@"SHT_CUDA_CALLGRAPH"
	.align	4
	.sectionentsize	8
	.align		4
        /*0000*/ 	.word	0x00000000
	.align		4
        /*0004*/ 	.word	0xffffffff
	.align		4
        /*0008*/ 	.word	0x00000000
	.align		4
        /*000c*/ 	.word	0xfffffffe
	.align		4
        /*0010*/ 	.word	0x00000000
	.align		4
        /*0014*/ 	.word	0xfffffffd
	.align		4
        /*0018*/ 	.word	0x00000000
	.align		4
        /*001c*/ 	.word	0xfffffffc


//--------------------- .nv.constant3             --------------------------
	.section	.nv.constant3,"a",@progbits
	.align	4
.nv.constant3:
	.type		K,@object
	.size		K,(.L_0 - K)
K:
        /*0000*/ 	.byte	0x98, 0x2f, 0x8a, 0x42, 0x91, 0x44, 0x37, 0x71, 0xcf, 0xfb, 0xc0, 0xb5, 0xa5, 0xdb, 0xb5, 0xe9
        /* <DEDUP_REMOVED lines=15> */
.L_0:


//--------------------- .text.hash_parents_kernel --------------------------
	.section	.text.hash_parents_kernel,"ax",@progbits
	.align	128
        .global         hash_parents_kernel
        .type           hash_parents_kernel,@function
        .size           hash_parents_kernel,(.L_x_3 - hash_parents_kernel)
        .other          hash_parents_kernel,@"STO_CUDA_ENTRY STV_DEFAULT"
hash_parents_kernel:
.text.hash_parents_kernel:
[----:B------:R-:W-:Y:S01]  /*0000*/  LDC R1, c[0x0][0x37c] ;  /* 0x0000df00ff017b82 */ /* 0x000fe20000000800 */
[----:B------:R-:W0:Y:S07]  /*0010*/  S2R R5, SR_TID.X ;  /* 0x0000000000057919 */ /* 0x000e2e0000002100 */
[----:B------:R-:W0:Y:S01]  /*0020*/  S2UR UR6, SR_CTAID.X ;  /* 0x00000000000679c3 */ /* 0x000e220000002500 */
[----:B------:R-:W1:Y:S07]  /*0030*/  LDCU.64 UR4, c[0x0][0x390] ;  /* 0x00007200ff0477ac */ /* 0x000e6e0008000a00 */
[----:B------:R-:W0:Y:S02]  /*0040*/  LDC R0, c[0x0][0x360] ;  /* 0x0000d800ff007b82 */ /* 0x000e240000000800 */
[----:B0-----:R-:W-:-:S05]  /*0050*/  IMAD R0, R0, UR6, R5 ;  /* 0x0000000600007c24 */ /* 0x001fca000f8e0205 */
[----:B-1----:R-:W-:-:S04]  /*0060*/  ISETP.GE.U32.AND P0, PT, R0, UR4, PT ;  /* 0x0000000400007c0c */ /* 0x002fc8000bf06070 */
[----:B------:R-:W-:-:S13]  /*0070*/  ISETP.GE.U32.AND.EX P0, PT, RZ, UR5, PT, P0 ;  /* 0x00000005ff007c0c */ /* 0x000fda000bf06100 */
[----:B------:R-:W-:Y:S05]  /*0080*/  @P0 EXIT ;  /* 0x000000000000094d */ /* 0x000fea0003800000 */
[----:B------:R-:W0:Y:S01]  /*0090*/  LDCU.128 UR12, c[0x0][0x380] ;  /* 0x00007000ff0c77ac */ /* 0x000e220008000c00 */
[----:B------:R-:W1:Y:S01]  /*00a0*/  LDC R12, c[0x0][0x360] ;  /* 0x0000d800ff0c7b82 */ /* 0x000e620000000800 */
[----:B------:R-:W2:Y:S01]  /*00b0*/  LDCU.64 UR8, c[0x0][0x358] ;  /* 0x00006b00ff0877ac */ /* 0x000ea20008000a00 */
[----:B------:R-:W3:Y:S01]  /*00c0*/  LDCU.128 UR16, c[0x3][URZ] ;  /* 0x00c00000ff1077ac */ /* 0x000ee20008000c00 */
[----:B0-----:R-:W-:Y:S02]  /*00d0*/  USHF.L.U32 UR4, UR14, 0x5, URZ ;  /* 0x000000050e047899 */ /* 0x001fe400080006ff */
[----:B------:R-:W-:-:S04]  /*00e0*/  USHF.L.U64.HI UR5, UR14, 0x5, UR15 ;  /* 0x000000050e057899 */ /* 0x000fc8000801020f */
[----:B------:R-:W-:Y:S02]  /*00f0*/  IMAD.U32 R2, RZ, RZ, UR4 ;  /* 0x00000004ff027e24 */ /* 0x000fe4000f8e00ff */
[----:B------:R-:W-:Y:S02]  /*0100*/  IMAD.U32 R3, RZ, RZ, UR5 ;  /* 0x00000005ff037e24 */ /* 0x000fe4000f8e00ff */
[----:B-1----:R-:W-:-:S04]  /*0110*/  IMAD R12, R12, UR6, R5 ;  /* 0x000000060c0c7c24 */ /* 0x002fc8000f8e0205 */
[----:B------:R-:W-:-:S03]  /*0120*/  IMAD.WIDE.U32 R2, R12, 0x40, R2 ;  /* 0x000000400c027825 */ /* 0x000fc600078e0002 */
[----:B------:R-:W-:-:S04]  /*0130*/  IADD3 R2, P0, PT, R2, UR12, RZ ;  /* 0x0000000c02027c10 */ /* 0x000fc8000ff1e0ff */
[----:B------:R-:W-:-:S05]  /*0140*/  IADD3.X R3, PT, PT, R3, UR13, RZ, P0, !PT ;  /* 0x0000000d03037c10 */ /* 0x000fca00087fe4ff */
[----:B--2---:R-:W2:Y:S04]  /*0150*/  LDG.E.U8 R0, desc[UR8][R2.64+0x1] ;  /* 0x0000010802007981 */ /* 0x004ea8000c1e1100 */
[----:B------:R-:W2:Y:S04]  /*0160*/  LDG.E.U8 R27, desc[UR8][R2.64] ;  /* 0x00000008021b7981 */ /* 0x000ea8000c1e1100 */
[----:B------:R-:W4:Y:S04]  /*0170*/  LDG.E.U8 R22, desc[UR8][R2.64+0x2] ;  /* 0x0000020802167981 */ /* 0x000f28000c1e1100 */
[----:B------:R-:W5:Y:S04]  /*0180*/  LDG.E.U8 R5, desc[UR8][R2.64+0x5] ;  /* 0x0000050802057981 */ /* 0x000f68000c1e1100 */
[----:B------:R-:W5:Y:S04]  /*0190*/  LDG.E.U8 R13, desc[UR8][R2.64+0x4] ;  /* 0x00000408020d7981 */ /* 0x000f68000c1e1100 */
[----:B------:R-:W3:Y:S04]  /*01a0*/  LDG.E.U8 R33, desc[UR8][R2.64+0x9] ;  /* 0x0000090802217981 */ /* 0x000ee8000c1e1100 */
        /* <DEDUP_REMOVED lines=32> */
[----:B------:R-:W3:Y:S01]  /*03b0*/  LDG.E.U8 R8, desc[UR8][R2.64+0x22] ;  /* 0x0000220802087981 */ /* 0x000ee2000c1e1100 */
[----:B--2---:R-:W-:-:S03]  /*03c0*/  IMAD R29, R27, 0x100, R0 ;  /* 0x000001001b1d7824 */ /* 0x004fc600078e0200 */
[----:B------:R-:W2:Y:S04]  /*03d0*/  LDG.E.U8 R27, desc[UR8][R2.64+0x2c] ;  /* 0x00002c08021b7981 */ /* 0x000ea8000c1e1100 */
[----:B------:R-:W2:Y:S01]  /*03e0*/  LDG.E.U8 R0, desc[UR8][R2.64+0x13] ;  /* 0x0000130802007981 */ /* 0x000ea2000c1e1100 */
[----:B----4-:R-:W-:-:S03]  /*03f0*/  IMAD R29, R29, 0x100, R22 ;  /* 0x000001001d1d7824 */ /* 0x010fc600078e0216 */
[----:B------:R-:W4:Y:S01]  /*0400*/  LDG.E.U8 R22, desc[UR8][R2.64+0x17] ;  /* 0x0000170802167981 */ /* 0x000f22000c1e1100 */
[----:B-----5:R-:W-:-:S03]  /*0410*/  IMAD R13, R13, 0x100, R5 ;  /* 0x000001000d0d7824 */ /* 0x020fc600078e0205 */
[----:B------:R-:W5:Y:S01]  /*0420*/  LDG.E.U8 R5, desc[UR8][R2.64+0x1b] ;  /* 0x00001b0802057981 */ /* 0x000f62000c1e1100 */
[----:B---3--:R-:W-:-:S03]  /*0430*/  IMAD R44, R44, 0x100, R33 ;  /* 0x000001002c2c7824 */ /* 0x008fc600078e0221 */
[----:B------:R-:W3:Y:S01]  /*0440*/  LDG.E.U8 R33, desc[UR8][R2.64+0x27] ;  /* 0x0000270802217981 */ /* 0x000ee2000c1e1100 */
[----:B------:R-:W-:-:S03]  /*0450*/  IMAD.U32 R40, R29, 0x100, R40 ;  /* 0x000001001d287824 */ /* 0x000fc600078e0028 */
[----:B------:R-:W3:Y:S01]  /*0460*/  LDG.E.U8 R29, desc[UR8][R2.64+0x1f] ;  /* 0x00001f08021d7981 */ /* 0x000ee2000c1e1100 */
[----:B------:R-:W-:-:S03]  /*0470*/  IMAD R34, R13, 0x100, R34 ;  /* 0x000001000d227824 */ /* 0x000fc600078e0222 */
[----:B------:R-:W3:Y:S01]  /*0480*/  LDG.E.U8 R13, desc[UR8][R2.64+0x2e] ;  /* 0x00002e08020d7981 */ /* 0x000ee2000c1e1100 */
[----:B------:R-:W-:-:S03]  /*0490*/  IMAD R37, R38, 0x100, R37 ;  /* 0x0000010026257824 */ /* 0x000fc600078e0225 */
[----:B------:R-:W3:Y:S01]  /*04a0*/  LDG.E.U8 R38, desc[UR8][R2.64+0x31] ;  /* 0x0000310802267981 */ /* 0x000ee2000c1e1100 */
[----:B------:R-:W-:-:S03]  /*04b0*/  IMAD R36, R36, 0x100, R35 ;  /* 0x0000010024247824 */ /* 0x000fc600078e0223 */
[----:B------:R-:W3:Y:S01]  /*04c0*/  LDG.E.U8 R35, desc[UR8][R2.64+0x35] ;  /* 0x0000350802237981 */ /* 0x000ee2000c1e1100 */
[----:B------:R-:W-:-:S03]  /*04d0*/  IMAD R9, R36, 0x100, R9 ;  /* 0x0000010024097824 */ /* 0x000fc600078e0209 */
[----:B------:R-:W3:Y:S01]  /*04e0*/  LDG.E.U8 R36, desc[UR8][R2.64+0x34] ;  /* 0x0000340802247981 */ /* 0x000ee2000c1e1100 */
[----:B------:R-:W-:Y:S02]  /*04f0*/  IMAD R31, R44, 0x100, R31 ;  /* 0x000001002c1f7824 */ /* 0x000fe400078e021f */
[----:B------:R-:W-:Y:S02]  /*0500*/  IMAD R44, R30, 0x100, R19 ;  /* 0x000001001e2c7824 */ /* 0x000fe400078e0213 */
[----:B------:R-:W3:Y:S01]  /*0510*/  LDG.E.U8 R30, desc[UR8][R2.64+0x36] ;  /* 0x00003608021e7981 */ /* 0x000ee2000c1e1100 */
[----:B------:R-:W-:-:S03]  /*0520*/  IMAD R19, R20, 0x100, R15 ;  /* 0x0000010014137824 */ /* 0x000fc600078e020f */
[----:B------:R-:W3:Y:S01]  /*0530*/  LDG.E.U8 R20, desc[UR8][R2.64+0x39] ;  /* 0x0000390802147981 */ /* 0x000ee2000c1e1100 */
[----:B------:R-:W-:-:S03]  /*0540*/  IMAD R14, R19, 0x100, R14 ;  /* 0x00000100130e7824 */ /* 0x000fc600078e020e */
[----:B------:R-:W3:Y:S04]  /*0550*/  LDG.E.U8 R19, desc[UR8][R2.64+0x2b] ;  /* 0x00002b0802137981 */ /* 0x000ee8000c1e1100 */
[----:B------:R-:W3:Y:S01]  /*0560*/  LDG.E.U8 R15, desc[UR8][R2.64+0x38] ;  /* 0x00003808020f7981 */ /* 0x000ee2000c1e1100 */
[----:B------:R-:W-:Y:S02]  /*0570*/  IMAD R23, R44, 0x100, R23 ;  /* 0x000001002c177824 */ /* 0x000fe400078e0217 */
[----:B------:R-:W-:Y:S02]  /*0580*/  IMAD R44, R28, 0x100, R7 ;  /* 0x000001001c2c7824 */ /* 0x000fe400078e0207 */
[----:B------:R-:W3:Y:S04]  /*0590*/  LDG.E.U8 R28, desc[UR8][R2.64+0x2f] ;  /* 0x00002f08021c7981 */ /* 0x000ee8000c1e1100 */
[----:B------:R-:W3:Y:S01]  /*05a0*/  LDG.E.U8 R7, desc[UR8][R2.64+0x3a] ;  /* 0x00003a0802077981 */ /* 0x000ee2000c1e1100 */
[----:B------:R-:W-:-:S03]  /*05b0*/  IMAD R43, R25, 0x100, R16 ;  /* 0x00000100192b7824 */ /* 0x000fc600078e0210 */
[----:B------:R-:W3:Y:S04]  /*05c0*/  LDG.E.U8 R16, desc[UR8][R2.64+0x3d] ;  /* 0x00003d0802107981 */ /* 0x000ee8000c1e1100 */
[----:B------:R-:W3:Y:S01]  /*05d0*/  LDG.E.U8 R25, desc[UR8][R2.64+0x3c] ;  /* 0x00003c0802197981 */ /* 0x000ee2000c1e1100 */
[----:B------:R-:W-:-:S03]  /*05e0*/  IMAD R18, R37, 0x100, R18 ;  /* 0x0000010025127824 */ /* 0x000fc600078e0212 */
[----:B------:R-:W3:Y:S01]  /*05f0*/  LDG.E.U8 R37, desc[UR8][R2.64+0x32] ;  /* 0x0000320802257981 */ /* 0x000ee2000c1e1100 */
[----:B------:R-:W-:Y:S02]  /*0600*/  IMAD R45, R42, 0x100, R41 ;  /* 0x000001002a2d7824 */ /* 0x000fe400078e0229 */
[----:B------:R-:W-:-:S04]  /*0610*/  IMAD.SHL.U32 R41, R34, 0x100, RZ ;  /* 0x0000010022297824 */ /* 0x000fc800078e00ff */
[----:B------:R-:W-:-:S05]  /*0620*/  IMAD.IADD R4, R4, 0x1, R41 ;  /* 0x0000000104047824 */ /* 0x000fca00078e0229 */
[--C-:B------:R-:W-:Y:S02]  /*0630*/  SHF.L.W.U32.HI R41, R41, 0xe, R4.reuse ;  /* 0x0000000e29297819 */ /* 0x100fe40000010e04 */
[--C-:B------:R-:W-:Y:S02]  /*0640*/  SHF.L.W.U32.HI R34, R4, 0x19, R4.reuse ;  /* 0x0000001904227819 */ /* 0x100fe40000010e04 */
[----:B------:R-:W-:Y:S01]  /*0650*/  SHF.R.U32.HI R42, RZ, 0x3, R4 ;  /* 0x00000003ff2a7819 */ /* 0x000fe20000011604 */
[----:B------:R-:W-:-:S03]  /*0660*/  IMAD.SHL.U32 R31, R31, 0x100, RZ ;  /* 0x000001001f1f7824 */ /* 0x000fc600078e00ff */
[----:B------:R-:W-:Y:S01]  /*0670*/  LOP3.LUT R34, R42, R34, R41, 0x96, !PT ;  /* 0x000000222a227212 */ /* 0x000fe200078e9629 */
[----:B------:R-:W-:Y:S02]  /*0680*/  IMAD R41, R26, 0x100, R21 ;  /* 0x000001001a297824 */ /* 0x000fe400078e0215 */
[----:B------:R-:W3:Y:S01]  /*0690*/  LDG.E.U8 R26, desc[UR8][R2.64+0x3b] ;  /* 0x00003b08021a7981 */ /* 0x000ee2000c1e1100 */
[----:B------:R-:W-:-:S05]  /*06a0*/  IMAD.IADD R6, R6, 0x1, R31 ;  /* 0x0000000106067824 */ /* 0x000fca00078e021f */
[--C-:B------:R-:W-:Y:S02]  /*06b0*/  SHF.L.W.U32.HI R42, R31, 0xe, R6.reuse ;  /* 0x0000000e1f2a7819 */ /* 0x100fe40000010e06 */
[--C-:B------:R-:W-:Y:S02]  /*06c0*/  SHF.R.U32.HI R21, RZ, 0x3, R6.reuse ;  /* 0x00000003ff157819 */ /* 0x100fe40000011606 */
[----:B------:R-:W-:-:S04]  /*06d0*/  SHF.L.W.U32.HI R31, R6, 0x19, R6 ;  /* 0x00000019061f7819 */ /* 0x000fc80000010e06 */
[----:B------:R-:W-:Y:S02]  /*06e0*/  LOP3.LUT R31, R21, R31, R42, 0x96, !PT ;  /* 0x0000001f151f7212 */ /* 0x000fe400078e962a */
[----:B------:R-:W3:Y:S01]  /*06f0*/  LDG.E.U8 R21, desc[UR8][R2.64+0x3e] ;  /* 0x00003e0802157981 */ /* 0x000ee2000c1e1100 */
[----:B------:R-:W-:-:S04]  /*0700*/  IMAD.SHL.U32 R42, R9, 0x100, RZ ;  /* 0x00000100092a7824 */ /* 0x000fc800078e00ff */
[----:B------:R-:W-:Y:S02]  /*0710*/  IMAD.IADD R17, R17, 0x1, R42 ;  /* 0x0000000111117824 */ /* 0x000fe400078e022a */
[----:B------:R-:W-:-:S03]  /*0720*/  IMAD R24, R41, 0x100, R24 ;  /* 0x0000010029187824 */ /* 0x000fc600078e0218 */
[--C-:B------:R-:W-:Y:S02]  /*0730*/  SHF.L.W.U32.HI R42, R42, 0xe, R17.reuse ;  /* 0x0000000e2a2a7819 */ /* 0x100fe40000010e11 */
[--C-:B------:R-:W-:Y:S02]  /*0740*/  SHF.L.W.U32.HI R9, R17, 0x19, R17.reuse ;  /* 0x0000001911097819 */ /* 0x100fe40000010e11 */
[----:B------:R-:W-:-:S04]  /*0750*/  SHF.R.U32.HI R41, RZ, 0x3, R17 ;  /* 0x00000003ff297819 */ /* 0x000fc80000011611 */
[----:B------:R-:W-:Y:S01]  /*0760*/  LOP3.LUT R9, R41, R9, R42, 0x96, !PT ;  /* 0x0000000929097212 */ /* 0x000fe200078e962a */
[----:B------:R-:W-:Y:S02]  /*0770*/  IMAD.SHL.U32 R41, R18, 0x100, RZ ;  /* 0x0000010012297824 */ /* 0x000fe400078e00ff */
[----:B------:R-:W-:Y:S02]  /*0780*/  IMAD.SHL.U32 R23, R23, 0x100, RZ ;  /* 0x0000010017177824 */ /* 0x000fe400078e00ff */
[----:B------:R-:W-:Y:S02]  /*0790*/  IMAD.SHL.U32 R14, R14, 0x100, RZ ;  /* 0x000001000e0e7824 */ /* 0x000fe400078e00ff */
[----:B------:R-:W-:Y:S02]  /*07a0*/  IMAD R11, R44, 0x100, R11 ;  /* 0x000001002c0b7824 */ /* 0x000fe400078e020b */
[----:B------:R-:W-:-:S04]  /*07b0*/  IMAD R32, R45, 0x100, R32 ;  /* 0x000001002d207824 */ /* 0x000fc800078e0220 */
[----:B------:R-:W-:Y:S02]  /*07c0*/  IMAD.SHL.U32 R32, R32, 0x100, RZ ;  /* 0x0000010020207824 */ /* 0x000fe400078e00ff */
[----:B------:R-:W-:Y:S02]  /*07d0*/  IMAD.SHL.U32 R24, R24, 0x100, RZ ;  /* 0x0000010018187824 */ /* 0x000fe400078e00ff */
[----:B------:R-:W-:Y:S02]  /*07e0*/  IMAD R8, R43, 0x100, R8 ;  /* 0x000001002b087824 */ /* 0x000fe400078e0208 */
[----:B--2---:R-:W-:Y:S02]  /*07f0*/  IMAD R42, R27, 0x100, R10 ;  /* 0x000001001b2a7824 */ /* 0x004fe400078e020a */
[----:B------:R-:W2:Y:S01]  /*0800*/  LDG.E.U8 R10, desc[UR8][R2.64+0x3f] ;  /* 0x00003f08020a7981 */ /* 0x000ea2000c1e1100 */
[----:B------:R-:W-:Y:S02]  /*0810*/  IMAD.IADD R0, R0, 0x1, R41 ;  /* 0x0000000100007824 */ /* 0x000fe400078e0229 */
[----:B----4-:R-:W-:-:S03]  /*0820*/  IMAD.IADD R22, R22, 0x1, R23 ;  /* 0x0000000116167824 */ /* 0x010fc600078e0217 */
[--C-:B------:R-:W-:Y:S02]  /*0830*/  SHF.L.W.U32.HI R41, R41, 0xe, R0.reuse ;  /* 0x0000000e29297819 */ /* 0x100fe40000010e00 */
[--C-:B------:R-:W-:Y:S02]  /*0840*/  SHF.L.W.U32.HI R18, R0, 0x19, R0.reuse ;  /* 0x0000001900127819 */ /* 0x100fe40000010e00 */
[----:B------:R-:W-:Y:S01]  /*0850*/  SHF.R.U32.HI R27, RZ, 0x3, R0 ;  /* 0x00000003ff1b7819 */ /* 0x000fe20000011600 */
[----:B-----5:R-:W-:Y:S01]  /*0860*/  IMAD.IADD R5, R5, 0x1, R14 ;  /* 0x0000000105057824 */ /* 0x020fe200078e020e */
[--C-:B------:R-:W-:Y:S02]  /*0870*/  SHF.L.W.U32.HI R44, R23, 0xe, R22.reuse ;  /* 0x0000000e172c7819 */ /* 0x100fe40000010e16 */
[----:B------:R-:W-:Y:S02]  /*0880*/  LOP3.LUT R18, R27, R18, R41, 0x96, !PT ;  /* 0x000000121b127212 */ /* 0x000fe400078e9629 */
[----:B------:R-:W-:-:S02]  /*0890*/  SHF.L.W.U32.HI R23, R22, 0x19, R22 ;  /* 0x0000001916177819 */ /* 0x000fc40000010e16 */
[----:B------:R-:W-:Y:S02]  /*08a0*/  SHF.R.U32.HI R27, RZ, 0x3, R22 ;  /* 0x00000003ff1b7819 */ /* 0x000fe40000011616 */
[--C-:B------:R-:W-:Y:S02]  /*08b0*/  SHF.L.W.U32.HI R14, R14, 0xe, R5.reuse ;  /* 0x0000000e0e0e7819 */ /* 0x100fe40000010e05 */
[----:B------:R-:W-:Y:S02]  /*08c0*/  LOP3.LUT R23, R27, R23, R44, 0x96, !PT ;  /* 0x000000171b177212 */ /* 0x000fe400078e962c */
[--C-:B------:R-:W-:Y:S02]  /*08d0*/  SHF.L.W.U32.HI R27, R5, 0x19, R5.reuse ;  /* 0x00000019051b7819 */ /* 0x100fe40000010e05 */
[----:B------:R-:W-:-:S04]  /*08e0*/  SHF.R.U32.HI R41, RZ, 0x3, R5 ;  /* 0x00000003ff297819 */ /* 0x000fc80000011605 */
[----:B------:R-:W-:Y:S01]  /*08f0*/  LOP3.LUT R27, R41, R27, R14, 0x96, !PT ;  /* 0x0000001b291b7212 */ /* 0x000fe200078e960e */
[----:B------:R-:W-:Y:S02]  /*0900*/  IMAD.SHL.U32 R14, R11, 0x100, RZ ;  /* 0x000001000b0e7824 */ /* 0x000fe400078e00ff */
[----:B------:R-:W4:Y:S01]  /*0910*/  LDG.E.U8 R11, desc[UR8][R2.64+0x23] ;  /* 0x00002308020b7981 */ /* 0x000f22000c1e1100 */
[----:B---3--:R-:W-:Y:S02]  /*0920*/  IMAD.IADD R33, R33, 0x1, R32 ;  /* 0x0000000121217824 */ /* 0x008fe400078e0220 */
[----:B------:R-:W-:-:S03]  /*0930*/  IMAD.IADD R29, R29, 0x1, R14 ;  /* 0x000000011d1d7824 */ /* 0x000fc600078e020e */
[----:B------:R-:W-:Y:S01]  /*0940*/  IADD3 R34, PT, PT, R33, R34, R40 ;  /* 0x0000002221227210 */ /* 0x000fe20007ffe028 */
[----:B------:R-:W-:Y:S01]  /*0950*/  VIADD R40, R40, UR16 ;  /* 0x0000001028287c36 */ /* 0x000fe20008000000 */
[----:B------:R-:W-:Y:S01]  /*0960*/  SHF.L.W.U32.HI R41, R14, 0xe, R29 ;  /* 0x0000000e0e297819 */ /* 0x000fe20000010e1d */
[----:B------:R-:W-:Y:S01]  /*0970*/  IMAD R13, R42, 0x100, R13 ;  /* 0x000001002a0d7824 */ /* 0x000fe200078e020d */
[--C-:B------:R-:W-:Y:S01]  /*0980*/  SHF.L.W.U32.HI R14, R29, 0x19, R29.reuse ;  /* 0x000000191d0e7819 */ /* 0x100fe20000010e1d */
[----:B------:R-:W-:Y:S01]  /*0990*/  IMAD R44, R39, 0x100, R38 ;  /* 0x00000100272c7824 */ /* 0x000fe200078e0226 */
[----:B------:R-:W-:Y:S01]  /*09a0*/  SHF.R.U32.HI R42, RZ, 0x3, R29 ;  /* 0x00000003ff2a7819 */ /* 0x000fe2000001161d */
[----:B------:R-:W-:-:S03]  /*09b0*/  VIADD R38, R40, 0x563db30a ;  /* 0x563db30a28267836 */ /* 0x000fc60000000000 */
[----:B------:R-:W-:Y:S02]  /*09c0*/  LOP3.LUT R14, R42, R14, R41, 0x96, !PT ;  /* 0x0000000e2a0e7212 */ /* 0x000fe400078e9629 */
[----:B------:R-:W-:Y:S02]  /*09d0*/  IADD3 R42, PT, PT, -R40, -0x563db30b, RZ ;  /* 0xa9c24cf5282a7810 */ /* 0x000fe40007ffe1ff */
[----:B------:R-:W-:Y:S01]  /*09e0*/  LOP3.LUT R39, R38, 0x510e527f, RZ, 0xc0, !PT ;  /* 0x510e527f26277812 */ /* 0x000fe200078ec0ff */
[----:B------:R-:W-:Y:S01]  /*09f0*/  IMAD R41, R36, 0x100, R35 ;  /* 0x0000010024297824 */ /* 0x000fe200078e0223 */
[C---:B------:R-:W-:Y:S02]  /*0a00*/  SHF.L.W.U32.HI R35, R38.reuse, 0x1a, R38 ;  /* 0x0000001a26237819 */ /* 0x040fe40000010e26 */
[----:B------:R-:W-:Y:S02]  /*0a10*/  LOP3.LUT R39, R39, 0x9b05688c, R42, 0xf8, !PT ;  /* 0x9b05688c27277812 */ /* 0x000fe400078ef82a */
[----:B------:R-:W-:-:S02]  /*0a20*/  SHF.L.W.U32.HI R36, R38, 0x15, R38 ;  /* 0x0000001526247819 */ /* 0x000fc40000010e26 */
[----:B------:R-:W-:-:S04]  /*0a30*/  SHF.L.W.U32.HI R42, R38, 0x7, R38 ;  /* 0x00000007262a7819 */ /* 0x000fc80000010e26 */
[----:B------:R-:W-:Y:S01]  /*0a40*/  LOP3.LUT R36, R42, R35, R36, 0x96, !PT ;  /* 0x000000232a247212 */ /* 0x000fe200078e9624 */
[----:B------:R-:W-:-:S03]  /*0a50*/  VIADD R35, R40, 0xb97e58b5 ;  /* 0xb97e58b528237836 */ /* 0x000fc60000000000 */
[----:B------:R-:W-:Y:S01]  /*0a60*/  IADD3 R39, PT, PT, R39, UR17, R36 ;  /* 0x0000001127277c10 */ /* 0x000fe2000fffe024 */
[----:B------:R-:W-:Y:S01]  /*0a70*/  IMAD.IADD R19, R19, 0x1, R24 ;  /* 0x0000000113137824 */ /* 0x000fe200078e0218 */
[C-C-:B------:R-:W-:Y:S02]  /*0a80*/  SHF.L.W.U32.HI R36, R35.reuse, 0x1e, R35.reuse ;  /* 0x0000001e23247819 */ /* 0x140fe40000010e23 */
[C-C-:B------:R-:W-:Y:S02]  /*0a90*/  SHF.L.W.U32.HI R43, R35.reuse, 0x13, R35.reuse ;  /* 0x00000013232b7819 */ /* 0x140fe40000010e23 */
[----:B------:R-:W-:Y:S02]  /*0aa0*/  SHF.L.W.U32.HI R40, R35, 0xa, R35 ;  /* 0x0000000a23287819 */ /* 0x000fe40000010e23 */
[----:B------:R-:W-:Y:S02]  /*0ab0*/  IADD3 R31, PT, PT, R19, R31, R4 ;  /* 0x0000001f131f7210 */ /* 0x000fe40007ffe004 */
[----:B------:R-:W-:Y:S01]  /*0ac0*/  LOP3.LUT R43, R40, R36, R43, 0x96, !PT ;  /* 0x00000024282b7212 */ /* 0x000fe200078e962b */
[----:B------:R-:W-:-:S02]  /*0ad0*/  IMAD.IADD R36, R4, 0x1, R39 ;  /* 0x0000000104247824 */ /* 0x000fc400078e0227 */
[----:B------:R-:W3:Y:S02]  /*0ae0*/  LDG.E.U8 R4, desc[UR8][R2.64+0x37] ;  /* 0x0000370802047981 */ /* 0x000ee4000c1e1100 */
[C---:B------:R-:W-:Y:S01]  /*0af0*/  VIADD R39, R36.reuse, 0x5bf2cd1d ;  /* 0x5bf2cd1d24277836 */ /* 0x040fe20000000000 */
[----:B------:R-:W-:Y:S01]  /*0b00*/  LOP3.LUT R40, R35, 0xd16e48e2, RZ, 0xc0, !PT ;  /* 0xd16e48e223287812 */ /* 0x000fe200078ec0ff */
[----:B------:R-:W-:Y:S01]  /*0b10*/  IMAD R30, R41, 0x100, R30 ;  /* 0x00000100291e7824 */ /* 0x000fe200078e021e */
[C---:B------:R-:W-:Y:S02]  /*0b20*/  IADD3 R42, PT, PT, -R36.reuse, 0x240d32e2, RZ ;  /* 0x240d32e2242a7810 */ /* 0x040fe40007ffe1ff */
[----:B------:R-:W-:Y:S02]  /*0b30*/  LOP3.LUT R41, R39, R38, RZ, 0xc0, !PT ;  /* 0x0000002627297212 */ /* 0x000fe400078ec0ff */
[----:B------:R-:W-:Y:S01]  /*0b40*/  IADD3 R40, PT, PT, R36, R43, R40 ;  /* 0x0000002b24287210 */ /* 0x000fe20007ffe028 */
[----:B------:R-:W-:Y:S01]  /*0b50*/  IMAD R36, R15, 0x100, R20 ;  /* 0x000001000f247824 */ /* 0x000fe200078e0214 */
[----:B------:R-:W-:Y:S01]  /*0b60*/  LOP3.LUT R42, R41, 0x510e527f, R42, 0xf8, !PT ;  /* 0x510e527f292a7812 */ /* 0x000fe200078ef82a */
[----:B------:R0:W5:Y:S01]  /*0b70*/  LDG.E.U8 R2, desc[UR8][R2.64+0x33] ;  /* 0x0000330802027981 */ /* 0x000162000c1e1100 */
[----:B------:R-:W-:-:S02]  /*0b80*/  SHF.L.W.U32.HI R15, R39, 0x1a, R39 ;  /* 0x0000001a270f7819 */ /* 0x000fc40000010e27 */
[C-C-:B------:R-:W-:Y:S02]  /*0b90*/  SHF.L.W.U32.HI R20, R39.reuse, 0x15, R39.reuse ;  /* 0x0000001527147819 */ /* 0x140fe40000010e27 */
[----:B------:R-:W-:-:S04]  /*0ba0*/  SHF.L.W.U32.HI R41, R39, 0x7, R39 ;  /* 0x0000000727297819 */ /* 0x000fc80000010e27 */
[----:B------:R-:W-:Y:S01]  /*0bb0*/  LOP3.LUT R15, R41, R15, R20, 0x96, !PT ;  /* 0x0000000f290f7212 */ /* 0x000fe200078e9614 */
[----:B------:R-:W-:Y:S02]  /*0bc0*/  VIADD R20, R40, 0x49857fb0 ;  /* 0x49857fb028147836 */ /* 0x000fe40000000000 */
[----:B------:R-:W-:Y:S01]  /*0bd0*/  IMAD.SHL.U32 R13, R13, 0x100, RZ ;  /* 0x000001000d0d7824 */ /* 0x000fe200078e00ff */
[----:B------:R-:W-:Y:S02]  /*0be0*/  IADD3 R15, PT, PT, R42, UR18, R15 ;  /* 0x000000122a0f7c10 */ /* 0x000fe4000fffe00f */
[C-C-:B------:R-:W-:Y:S02]  /*0bf0*/  SHF.L.W.U32.HI R40, R20.reuse, 0x1e, R20.reuse ;  /* 0x0000001e14287819 */ /* 0x140fe40000010e14 */
[C-C-:B------:R-:W-:Y:S02]  /*0c00*/  SHF.L.W.U32.HI R41, R20.reuse, 0x13, R20.reuse ;  /* 0x0000001314297819 */ /* 0x140fe40000010e14 */
[----:B------:R-:W-:Y:S01]  /*0c10*/  SHF.L.W.U32.HI R42, R20, 0xa, R20 ;  /* 0x0000000a142a7819 */ /* 0x000fe20000010e14 */
[----:B------:R-:W-:-:S03]  /*0c20*/  IMAD.IADD R28, R28, 0x1, R13 ;  /* 0x000000011c1c7824 */ /* 0x000fc600078e020d */
[----:B------:R-:W-:Y:S01]  /*0c30*/  LOP3.LUT R41, R42, R40, R41, 0x96, !PT ;  /* 0x000000282a297212 */ /* 0x000fe200078e9629 */
[----:B------:R-:W-:Y:S01]  /*0c40*/  IMAD.IADD R40, R6, 0x1, R15 ;  /* 0x0000000106287824 */ /* 0x000fe200078e020f */
[----:B------:R-:W-:Y:S02]  /*0c50*/  IADD3 R9, PT, PT, R28, R9, R6 ;  /* 0x000000091c097210 */ /* 0x000fe40007ffe006 */
[----:B------:R-:W-:Y:S01]  /*0c60*/  LOP3.LUT R15, R35, 0x6a09e667, R20, 0xe8, !PT ;  /* 0x6a09e667230f7812 */ /* 0x000fe200078ee814 */
[C---:B------:R-:W-:Y:S01]  /*0c70*/  VIADD R6, R40.reuse, 0x566d1711 ;  /* 0x566d171128067836 */ /* 0x040fe20000000000 */
[C---:B------:R-:W-:Y:S02]  /*0c80*/  IADD3 R42, PT, PT, -R40.reuse, -0x566d1712, RZ ;  /* 0xa992e8ee282a7810 */ /* 0x040fe40007ffe1ff */
[----:B------:R-:W-:Y:S02]  /*0c90*/  IADD3 R15, PT, PT, R40, R41, R15 ;  /* 0x00000029280f7210 */ /* 0x000fe40007ffe00f */
[----:B------:R-:W-:Y:S01]  /*0ca0*/  LOP3.LUT R41, R6, R39, RZ, 0xc0, !PT ;  /* 0x0000002706297212 */ /* 0x000fe200078ec0ff */
[----:B------:R-:W-:Y:S01]  /*0cb0*/  IMAD R40, R36, 0x100, R7 ;  /* 0x0000010024287824 */ /* 0x000fe200078e0207 */
[----:B------:R-:W-:-:S02]  /*0cc0*/  SHF.L.W.U32.HI R7, R6, 0x1a, R6 ;  /* 0x0000001a06077819 */ /* 0x000fc40000010e06 */
[----:B------:R-:W-:Y:S02]  /*0cd0*/  LOP3.LUT R43, R41, R38, R42, 0xf8, !PT ;  /* 0x00000026292b7212 */ /* 0x000fe400078ef82a */
[C-C-:B------:R-:W-:Y:S02]  /*0ce0*/  SHF.L.W.U32.HI R36, R6.reuse, 0x15, R6.reuse ;  /* 0x0000001506247819 */ /* 0x140fe40000010e06 */
[----:B------:R-:W-:-:S04]  /*0cf0*/  SHF.L.W.U32.HI R41, R6, 0x7, R6 ;  /* 0x0000000706297819 */ /* 0x000fc80000010e06 */
[----:B------:R-:W-:Y:S01]  /*0d00*/  LOP3.LUT R36, R41, R7, R36, 0x96, !PT ;  /* 0x0000000729247212 */ /* 0x000fe200078e9624 */
[----:B------:R-:W-:-:S03]  /*0d10*/  VIADD R7, R15, 0x9b05688c ;  /* 0x9b05688c0f077836 */ /* 0x000fc60000000000 */
[----:B------:R-:W-:Y:S01]  /*0d20*/  IADD3 R36, PT, PT, R43, UR19, R36 ;  /* 0x000000132b247c10 */ /* 0x000fe2000fffe024 */
[----:B------:R-:W1:Y:S01]  /*0d30*/  LDCU.128 UR16, c[0x3][0x10] ;  /* 0x00c00200ff1077ac */ /* 0x000e620008000c00 */
[C-C-:B------:R-:W-:Y:S02]  /*0d40*/  SHF.L.W.U32.HI R15, R7.reuse, 0x1e, R7.reuse ;  /* 0x0000001e070f7819 */ /* 0x140fe40000010e07 */
[C-C-:B------:R-:W-:Y:S02]  /*0d50*/  SHF.L.W.U32.HI R42, R7.reuse, 0x13, R7.reuse ;  /* 0x00000013072a7819 */ /* 0x140fe40000010e07 */
[----:B------:R-:W-:-:S04]  /*0d60*/  SHF.L.W.U32.HI R41, R7, 0xa, R7 ;  /* 0x0000000a07297819 */ /* 0x000fc80000010e07 */
[----:B------:R-:W-:Y:S01]  /*0d70*/  LOP3.LUT R42, R41, R15, R42, 0x96, !PT ;  /* 0x0000000f292a7212 */ /* 0x000fe200078e962a */
[----:B------:R-:W-:Y:S01]  /*0d80*/  IMAD.IADD R41, R17, 0x1, R36 ;  /* 0x0000000111297824 */ /* 0x000fe200078e0224 */
[----:B------:R-:W-:-:S03]  /*0d90*/  LOP3.LUT R36, R20, R35, R7, 0xe8, !PT ;  /* 0x0000002314247212 */ /* 0x000fc600078ee807 */
[C---:B------:R-:W-:Y:S01]  /*0da0*/  VIADD R15, R41.reuse, 0xbb1838e6 ;  /* 0xbb1838e6290f7836 */ /* 0x040fe20000000000 */
[C---:B------:R-:W-:Y:S02]  /*0db0*/  IADD3 R36, PT, PT, R41.reuse, R42, R36 ;  /* 0x0000002a29247210 */ /* 0x040fe40007ffe024 */
[----:B------:R-:W-:Y:S02]  /*0dc0*/  IADD3 R41, PT, PT, -R41, 0x44e7c719, RZ ;  /* 0x44e7c71929297810 */ /* 0x000fe40007ffe1ff */
[----:B------:R-:W-:Y:S01]  /*0dd0*/  LOP3.LUT R42, R15, R6, RZ, 0xc0, !PT ;  /* 0x000000060f2a7212 */ /* 0x000fe200078ec0ff */
[----:B------:R-:W-:Y:S01]  /*0de0*/  IMAD R16, R25, 0x100, R16 ;  /* 0x0000010019107824 */ /* 0x000fe200078e0210 */
[C---:B------:R-:W-:Y:S02]  /*0df0*/  SHF.L.W.U32.HI R25, R15.reuse, 0x1a, R15 ;  /* 0x0000001a0f197819 */ /* 0x040fe40000010e0f */
[----:B------:R-:W-:Y:S02]  /*0e00*/  LOP3.LUT R43, R42, R39, R41, 0xf8, !PT ;  /* 0x000000272a2b7212 */ /* 0x000fe400078ef829 */
[----:B------:R-:W-:-:S02]  /*0e10*/  SHF.L.W.U32.HI R42, R15, 0x15, R15 ;  /* 0x000000150f2a7819 */ /* 0x000fc40000010e0f */
[----:B------:R-:W-:-:S04]  /*0e20*/  SHF.L.W.U32.HI R41, R15, 0x7, R15 ;  /* 0x000000070f297819 */ /* 0x000fc80000010e0f */
[----:B------:R-:W-:-:S04]  /*0e30*/  LOP3.LUT R25, R41, R25, R42, 0x96, !PT ;  /* 0x0000001929197212 */ /* 0x000fc800078e962a */
[----:B------:R-:W-:-:S04]  /*0e40*/  IADD3 R25, PT, PT, R25, R43, R38 ;  /* 0x0000002b19197210 */ /* 0x000fc80007ffe026 */
[----:B-1----:R-:W-:Y:S01]  /*0e50*/  IADD3 R42, PT, PT, R0, UR16, R25 ;  /* 0x00000010002a7c10 */ /* 0x002fe2000fffe019 */
[----:B------:R-:W-:-:S04]  /*0e60*/  IMAD R37, R44, 0x100, R37 ;  /* 0x000001002c257824 */ /* 0x000fc800078e0225 */
[----:B------:R-:W-:-:S05]  /*0e70*/  IMAD.IADD R38, R35, 0x1, R42 ;  /* 0x0000000123267824 */ /* 0x000fca00078e022a */
[C-C-:B0-----:R-:W-:Y:S02]  /*0e80*/  SHF.L.W.U32.HI R3, R38.reuse, 0x1a, R38.reuse ;  /* 0x0000001a26037819 */ /* 0x141fe40000010e26 */
[C-C-:B------:R-:W-:Y:S02]  /*0e90*/  SHF.L.W.U32.HI R44, R38.reuse, 0x15, R38.reuse ;  /* 0x00000015262c7819 */ /* 0x140fe40000010e26 */
[----:B------:R-:W-:-:S04]  /*0ea0*/  SHF.L.W.U32.HI R25, R38, 0x7, R38 ;  /* 0x0000000726197819 */ /* 0x000fc80000010e26 */
[----:B------:R-:W-:Y:S02]  /*0eb0*/  LOP3.LUT R44, R25, R3, R44, 0x96, !PT ;  /* 0x00000003192c7212 */ /* 0x000fe400078e962c */
[----:B------:R-:W-:-:S04]  /*0ec0*/  LOP3.LUT R3, R6, R38, R15, 0xb8, !PT ;  /* 0x0000002606037212 */ /* 0x000fc800078eb80f */
[----:B------:R-:W-:-:S04]  /*0ed0*/  IADD3 R39, PT, PT, R44, R3, R39 ;  /* 0x000000032c277210 */ /* 0x000fc80007ffe027 */
[----:B------:R-:W-:-:S05]  /*0ee0*/  IADD3 R39, PT, PT, R22, UR17, R39 ;  /* 0x0000001116277c10 */ /* 0x000fca000fffe027 */
[----:B------:R-:W-:-:S05]  /*0ef0*/  IMAD.IADD R25, R20, 0x1, R39 ;  /* 0x0000000114197824 */ /* 0x000fca00078e0227 */
[C-C-:B------:R-:W-:Y:S02]  /*0f00*/  SHF.L.W.U32.HI R3, R25.reuse, 0x1a, R25.reuse ;  /* 0x0000001a19037819 */ /* 0x140fe40000010e19 */
[C-C-:B------:R-:W-:Y:S02]  /*0f10*/  SHF.L.W.U32.HI R44, R25.reuse, 0x15, R25.reuse ;  /* 0x00000015192c7819 */ /* 0x140fe40000010e19 */
[----:B------:R-:W-:Y:S01]  /*0f20*/  SHF.L.W.U32.HI R35, R25, 0x7, R25 ;  /* 0x0000000719237819 */ /* 0x000fe20000010e19 */
[----:B------:R-:W-:-:S03]  /*0f30*/  VIADD R36, R36, 0x510e527f ;  /* 0x510e527f24247836 */ /* 0x000fc60000000000 */
[----:B------:R-:W-:Y:S02]  /*0f40*/  LOP3.LUT R3, R35, R3, R44, 0x96, !PT ;  /* 0x0000000323037212 */ /* 0x000fe400078e962c */
[----:B------:R-:W-:Y:S02]  /*0f50*/  LOP3.LUT R35, R15, R25, R38, 0xb8, !PT ;  /* 0x000000190f237212 */ /* 0x000fe400078eb826 */
[C---:B------:R-:W-:Y:S02]  /*0f60*/  SHF.L.W.U32.HI R44, R36.reuse, 0x13, R36 ;  /* 0x00000013242c7819 */ /* 0x040fe40000010e24 */
[----:B------:R-:W-:Y:S02]  /*0f70*/  IADD3 R6, PT, PT, R3, R35, R6 ;  /* 0x0000002303067210 */ /* 0x000fe40007ffe006 */
[C-C-:B------:R-:W-:Y:S02]  /*0f80*/  SHF.L.W.U32.HI R3, R36.reuse, 0x1e, R36.reuse ;  /* 0x0000001e24037819 */ /* 0x140fe40000010e24 */
[----:B------:R-:W-:-:S04]  /*0f90*/  SHF.L.W.U32.HI R35, R36, 0xa, R36 ;  /* 0x0000000a24237819 */ /* 0x000fc80000010e24 */
[----:B------:R-:W-:Y:S01]  /*0fa0*/  LOP3.LUT R35, R35, R3, R44, 0x96, !PT ;  /* 0x0000000323237212 */ /* 0x000fe200078e962c */
[----:B------:R-:W-:Y:S01]  /*0fb0*/  IMAD.SHL.U32 R3, R40, 0x100, RZ ;  /* 0x0000010028037824 */ /* 0x000fe200078e00ff */
[----:B------:R-:W-:-:S03]  /*0fc0*/  LOP3.LUT R20, R7, R20, R36, 0xe8, !PT ;  /* 0x0000001407147212 */ /* 0x000fc600078ee824 */
[--C-:B------:R-:W-:Y:S01]  /*0fd0*/  IMAD.IADD R26, R26, 0x1, R3.reuse ;  /* 0x000000011a1a7824 */ /* 0x100fe200078e0203 */
[----:B------:R-:W-:Y:S02]  /*0fe0*/  IADD3 R35, PT, PT, R42, R35, R20 ;  /* 0x000000232a237210 */ /* 0x000fe40007ffe014 */
[----:B------:R-:W-:Y:S02]  /*0ff0*/  IADD3 R20, PT, PT, R5, UR18, R6 ;  /* 0x0000001205147c10 */ /* 0x000fe4000fffe006 */
[----:B------:R-:W-:Y:S02]  /*1000*/  SHF.R.U32.HI R40, RZ, 0xa, R3 ;  /* 0x0000000aff287819 */ /* 0x000fe40000011603 */
[C-C-:B------:R-:W-:Y:S02]  /*1010*/  SHF.L.W.U32.HI R41, R3.reuse, 0xf, R26.reuse ;  /* 0x0000000f03297819 */ /* 0x140fe40000010e1a */
[----:B------:R-:W-:-:S04]  /*1020*/  SHF.L.W.U32.HI R6, R3, 0xd, R26 ;  /* 0x0000000d03067819 */ /* 0x000fc80000010e1a */
[----:B------:R-:W-:Y:S01]  /*1030*/  LOP3.LUT R41, R40, R41, R6, 0x96, !PT ;  /* 0x0000002928297212 */ /* 0x000fe200078e9606 */
[----:B------:R-:W-:Y:S02]  /*1040*/  IMAD.IADD R6, R7, 0x1, R20 ;  /* 0x0000000107067824 */ /* 0x000fe400078e0214 */
[----:B------:R-:W-:-:S03]  /*1050*/  IMAD R16, R16, 0x100, R21 ;  /* 0x0000010010107824 */ /* 0x000fc600078e0215 */
[C-C-:B------:R-:W-:Y:S02]  /*1060*/  SHF.L.W.U32.HI R21, R6.reuse, 0x1a, R6.reuse ;  /* 0x0000001a06157819 */ /* 0x140fe40000010e06 */
[C-C-:B------:R-:W-:Y:S02]  /*1070*/  SHF.L.W.U32.HI R40, R6.reuse, 0x15, R6.reuse ;  /* 0x0000001506287819 */ /* 0x140fe40000010e06 */
[----:B------:R-:W-:-:S04]  /*1080*/  SHF.L.W.U32.HI R42, R6, 0x7, R6 ;  /* 0x00000007062a7819 */ /* 0x000fc80000010e06 */
[----:B------:R-:W-:Y:S02]  /*1090*/  LOP3.LUT R40, R42, R21, R40, 0x96, !PT ;  /* 0x000000152a287212 */ /* 0x000fe400078e9628 */
[----:B------:R-:W-:Y:S02]  /*10a0*/  LOP3.LUT R21, R38, R6, R25, 0xb8, !PT ;  /* 0x0000000626157212 */ /* 0x000fe400078eb819 */
[C---:B------:R-:W-:Y:S02]  /*10b0*/  SHF.L.W.U32.HI R42, R35.reuse, 0x13, R35 ;  /* 0x00000013232a7819 */ /* 0x040fe40000010e23 */
[----:B------:R-:W-:Y:S02]  /*10c0*/  IADD3 R40, PT, PT, R40, R21, R15 ;  /* 0x0000001528287210 */ /* 0x000fe40007ffe00f */
[C-C-:B------:R-:W-:Y:S02]  /*10d0*/  SHF.L.W.U32.HI R15, R35.reuse, 0x1e, R35.reuse ;  /* 0x0000001e230f7819 */ /* 0x140fe40000010e23 */
[----:B------:R-:W-:-:S04]  /*10e0*/  SHF.L.W.U32.HI R21, R35, 0xa, R35 ;  /* 0x0000000a23157819 */ /* 0x000fc80000010e23 */
[----:B------:R-:W-:Y:S02]  /*10f0*/  LOP3.LUT R42, R21, R15, R42, 0x96, !PT ;  /* 0x0000000f152a7212 */ /* 0x000fe400078e962a */
[----:B------:R-:W-:Y:S01]  /*1100*/  LOP3.LUT R15, R36, R7, R35, 0xe8, !PT ;  /* 0x00000007240f7212 */ /* 0x000fe200078ee823 */
[----:B------:R-:W-:-:S03]  /*1110*/  IMAD.SHL.U32 R7, R16, 0x100, RZ ;  /* 0x0000010010077824 */ /* 0x000fc600078e00ff */
[----:B------:R-:W-:Y:S01]  /*1120*/  IADD3 R16, PT, PT, R39, R42, R15 ;  /* 0x0000002a27107210 */ /* 0x000fe20007ffe00f */
[--C-:B--2---:R-:W-:Y:S01]  /*1130*/  IMAD.IADD R10, R10, 0x1, R7.reuse ;  /* 0x000000010a0a7824 */ /* 0x104fe200078e0207 */
[----:B------:R-:W-:Y:S01]  /*1140*/  IADD3 R39, PT, PT, R29, UR19, R40 ;  /* 0x000000131d277c10 */ /* 0x000fe2000fffe028 */
[----:B------:R-:W-:Y:S01]  /*1150*/  IMAD.IADD R34, R41, 0x1, R34 ;  /* 0x0000000129227824 */ /* 0x000fe200078e0222 */
[----:B------:R-:W-:Y:S01]  /*1160*/  SHF.R.U32.HI R21, RZ, 0xa, R7 ;  /* 0x0000000aff157819 */ /* 0x000fe20000011607 */
[----:B------:R-:W0:Y:S01]  /*1170*/  LDCU.128 UR16, c[0x3][0x20] ;  /* 0x00c00400ff1077ac */ /* 0x000e220008000c00 */
[C-C-:B------:R-:W-:Y:S02]  /*1180*/  SHF.L.W.U32.HI R40, R7.reuse, 0xf, R10.reuse ;  /* 0x0000000f07287819 */ /* 0x140fe40000010e0a */
[----:B------:R-:W-:-:S04]  /*1190*/  SHF.L.W.U32.HI R15, R7, 0xd, R10 ;  /* 0x0000000d070f7819 */ /* 0x000fc80000010e0a */
[----:B------:R-:W-:Y:S01]  /*11a0*/  LOP3.LUT R40, R21, R40, R15, 0x96, !PT ;  /* 0x0000002815287212 */ /* 0x000fe200078e960f */
[----:B------:R-:W-:-:S05]  /*11b0*/  IMAD.IADD R15, R36, 0x1, R39 ;  /* 0x00000001240f7824 */ /* 0x000fca00078e0227 */
[C-C-:B------:R-:W-:Y:S02]  /*11c0*/  SHF.L.W.U32.HI R21, R15.reuse, 0x1a, R15.reuse ;  /* 0x0000001a0f157819 */ /* 0x140fe40000010e0f */
[C-C-:B------:R-:W-:Y:S02]  /*11d0*/  SHF.L.W.U32.HI R42, R15.reuse, 0x15, R15.reuse ;  /* 0x000000150f2a7819 */ /* 0x140fe40000010e0f */
[----:B------:R-:W-:-:S04]  /*11e0*/  SHF.L.W.U32.HI R41, R15, 0x7, R15 ;  /* 0x000000070f297819 */ /* 0x000fc80000010e0f */
[----:B------:R-:W-:Y:S02]  /*11f0*/  LOP3.LUT R21, R41, R21, R42, 0x96, !PT ;  /* 0x0000001529157212 */ /* 0x000fe400078e962a */
[----:B------:R-:W-:Y:S01]  /*1200*/  LOP3.LUT R42, R25, R15, R6, 0xb8, !PT ;  /* 0x0000000f192a7212 */ /* 0x000fe200078eb806 */
[----:B------:R-:W-:Y:S01]  /*1210*/  IMAD.SHL.U32 R8, R8, 0x100, RZ ;  /* 0x0000010008087824 */ /* 0x000fe200078e00ff */
[C---:B------:R-:W-:Y:S02]  /*1220*/  SHF.L.W.U32.HI R41, R16.reuse, 0xa, R16 ;  /* 0x0000000a10297819 */ /* 0x040fe40000010e10 */
[----:B------:R-:W-:Y:S02]  /*1230*/  IADD3 R42, PT, PT, R21, R42, R38 ;  /* 0x0000002a152a7210 */ /* 0x000fe40007ffe026 */
[C-C-:B------:R-:W-:Y:S02]  /*1240*/  SHF.L.W.U32.HI R21, R16.reuse, 0x1e, R16.reuse ;  /* 0x0000001e10157819 */ /* 0x140fe40000010e10 */
[----:B------:R-:W-:Y:S01]  /*1250*/  SHF.L.W.U32.HI R38, R16, 0x13, R16 ;  /* 0x0000001310267819 */ /* 0x000fe20000010e10 */
[----:B----4-:R-:W-:Y:S01]  /*1260*/  IMAD.IADD R11, R11, 0x1, R8 ;  /* 0x000000010b0b7824 */ /* 0x010fe200078e0208 */
[----:B------:R-:W-:-:S02]  /*1270*/  LOP3.LUT R36, R35, R36, R16, 0xe8, !PT ;  /* 0x0000002423247212 */ /* 0x000fc400078ee810 */
[----:B------:R-:W-:Y:S02]  /*1280*/  LOP3.LUT R21, R41, R21, R38, 0x96, !PT ;  /* 0x0000001529157212 */ /* 0x000fe400078e9626 */
[----:B------:R-:W-:Y:S02]  /*1290*/  SHF.L.W.U32.HI R44, R34, 0xf, R34 ;  /* 0x0000000f222c7819 */ /* 0x000fe40000010e22 */
[----:B------:R-:W-:Y:S02]  /*12a0*/  IADD3 R21, PT, PT, R20, R21, R36 ;  /* 0x0000001514157210 */ /* 0x000fe40007ffe024 */
[----:B0-----:R-:W-:Y:S02]  /*12b0*/  IADD3 R42, PT, PT, R11, UR16, R42 ;  /* 0x000000100b2a7c10 */ /* 0x001fe4000fffe02a */
[--C-:B------:R-:W-:Y:S02]  /*12c0*/  SHF.L.W.U32.HI R41, R34, 0xd, R34.reuse ;  /* 0x0000000d22297819 */ /* 0x100fe40000010e22 */
[----:B------:R-:W-:-:S04]  /*12d0*/  SHF.R.U32.HI R20, RZ, 0xa, R34 ;  /* 0x0000000aff147819 */ /* 0x000fc80000011622 */
[----:B------:R-:W-:Y:S01]  /*12e0*/  LOP3.LUT R44, R20, R44, R41, 0x96, !PT ;  /* 0x0000002c142c7212 */ /* 0x000fe200078e9629 */
[----:B------:R-:W-:Y:S02]  /*12f0*/  IMAD.IADD R20, R35, 0x1, R42 ;  /* 0x0000000123147824 */ /* 0x000fe400078e022a */
[----:B------:R-:W-:-:S03]  /*1300*/  IMAD.IADD R36, R40, 0x1, R31 ;  /* 0x0000000128247824 */ /* 0x000fc600078e021f */
        /* <DEDUP_REMOVED lines=8> */
[----:B------:R-:W-:-:S02]  /*1390*/  SHF.L.W.U32.HI R31, R21, 0xa, R21 ;  /* 0x0000000a151f7819 */ /* 0x000fc40000010e15 */
[----:B------:R-:W-:Y:S02]  /*13a0*/  LOP3.LUT R35, R16, R35, R21, 0xe8, !PT ;  /* 0x0000002310237212 */ /* 0x000fe400078ee815 */
[----:B------:R-:W-:Y:S02]  /*13b0*/  LOP3.LUT R38, R31, R25, R38, 0x96, !PT ;  /* 0x000000191f267212 */ /* 0x000fe400078e9626 */
[C---:B------:R-:W-:Y:S02]  /*13c0*/  SHF.L.W.U32.HI R31, R36.reuse, 0xf, R36 ;  /* 0x0000000f241f7819 */ /* 0x040fe40000010e24 */
[----:B------:R-:W-:Y:S02]  /*13d0*/  IADD3 R38, PT, PT, R39, R38, R35 ;  /* 0x0000002627267210 */ /* 0x000fe40007ffe023 */
[----:B------:R-:W-:Y:S02]  /*13e0*/  IADD3 R39, PT, PT, R33, UR17, R40 ;  /* 0x0000001121277c10 */ /* 0x000fe4000fffe028 */
[----:B------:R-:W-:-:S02]  /*13f0*/  SHF.L.W.U32.HI R40, R36, 0xd, R36 ;  /* 0x0000000d24287819 */ /* 0x000fc40000010e24 */
        /* <DEDUP_REMOVED lines=15> */
[----:B------:R-:W-:Y:S02]  /*14f0*/  SHF.L.W.U32.HI R35, R40, 0xd, R40 ;  /* 0x0000000d28237819 */ /* 0x000fe40000010e28 */
[----:B------:R-:W-:Y:S02]  /*1500*/  IADD3 R9, PT, PT, R42, R9, R16 ;  /* 0x000000092a097210 */ /* 0x000fe40007ffe010 */
[--C-:B------:R-:W-:Y:S02]  /*1510*/  SHF.L.W.U32.HI R16, R40, 0xf, R40.reuse ;  /* 0x0000000f28107819 */ /* 0x100fe40000010e28 */
[----:B------:R-:W-:-:S04]  /*1520*/  SHF.R.U32.HI R41, RZ, 0xa, R40 ;  /* 0x0000000aff297819 */ /* 0x000fc80000011628 */
[----:B------:R-:W-:Y:S01]  /*1530*/  LOP3.LUT R16, R41, R16, R35, 0x96, !PT ;  /* 0x0000001029107212 */ /* 0x000fe200078e9623 */
[----:B------:R-:W-:Y:S01]  /*1540*/  IMAD.SHL.U32 R35, R30, 0x100, RZ ;  /* 0x000001001e237824 */ /* 0x000fe200078e00ff */
[----:B------:R-:W-:-:S03]  /*1550*/  IADD3 R30, PT, PT, R19, UR18, R6 ;  /* 0x00000012131e7c10 */ /* 0x000fc6000fffe006 */
[----:B---3--:R-:W-:Y:S02]  /*1560*/  IMAD.IADD R4, R4, 0x1, R35 ;  /* 0x0000000104047824 */ /* 0x008fe400078e0223 */
[----:B------:R-:W-:-:S03]  /*1570*/  IMAD.IADD R6, R21, 0x1, R30 ;  /* 0x0000000115067824 */ /* 0x000fc600078e021e */
[----:B------:R-:W-:Y:S02]  /*1580*/  IADD3 R41, PT, PT, R4, R23, R0 ;  /* 0x0000001704297210 */ /* 0x000fe40007ffe000 */
[C-C-:B------:R-:W-:Y:S02]  /*1590*/  SHF.L.W.U32.HI R0, R6.reuse, 0x1a, R6.reuse ;  /* 0x0000001a06007819 */ /* 0x140fe40000010e06 */
[C-C-:B------:R-:W-:Y:S02]  /*15a0*/  SHF.L.W.U32.HI R23, R6.reuse, 0x15, R6.reuse ;  /* 0x0000001506177819 */ /* 0x140fe40000010e06 */
[----:B------:R-:W-:-:S04]  /*15b0*/  SHF.L.W.U32.HI R42, R6, 0x7, R6 ;  /* 0x00000007062a7819 */ /* 0x000fc80000010e06 */
[----:B------:R-:W-:Y:S02]  /*15c0*/  LOP3.LUT R0, R42, R0, R23, 0x96, !PT ;  /* 0x000000002a007212 */ /* 0x000fe400078e9617 */
[----:B------:R-:W-:-:S04]  /*15d0*/  LOP3.LUT R23, R20, R6, R25, 0xb8, !PT ;  /* 0x0000000614177212 */ /* 0x000fc800078eb819 */
[----:B------:R-:W-:Y:S02]  /*15e0*/  IADD3 R43, PT, PT, R0, R23, R15 ;  /* 0x00000017002b7210 */ /* 0x000fe40007ffe00f */
[--C-:B------:R-:W-:Y:S02]  /*15f0*/  LOP3.LUT R42, R38, R21, R9.reuse, 0xe8, !PT ;  /* 0x00000015262a7212 */ /* 0x100fe400078ee809 */
[C-C-:B------:R-:W-:Y:S02]  /*1600*/  SHF.L.W.U32.HI R0, R9.reuse, 0x1e, R9.reuse ;  /* 0x0000001e09007819 */ /* 0x140fe40000010e09 */
[C-C-:B------:R-:W-:Y:S02]  /*1610*/  SHF.L.W.U32.HI R15, R9.reuse, 0x13, R9.reuse ;  /* 0x00000013090f7819 */ /* 0x140fe40000010e09 */
[----:B------:R-:W-:Y:S02]  /*1620*/  SHF.L.W.U32.HI R23, R9, 0xa, R9 ;  /* 0x0000000a09177819 */ /* 0x000fe40000010e09 */
[----:B------:R-:W-:Y:S01]  /*1630*/  IADD3 R21, PT, PT, R28, UR19, R43 ;  /* 0x000000131c157c10 */ /* 0x000fe2000fffe02b */
[----:B------:R-:W-:Y:S01]  /*1640*/  IMAD.SHL.U32 R37, R37, 0x100, RZ ;  /* 0x0000010025257824 */ /* 0x000fe200078e00ff */
[----:B------:R-:W-:Y:S01]  /*1650*/  LOP3.LUT R0, R23, R0, R15, 0x96, !PT ;  /* 0x0000000017007212 */ /* 0x000fe200078e960f */
[----:B------:R-:W0:Y:S02]  /*1660*/  LDCU.128 UR16, c[0x3][0x30] ;  /* 0x00c00600ff1077ac */ /* 0x000e240008000c00 */
[----:B------:R-:W-:Y:S01]  /*1670*/  IMAD.IADD R23, R38, 0x1, R21 ;  /* 0x0000000126177824 */ /* 0x000fe200078e0215 */
[----:B------:R-:W-:-:S04]  /*1680*/  IADD3 R42, PT, PT, R39, R0, R42 ;  /* 0x00000000272a7210 */ /* 0x000fc80007ffe02a */
        /* <DEDUP_REMOVED lines=8> */
[--C-:B------:R-:W-:Y:S01]  /*1710*/  SHF.L.W.U32.HI R20, R42, 0xa, R42.reuse ;  /* 0x0000000a2a147819 */ /* 0x100fe20000010e2a */
[----:B-----5:R-:W-:Y:S01]  /*1720*/  IMAD.IADD R2, R2, 0x1, R37 ;  /* 0x0000000102027824 */ /* 0x020fe200078e0225 */
[----:B------:R-:W-:-:S02]  /*1730*/  LOP3.LUT R38, R9, R38, R42, 0xe8, !PT ;  /* 0x0000002609267212 */ /* 0x000fc400078ee82a */
[----:B------:R-:W-:Y:S02]  /*1740*/  LOP3.LUT R15, R20, R0, R15, 0x96, !PT ;  /* 0x00000000140f7212 */ /* 0x000fe400078e960f */
[----:B------:R-:W-:Y:S02]  /*1750*/  IADD3 R0, PT, PT, R2, R18, R17 ;  /* 0x0000001202007210 */ /* 0x000fe40007ffe011 */
[----:B------:R-:W-:Y:S01]  /*1760*/  IADD3 R17, PT, PT, R30, R15, R38 ;  /* 0x0000000f1e117210 */ /* 0x000fe20007ffe026 */
[----:B------:R-:W-:Y:S01]  /*1770*/  IMAD.IADD R15, R16, 0x1, R41 ;  /* 0x00000001100f7824 */ /* 0x000fe200078e0229 */
[--C-:B------:R-:W-:Y:S02]  /*1780*/  SHF.L.W.U32.HI R41, R8, 0xe, R11.reuse ;  /* 0x0000000e08297819 */ /* 0x100fe40000010e0b */
[--C-:B------:R-:W-:Y:S02]  /*1790*/  SHF.L.W.U32.HI R8, R11, 0x19, R11.reuse ;  /* 0x000000190b087819 */ /* 0x100fe40000010e0b */
[----:B------:R-:W-:Y:S01]  /*17a0*/  SHF.R.U32.HI R20, RZ, 0x3, R11 ;  /* 0x00000003ff147819 */ /* 0x000fe2000001160b */
[----:B------:R-:W-:Y:S01]  /*17b0*/  IMAD.IADD R0, R31, 0x1, R0 ;  /* 0x000000011f007824 */ /* 0x000fe200078e0200 */
[----:B------:R-:W-:-:S02]  /*17c0*/  SHF.L.W.U32.HI R16, R15, 0xf, R15 ;  /* 0x0000000f0f107819 */ /* 0x000fc40000010e0f */
[----:B------:R-:W-:Y:S02]  /*17d0*/  LOP3.LUT R8, R20, R8, R41, 0x96, !PT ;  /* 0x0000000814087212 */ /* 0x000fe400078e9629 */
[--C-:B------:R-:W-:Y:S02]  /*17e0*/  SHF.L.W.U32.HI R31, R15, 0xd, R15.reuse ;  /* 0x0000000d0f1f7819 */ /* 0x100fe40000010e0f */
[----:B------:R-:W-:Y:S02]  /*17f0*/  SHF.R.U32.HI R18, RZ, 0xa, R15 ;  /* 0x0000000aff127819 */ /* 0x000fe4000001160f */
[----:B0-----:R-:W-:Y:S02]  /*1800*/  IADD3 R20, PT, PT, R2, UR16, R39 ;  /* 0x0000001002147c10 */ /* 0x001fe4000fffe027 */
[----:B------:R-:W-:Y:S02]  /*1810*/  LOP3.LUT R16, R18, R16, R31, 0x96, !PT ;  /* 0x0000001012107212 */ /* 0x000fe400078e961f */
[C---:B------:R-:W-:Y:S01]  /*1820*/  SHF.L.W.U32.HI R30, R0.reuse, 0xf, R0 ;  /* 0x0000000f001e7819 */ /* 0x040fe20000010e00 */
[----:B------:R-:W-:Y:S01]  /*1830*/  IMAD.IADD R18, R9, 0x1, R20 ;  /* 0x0000000109127824 */ /* 0x000fe200078e0214 */
[----:B------:R-:W-:-:S02]  /*1840*/  SHF.L.W.U32.HI R31, R0, 0xd, R0 ;  /* 0x0000000d001f7819 */ /* 0x000fc40000010e00 */
[----:B------:R-:W-:Y:S02]  /*1850*/  SHF.R.U32.HI R38, RZ, 0xa, R0 ;  /* 0x0000000aff267819 */ /* 0x000fe40000011600 */
[--C-:B------:R-:W-:Y:S02]  /*1860*/  SHF.L.W.U32.HI R39, R18, 0x7, R18.reuse ;  /* 0x0000000712277819 */ /* 0x100fe40000010e12 */
[----:B------:R-:W-:Y:S02]  /*1870*/  LOP3.LUT R30, R38, R30, R31, 0x96, !PT ;  /* 0x0000001e261e7212 */ /* 0x000fe400078e961f */
[C-C-:B------:R-:W-:Y:S02]  /*1880*/  SHF.L.W.U32.HI R31, R18.reuse, 0x1a, R18.reuse ;  /* 0x0000001a121f7819 */ /* 0x140fe40000010e12 */
[----:B------:R-:W-:-:S04]  /*1890*/  SHF.L.W.U32.HI R38, R18, 0x15, R18 ;  /* 0x0000001512267819 */ /* 0x000fc80000010e12 */
[----:B------:R-:W-:Y:S02]  /*18a0*/  LOP3.LUT R38, R39, R31, R38, 0x96, !PT ;  /* 0x0000001f27267212 */ /* 0x000fe400078e9626 */
[----:B------:R-:W-:-:S04]  /*18b0*/  LOP3.LUT R31, R6, R18, R23, 0xb8, !PT ;  /* 0x00000012061f7212 */ /* 0x000fc800078eb817 */
[----:B------:R-:W-:Y:S02]  /*18c0*/  IADD3 R39, PT, PT, R38, R31, R25 ;  /* 0x0000001f26277210 */ /* 0x000fe40007ffe019 */
[C-C-:B------:R-:W-:Y:S02]  /*18d0*/  SHF.L.W.U32.HI R25, R17.reuse, 0x1e, R17.reuse ;  /* 0x0000001e11197819 */ /* 0x140fe40000010e11 */
[C-C-:B------:R-:W-:Y:S02]  /*18e0*/  SHF.L.W.U32.HI R38, R17.reuse, 0x13, R17.reuse ;  /* 0x0000001311267819 */ /* 0x140fe40000010e11 */
[----:B------:R-:W-:-:S04]  /*18f0*/  SHF.L.W.U32.HI R31, R17, 0xa, R17 ;  /* 0x0000000a111f7819 */ /* 0x000fc80000010e11 */
[----:B------:R-:W-:Y:S02]  /*1900*/  LOP3.LUT R38, R31, R25, R38, 0x96, !PT ;  /* 0x000000191f267212 */ /* 0x000fe400078e9626 */
[----:B------:R-:W-:Y:S02]  /*1910*/  IADD3 R31, PT, PT, R4, UR17, R39 ;  /* 0x00000011041f7c10 */ /* 0x000fe4000fffe027 */
[----:B------:R-:W-:-:S03]  /*1920*/  LOP3.LUT R25, R42, R9, R17, 0xe8, !PT ;  /* 0x000000092a197212 */ /* 0x000fc600078ee811 */
[----:B------:R-:W-:Y:S01]  /*1930*/  IMAD.IADD R9, R42, 0x1, R31 ;  /* 0x000000012a097824 */ /* 0x000fe200078e021f */
[----:B------:R-:W-:-:S04]  /*1940*/  IADD3 R25, PT, PT, R21, R38, R25 ;  /* 0x0000002615197210 */ /* 0x000fc80007ffe019 */
[C-C-:B------:R-:W-:Y:S02]  /*1950*/  SHF.L.W.U32.HI R21, R9.reuse, 0x1a, R9.reuse ;  /* 0x0000001a09157819 */ /* 0x140fe40000010e09 */
[C-C-:B------:R-:W-:Y:S02]  /*1960*/  SHF.L.W.U32.HI R38, R9.reuse, 0x15, R9.reuse ;  /* 0x0000001509267819 */ /* 0x140fe40000010e09 */
[----:B------:R-:W-:-:S04]  /*1970*/  SHF.L.W.U32.HI R39, R9, 0x7, R9 ;  /* 0x0000000709277819 */ /* 0x000fc80000010e09 */
[----:B------:R-:W-:Y:S02]  /*1980*/  LOP3.LUT R21, R39, R21, R38, 0x96, !PT ;  /* 0x0000001527157212 */ /* 0x000fe400078e9626 */
[----:B------:R-:W-:Y:S02]  /*1990*/  LOP3.LUT R38, R23, R9, R18, 0xb8, !PT ;  /* 0x0000000917267212 */ /* 0x000fe400078eb812 */
[--C-:B------:R-:W-:Y:S02]  /*19a0*/  SHF.L.W.U32.HI R39, R25, 0x13, R25.reuse ;  /* 0x0000001319277819 */ /* 0x100fe40000010e19 */
[----:B------:R-:W-:Y:S02]  /*19b0*/  IADD3 R21, PT, PT, R21, R38, R6 ;  /* 0x0000002615157210 */ /* 0x000fe40007ffe006 */
[C-C-:B------:R-:W-:Y:S02]  /*19c0*/  SHF.L.W.U32.HI R6, R25.reuse, 0x1e, R25.reuse ;  /* 0x0000001e19067819 */ /* 0x140fe40000010e19 */
[----:B------:R-:W-:-:S04]  /*19d0*/  SHF.L.W.U32.HI R38, R25, 0xa, R25 ;  /* 0x0000000a19267819 */ /* 0x000fc80000010e19 */
[----:B------:R-:W-:Y:S02]  /*19e0*/  LOP3.LUT R39, R38, R6, R39, 0x96, !PT ;  /* 0x0000000626277212 */ /* 0x000fe400078e9627 */
[----:B------:R-:W-:-:S04]  /*19f0*/  LOP3.LUT R38, R17, R42, R25, 0xe8, !PT ;  /* 0x0000002a11267212 */ /* 0x000fc800078ee819 */
[----:B------:R-:W-:-:S04]  /*1a00*/  IADD3 R38, PT, PT, R20, R39, R38 ;  /* 0x0000002714267210 */ /* 0x000fc80007ffe026 */
[C-C-:B------:R-:W-:Y:S02]  /*1a10*/  SHF.L.W.U32.HI R6, R38.reuse, 0x1e, R38.reuse ;  /* 0x0000001e26067819 */ /* 0x140fe40000010e26 */
[C-C-:B------:R-:W-:Y:S02]  /*1a20*/  SHF.L.W.U32.HI R39, R38.reuse, 0x13, R38.reuse ;  /* 0x0000001326277819 */ /* 0x140fe40000010e26 */
[----:B------:R-:W-:-:S04]  /*1a30*/  SHF.L.W.U32.HI R20, R38, 0xa, R38 ;  /* 0x0000000a26147819 */ /* 0x000fc80000010e26 */
[----:B------:R-:W-:Y:S02]  /*1a40*/  LOP3.LUT R20, R20, R6, R39, 0x96, !PT ;  /* 0x0000000614147212 */ /* 0x000fe400078e9627 */
[----:B------:R-:W-:Y:S02]  /*1a50*/  LOP3.LUT R6, R25, R17, R38, 0xe8, !PT ;  /* 0x0000001119067212 */ /* 0x000fe400078ee826 */
[----:B------:R-:W-:Y:S02]  /*1a60*/  IADD3 R42, PT, PT, R26, UR18, R21 ;  /* 0x000000121a2a7c10 */ /* 0x000fe4000fffe015 */
[----:B------:R-:W-:-:S03]  /*1a70*/  IADD3 R20, PT, PT, R31, R20, R6 ;  /* 0x000000141f147210 */ /* 0x000fc60007ffe006 */
[----:B------:R-:W-:Y:S01]  /*1a80*/  IMAD.IADD R21, R17, 0x1, R42 ;  /* 0x0000000111157824 */ /* 0x000fe200078e022a */
[C-C-:B------:R-:W-:Y:S02]  /*1a90*/  SHF.L.W.U32.HI R6, R20.reuse, 0x1e, R20.reuse ;  /* 0x0000001e14067819 */ /* 0x140fe40000010e14 */
[C-C-:B------:R-:W-:Y:S02]  /*1aa0*/  SHF.L.W.U32.HI R31, R20.reuse, 0x13, R20.reuse ;  /* 0x00000013141f7819 */ /* 0x140fe40000010e14 */
[----:B------:R-:W-:Y:S02]  /*1ab0*/  SHF.L.W.U32.HI R39, R20, 0xa, R20 ;  /* 0x0000000a14277819 */ /* 0x000fe40000010e14 */
[----:B------:R-:W-:Y:S02]  /*1ac0*/  SHF.L.W.U32.HI R17, R21, 0x15, R21 ;  /* 0x0000001515117819 */ /* 0x000fe40000010e15 */
[----:B------:R-:W-:Y:S02]  /*1ad0*/  LOP3.LUT R31, R39, R6, R31, 0x96, !PT ;  /* 0x00000006271f7212 */ /* 0x000fe400078e961f */
[----:B------:R-:W-:-:S02]  /*1ae0*/  SHF.L.W.U32.HI R6, R21, 0x1a, R21 ;  /* 0x0000001a15067819 */ /* 0x000fc40000010e15 */
[----:B------:R-:W-:-:S04]  /*1af0*/  SHF.L.W.U32.HI R39, R21, 0x7, R21 ;  /* 0x0000000715277819 */ /* 0x000fc80000010e15 */
[----:B------:R-:W-:Y:S02]  /*1b00*/  LOP3.LUT R6, R39, R6, R17, 0x96, !PT ;  /* 0x0000000627067212 */ /* 0x000fe400078e9611 */
[----:B------:R-:W-:-:S04]  /*1b10*/  LOP3.LUT R17, R18, R21, R9, 0xb8, !PT ;  /* 0x0000001512117212 */ /* 0x000fc800078eb809 */
[----:B------:R-:W-:Y:S02]  /*1b20*/  IADD3 R17, PT, PT, R6, R17, R23 ;  /* 0x0000001106117210 */ /* 0x000fe40007ffe017 */
[----:B------:R-:W-:Y:S02]  /*1b30*/  LOP3.LUT R6, R38, R25, R20, 0xe8, !PT ;  /* 0x0000001926067212 */ /* 0x000fe400078ee814 */
[----:B------:R-:W-:Y:S01]  /*1b40*/  IADD3 R44, PT, PT, R10, UR19, R17 ;  /* 0x000000130a2c7c10 */ /* 0x000fe2000fffe011 */
[----:B------:R-:W0:Y:S01]  /*1b50*/  LDCU.128 UR16, c[0x3][0x40] ;  /* 0x00c00800ff1077ac */ /* 0x000e220008000c00 */
[----:B------:R-:W-:-:S03]  /*1b60*/  IADD3 R42, PT, PT, R42, R31, R6 ;  /* 0x0000001f2a2a7210 */ /* 0x000fc60007ffe006 */
[----:B------:R-:W-:Y:S01]  /*1b70*/  IMAD.IADD R6, R25, 0x1, R44 ;  /* 0x0000000119067824 */ /* 0x000fe200078e022c */
[C-C-:B------:R-:W-:Y:S02]  /*1b80*/  SHF.L.W.U32.HI R17, R42.reuse, 0x1e, R42.reuse ;  /* 0x0000001e2a117819 */ /* 0x140fe40000010e2a */
[C-C-:B------:R-:W-:Y:S02]  /*1b90*/  SHF.L.W.U32.HI R23, R42.reuse, 0x13, R42.reuse ;  /* 0x000000132a177819 */ /* 0x140fe40000010e2a */
[----:B------:R-:W-:Y:S02]  /*1ba0*/  SHF.L.W.U32.HI R31, R42, 0xa, R42 ;  /* 0x0000000a2a1f7819 */ /* 0x000fe40000010e2a */
[C-C-:B------:R-:W-:Y:S02]  /*1bb0*/  SHF.L.W.U32.HI R25, R6.reuse, 0x15, R6.reuse ;  /* 0x0000001506197819 */ /* 0x140fe40000010e06 */
[----:B------:R-:W-:Y:S02]  /*1bc0*/  LOP3.LUT R17, R31, R17, R23, 0x96, !PT ;  /* 0x000000111f117212 */ /* 0x000fe400078e9617 */
[----:B------:R-:W-:-:S02]  /*1bd0*/  SHF.L.W.U32.HI R23, R6, 0x1a, R6 ;  /* 0x0000001a06177819 */ /* 0x000fc40000010e06 */
[----:B------:R-:W-:-:S04]  /*1be0*/  SHF.L.W.U32.HI R31, R6, 0x7, R6 ;  /* 0x00000007061f7819 */ /* 0x000fc80000010e06 */
[----:B------:R-:W-:Y:S02]  /*1bf0*/  LOP3.LUT R23, R31, R23, R25, 0x96, !PT ;  /* 0x000000171f177212 */ /* 0x000fe400078e9619 */
[----:B------:R-:W-:-:S04]  /*1c00*/  LOP3.LUT R25, R9, R6, R21, 0xb8, !PT ;  /* 0x0000000609197212 */ /* 0x000fc800078eb815 */
[----:B------:R-:W-:Y:S02]  /*1c10*/  IADD3 R23, PT, PT, R23, R25, R18 ;  /* 0x0000001917177210 */ /* 0x000fe40007ffe012 */
[----:B------:R-:W-:Y:S02]  /*1c20*/  LOP3.LUT R25, R20, R38, R42, 0xe8, !PT ;  /* 0x0000002614197212 */ /* 0x000fe400078ee82a */
[----:B0-----:R-:W-:Y:S02]  /*1c30*/  IADD3 R23, PT, PT, R34, UR16, R23 ;  /* 0x0000001022177c10 */ /* 0x001fe4000fffe017 */
        /* <DEDUP_REMOVED lines=13> */
[----:B------:R-:W-:Y:S02]  /*1d10*/  IADD3 R31, PT, PT, R36, UR17, R31 ;  /* 0x00000011241f7c10 */ /* 0x000fe4000fffe01f */
[----:B------:R-:W-:-:S03]  /*1d20*/  IADD3 R23, PT, PT, R23, R18, R9 ;  /* 0x0000001217177210 */ /* 0x000fc60007ffe009 */
[----:B------:R-:W-:Y:S01]  /*1d30*/  IMAD.IADD R9, R20, 0x1, R31 ;  /* 0x0000000114097824 */ /* 0x000fe200078e021f */
[C-C-:B------:R-:W-:Y:S02]  /*1d40*/  SHF.L.W.U32.HI R18, R23.reuse, 0x1e, R23.reuse ;  /* 0x0000001e17127819 */ /* 0x140fe40000010e17 */
[C-C-:B------:R-:W-:Y:S02]  /*1d50*/  SHF.L.W.U32.HI R39, R23.reuse, 0x13, R23.reuse ;  /* 0x0000001317277819 */ /* 0x140fe40000010e17 */
[----:B------:R-:W-:Y:S02]  /*1d60*/  SHF.L.W.U32.HI R38, R23, 0xa, R23 ;  /* 0x0000000a17267819 */ /* 0x000fe40000010e17 */
[C---:B------:R-:W-:Y:S02]  /*1d70*/  SHF.L.W.U32.HI R20, R9.reuse, 0x1a, R9 ;  /* 0x0000001a09147819 */ /* 0x040fe40000010e09 */
        /* <DEDUP_REMOVED lines=19> */
[----:B------:R-:W-:-:S04]  /*1eb0*/  IADD3 R21, PT, PT, R21, R20, R6 ;  /* 0x0000001415157210 */ /* 0x000fc80007ffe006 */
[----:B------:R-:W-:Y:S01]  /*1ec0*/  IADD3 R20, PT, PT, R0, UR19, R21 ;  /* 0x0000001300147c10 */ /* 0x000fe2000fffe015 */
[----:B------:R-:W0:Y:S04]  /*1ed0*/  LDCU.128 UR16, c[0x3][0x50] ;  /* 0x00c00a00ff1077ac */ /* 0x000e280008000c00 */
[----:B------:R-:W-:-:S05]  /*1ee0*/  IMAD.IADD R31, R25, 0x1, R20 ;  /* 0x00000001191f7824 */ /* 0x000fca00078e0214 */
[C-C-:B------:R-:W-:Y:S02]  /*1ef0*/  SHF.L.W.U32.HI R6, R31.reuse, 0x1a, R31.reuse ;  /* 0x0000001a1f067819 */ /* 0x140fe40000010e1f */
[C-C-:B------:R-:W-:Y:S02]  /*1f00*/  SHF.L.W.U32.HI R21, R31.reuse, 0x15, R31.reuse ;  /* 0x000000151f157819 */ /* 0x140fe40000010e1f */
[----:B------:R-:W-:-:S04]  /*1f10*/  SHF.L.W.U32.HI R41, R31, 0x7, R31 ;  /* 0x000000071f297819 */ /* 0x000fc80000010e1f */
[----:B------:R-:W-:Y:S02]  /*1f20*/  LOP3.LUT R6, R41, R6, R21, 0x96, !PT ;  /* 0x0000000629067212 */ /* 0x000fe400078e9615 */
[----:B------:R-:W-:-:S04]  /*1f30*/  LOP3.LUT R21, R9, R31, R42, 0xb8, !PT ;  /* 0x0000001f09157212 */ /* 0x000fc800078eb82a */
[----:B------:R-:W-:-:S04]  /*1f40*/  IADD3 R6, PT, PT, R6, R21, R17 ;  /* 0x0000001506067210 */ /* 0x000fc80007ffe011 */
[----:B0-----:R-:W-:-:S05]  /*1f50*/  IADD3 R17, PT, PT, R15, UR16, R6 ;  /* 0x000000100f117c10 */ /* 0x001fca000fffe006 */
[----:B------:R-:W-:Y:S01]  /*1f60*/  IMAD.IADD R6, R23, 0x1, R17 ;  /* 0x0000000117067824 */ /* 0x000fe200078e0211 */
[----:B------:R-:W-:-:S04]  /*1f70*/  IADD3 R27, PT, PT, R26, R27, R22 ;  /* 0x0000001b1a1b7210 */ /* 0x000fc80007ffe016 */
[C-C-:B------:R-:W-:Y:S02]  /*1f80*/  SHF.L.W.U32.HI R21, R6.reuse, 0x1a, R6.reuse ;  /* 0x0000001a06157819 */ /* 0x140fe40000010e06 */
[C-C-:B------:R-:W-:Y:S02]  /*1f90*/  SHF.L.W.U32.HI R22, R6.reuse, 0x15, R6.reuse ;  /* 0x0000001506167819 */ /* 0x140fe40000010e06 */
[----:B------:R-:W-:-:S04]  /*1fa0*/  SHF.L.W.U32.HI R41, R6, 0x7, R6 ;  /* 0x0000000706297819 */ /* 0x000fc80000010e06 */
[----:B------:R-:W-:Y:S02]  /*1fb0*/  LOP3.LUT R22, R41, R21, R22, 0x96, !PT ;  /* 0x0000001529167212 */ /* 0x000fe400078e9616 */
[----:B------:R-:W-:-:S04]  /*1fc0*/  LOP3.LUT R21, R42, R6, R31, 0xb8, !PT ;  /* 0x000000062a157212 */ /* 0x000fc800078eb81f */
[----:B------:R-:W-:Y:S01]  /*1fd0*/  IADD3 R22, PT, PT, R22, R21, R9 ;  /* 0x0000001516167210 */ /* 0x000fe20007ffe009 */
[----:B------:R-:W-:Y:S01]  /*1fe0*/  IMAD.IADD R9, R30, 0x1, R27 ;  /* 0x000000011e097824 */ /* 0x000fe200078e021b */
[----:B------:R-:W-:-:S04]  /*1ff0*/  LOP3.LUT R27, R23, R25, R18, 0xe8, !PT ;  /* 0x00000019171b7212 */ /* 0x000fc800078ee812 */
[----:B------:R-:W-:-:S05]  /*2000*/  IADD3 R21, PT, PT, R9, UR17, R22 ;  /* 0x0000001109157c10 */ /* 0x000fca000fffe016 */
[----:B------:R-:W-:Y:S01]  /*2010*/  IMAD.IADD R25, R18, 0x1, R21 ;  /* 0x0000000112197824 */ /* 0x000fe200078e0215 */
[----:B------:R-:W-:-:S04]  /*2020*/  IADD3 R27, PT, PT, R38, R39, R27 ;  /* 0x00000027261b7210 */ /* 0x000fc80007ffe01b */
[C-C-:B------:R-:W-:Y:S02]  /*2030*/  SHF.L.W.U32.HI R22, R25.reuse, 0x1a, R25.reuse ;  /* 0x0000001a19167819 */ /* 0x140fe40000010e19 */
[C-C-:B------:R-:W-:Y:S02]  /*2040*/  SHF.L.W.U32.HI R39, R25.reuse, 0x15, R25.reuse ;  /* 0x0000001519277819 */ /* 0x140fe40000010e19 */
[----:B------:R-:W-:Y:S02]  /*2050*/  SHF.L.W.U32.HI R30, R25, 0x7, R25 ;  /* 0x00000007191e7819 */ /* 0x000fe40000010e19 */
[----:B------:R-:W-:Y:S02]  /*2060*/  IADD3 R5, PT, PT, R10, R14, R5 ;  /* 0x0000000e0a057210 */ /* 0x000fe40007ffe005 */
[----:B------:R-:W-:Y:S02]  /*2070*/  LOP3.LUT R39, R30, R22, R39, 0x96, !PT ;  /* 0x000000161e277212 */ /* 0x000fe400078e9627 */
[----:B------:R-:W-:Y:S01]  /*2080*/  LOP3.LUT R22, R31, R25, R6, 0xb8, !PT ;  /* 0x000000191f167212 */ /* 0x000fe200078eb806 */
[----:B------:R-:W-:-:S03]  /*2090*/  IMAD.IADD R5, R16, 0x1, R5 ;  /* 0x0000000110057824 */ /* 0x000fc600078e0205 */
[----:B------:R-:W-:Y:S02]  /*20a0*/  IADD3 R42, PT, PT, R39, R22, R42 ;  /* 0x00000016272a7210 */ /* 0x000fe40007ffe02a */
[C-C-:B------:R-:W-:Y:S02]  /*20b0*/  SHF.L.W.U32.HI R22, R9.reuse, 0xf, R9.reuse ;  /* 0x0000000f09167819 */ /* 0x140fe40000010e09 */
[--C-:B------:R-:W-:Y:S02]  /*20c0*/  SHF.L.W.U32.HI R39, R9, 0xd, R9.reuse ;  /* 0x0000000d09277819 */ /* 0x100fe40000010e09 */
[----:B------:R-:W-:Y:S02]  /*20d0*/  SHF.R.U32.HI R14, RZ, 0xa, R9 ;  /* 0x0000000aff0e7819 */ /* 0x000fe40000011609 */
[----:B------:R-:W-:Y:S02]  /*20e0*/  IADD3 R16, PT, PT, R5, UR18, R42 ;  /* 0x0000001205107c10 */ /* 0x000fe4000fffe02a */
[----:B------:R-:W-:-:S02]  /*20f0*/  LOP3.LUT R22, R14, R22, R39, 0x96, !PT ;  /* 0x000000160e167212 */ /* 0x000fc400078e9627 */
[C-C-:B------:R-:W-:Y:S01]  /*2100*/  SHF.L.W.U32.HI R39, R27.reuse, 0x1e, R27.reuse ;  /* 0x0000001e1b277819 */ /* 0x140fe20000010e1b */
[C---:B------:R-:W-:Y:S01]  /*2110*/  IMAD.IADD R14, R27.reuse, 0x1, R16 ;  /* 0x000000011b0e7824 */ /* 0x040fe200078e0210 */
[C-C-:B------:R-:W-:Y:S02]  /*2120*/  SHF.L.W.U32.HI R30, R27.reuse, 0x13, R27.reuse ;  /* 0x000000131b1e7819 */ /* 0x140fe40000010e1b */
[----:B------:R-:W-:Y:S02]  /*2130*/  SHF.L.W.U32.HI R38, R27, 0xa, R27 ;  /* 0x0000000a1b267819 */ /* 0x000fe40000010e1b */
[----:B------:R-:W-:Y:S02]  /*2140*/  SHF.L.W.U32.HI R41, R14, 0x15, R14 ;  /* 0x000000150e297819 */ /* 0x000fe40000010e0e */
[----:B------:R-:W-:Y:S02]  /*2150*/  LOP3.LUT R39, R38, R39, R30, 0x96, !PT ;  /* 0x0000002726277212 */ /* 0x000fe400078e961e */
[----:B------:R-:W-:-:S02]  /*2160*/  SHF.L.W.U32.HI R30, R14, 0x1a, R14 ;  /* 0x0000001a0e1e7819 */ /* 0x000fc40000010e0e */
[----:B------:R-:W-:Y:S02]  /*2170*/  SHF.L.W.U32.HI R38, R14, 0x7, R14 ;  /* 0x000000070e267819 */ /* 0x000fe40000010e0e */
[----:B------:R-:W-:Y:S02]  /*2180*/  IADD3 R29, PT, PT, R34, R8, R29 ;  /* 0x00000008221d7210 */ /* 0x000fe40007ffe01d */
[----:B------:R-:W-:Y:S02]  /*2190*/  LOP3.LUT R8, R18, R23, R27, 0xe8, !PT ;  /* 0x0000001712087212 */ /* 0x000fe400078ee81b */
[----:B------:R-:W-:Y:S02]  /*21a0*/  LOP3.LUT R30, R38, R30, R41, 0x96, !PT ;  /* 0x0000001e261e7212 */ /* 0x000fe400078e9629 */
[----:B------:R-:W-:Y:S01]  /*21b0*/  LOP3.LUT R38, R6, R14, R25, 0xb8, !PT ;  /* 0x0000000e06267212 */ /* 0x000fe200078eb819 */
[----:B------:R-:W-:Y:S01]  /*21c0*/  IMAD.IADD R23, R22, 0x1, R29 ;  /* 0x0000000116177824 */ /* 0x000fe200078e021d */
[----:B------:R-:W-:-:S02]  /*21d0*/  IADD3 R39, PT, PT, R20, R39, R8 ;  /* 0x0000002714277210 */ /* 0x000fc40007ffe008 */
[--C-:B------:R-:W-:Y:S02]  /*21e0*/  SHF.L.W.U32.HI R29, R32, 0xe, R33.reuse ;  /* 0x0000000e201d7819 */ /* 0x100fe40000010e21 */
[--C-:B------:R-:W-:Y:S02]  /*21f0*/  SHF.L.W.U32.HI R20, R33, 0x19, R33.reuse ;  /* 0x0000001921147819 */ /* 0x100fe40000010e21 */
[----:B------:R-:W-:Y:S02]  /*2200*/  SHF.R.U32.HI R8, RZ, 0x3, R33 ;  /* 0x00000003ff087819 */ /* 0x000fe40000011621 */
[----:B------:R-:W-:Y:S02]  /*2210*/  IADD3 R38, PT, PT, R30, R38, R31 ;  /* 0x000000261e267210 */ /* 0x000fe40007ffe01f */
[----:B------:R-:W-:Y:S02]  /*2220*/  LOP3.LUT R20, R8, R20, R29, 0x96, !PT ;  /* 0x0000001408147212 */ /* 0x000fe400078e961d */
[----:B------:R-:W-:-:S02]  /*2230*/  SHF.L.W.U32.HI R22, R5, 0xf, R5 ;  /* 0x0000000f05167819 */ /* 0x000fc40000010e05 */
[--C-:B------:R-:W-:Y:S02]  /*2240*/  SHF.L.W.U32.HI R31, R5, 0xd, R5.reuse ;  /* 0x0000000d051f7819 */ /* 0x100fe40000010e05 */
[----:B------:R-:W-:Y:S02]  /*2250*/  SHF.R.U32.HI R30, RZ, 0xa, R5 ;  /* 0x0000000aff1e7819 */ /* 0x000fe40000011605 */
[----:B------:R-:W-:Y:S01]  /*2260*/  IADD3 R8, PT, PT, R23, UR19, R38 ;  /* 0x0000001317087c10 */ /* 0x000fe2000fffe026 */
[----:B------:R-:W0:Y:S01]  /*2270*/  LDCU.128 UR16, c[0x3][0x60] ;  /* 0x00c00c00ff1077ac */ /* 0x000e220008000c00 */
[----:B------:R-:W-:Y:S02]  /*2280*/  LOP3.LUT R22, R30, R22, R31, 0x96, !PT ;  /* 0x000000161e167212 */ /* 0x000fe400078e961f */
[C-C-:B------:R-:W-:Y:S01]  /*2290*/  SHF.L.W.U32.HI R30, R39.reuse, 0x1e, R39.reuse ;  /* 0x0000001e271e7819 */ /* 0x140fe20000010e27 */
[C---:B------:R-:W-:Y:S01]  /*22a0*/  IMAD.IADD R29, R39.reuse, 0x1, R8 ;  /* 0x00000001271d7824 */ /* 0x040fe200078e0208 */
[----:B------:R-:W-:-:S02]  /*22b0*/  SHF.L.W.U32.HI R31, R39, 0x13, R39 ;  /* 0x00000013271f7819 */ /* 0x000fc40000010e27 */
[----:B------:R-:W-:Y:S02]  /*22c0*/  SHF.L.W.U32.HI R32, R39, 0xa, R39 ;  /* 0x0000000a27207819 */ /* 0x000fe40000010e27 */
[C---:B------:R-:W-:Y:S02]  /*22d0*/  SHF.L.W.U32.HI R38, R29.reuse, 0x7, R29 ;  /* 0x000000071d267819 */ /* 0x040fe40000010e1d */
[----:B------:R-:W-:Y:S02]  /*22e0*/  LOP3.LUT R30, R32, R30, R31, 0x96, !PT ;  /* 0x0000001e201e7212 */ /* 0x000fe400078e961f */
[C-C-:B------:R-:W-:Y:S02]  /*22f0*/  SHF.L.W.U32.HI R31, R29.reuse, 0x1a, R29.reuse ;  /* 0x0000001a1d1f7819 */ /* 0x140fe40000010e1d */
[----:B------:R-:W-:Y:S02]  /*2300*/  SHF.L.W.U32.HI R32, R29, 0x15, R29 ;  /* 0x000000151d207819 */ /* 0x000fe40000010e1d */
[----:B------:R-:W-:-:S02]  /*2310*/  IADD3 R11, PT, PT, R36, R20, R11 ;  /* 0x00000014240b7210 */ /* 0x000fc40007ffe00b */
[----:B------:R-:W-:Y:S02]  /*2320*/  LOP3.LUT R18, R27, R18, R39, 0xe8, !PT ;  /* 0x000000121b127212 */ /* 0x000fe400078ee827 */
[----:B------:R-:W-:Y:S02]  /*2330*/  LOP3.LUT R31, R38, R31, R32, 0x96, !PT ;  /* 0x0000001f261f7212 */ /* 0x000fe400078e9620 */
[----:B------:R-:W-:Y:S01]  /*2340*/  LOP3.LUT R20, R25, R29, R14, 0xb8, !PT ;  /* 0x0000001d19147212 */ /* 0x000fe200078eb80e */
[----:B------:R-:W-:Y:S01]  /*2350*/  IMAD.IADD R11, R22, 0x1, R11 ;  /* 0x00000001160b7824 */ /* 0x000fe200078e020b */
[----:B------:R-:W-:Y:S02]  /*2360*/  IADD3 R22, PT, PT, R17, R30, R18 ;  /* 0x0000001e11167210 */ /* 0x000fe40007ffe012 */
[----:B------:R-:W-:Y:S02]  /*2370*/  IADD3 R18, PT, PT, R31, R20, R6 ;  /* 0x000000141f127210 */ /* 0x000fe40007ffe006 */
[----:B------:R-:W-:-:S02]  /*2380*/  SHF.L.W.U32.HI R24, R24, 0xe, R19 ;  /* 0x0000000e18187819 */ /* 0x000fc40000010e13 */
[--C-:B------:R-:W-:Y:S02]  /*2390*/  SHF.L.W.U32.HI R17, R19, 0x19, R19.reuse ;  /* 0x0000001913117819 */ /* 0x100fe40000010e13 */
[----:B------:R-:W-:Y:S02]  /*23a0*/  SHF.R.U32.HI R6, RZ, 0x3, R19 ;  /* 0x00000003ff067819 */ /* 0x000fe40000011613 */
[----:B0-----:R-:W-:Y:S02]  /*23b0*/  IADD3 R18, PT, PT, R11, UR16, R18 ;  /* 0x000000100b127c10 */ /* 0x001fe4000fffe012 */
[C-C-:B------:R-:W-:Y:S02]  /*23c0*/  SHF.L.W.U32.HI R20, R23.reuse, 0xf, R23.reuse ;  /* 0x0000000f17147819 */ /* 0x140fe40000010e17 */
[--C-:B------:R-:W-:Y:S02]  /*23d0*/  SHF.L.W.U32.HI R31, R23, 0xd, R23.reuse ;  /* 0x0000000d171f7819 */ /* 0x100fe40000010e17 */
[----:B------:R-:W-:-:S02]  /*23e0*/  SHF.R.U32.HI R30, RZ, 0xa, R23 ;  /* 0x0000000aff1e7819 */ /* 0x000fc40000011617 */
[----:B------:R-:W-:Y:S01]  /*23f0*/  LOP3.LUT R17, R6, R17, R24, 0x96, !PT ;  /* 0x0000001106117212 */ /* 0x000fe200078e9618 */
[----:B------:R-:W-:Y:S01]  /*2400*/  IMAD.IADD R6, R22, 0x1, R18 ;  /* 0x0000000116067824 */ /* 0x000fe200078e0212 */
[----:B------:R-:W-:Y:S02]  /*2410*/  LOP3.LUT R20, R30, R20, R31, 0x96, !PT ;  /* 0x000000141e147212 */ /* 0x000fe400078e961f */
[C-C-:B------:R-:W-:Y:S02]  /*2420*/  SHF.L.W.U32.HI R24, R22.reuse, 0x1e, R22.reuse ;  /* 0x0000001e16187819 */ /* 0x140fe40000010e16 */
[C-C-:B------:R-:W-:Y:S02]  /*2430*/  SHF.L.W.U32.HI R31, R22.reuse, 0x13, R22.reuse ;  /* 0x00000013161f7819 */ /* 0x140fe40000010e16 */
[----:B------:R-:W-:Y:S02]  /*2440*/  SHF.L.W.U32.HI R30, R22, 0xa, R22 ;  /* 0x0000000a161e7819 */ /* 0x000fe40000010e16 */
[----:B------:R-:W-:-:S02]  /*2450*/  SHF.L.W.U32.HI R32, R6, 0x1a, R6 ;  /* 0x0000001a06207819 */ /* 0x000fc40000010e06 */
[C-C-:B------:R-:W-:Y:S02]  /*2460*/  SHF.L.W.U32.HI R41, R6.reuse, 0x15, R6.reuse ;  /* 0x0000001506297819 */ /* 0x140fe40000010e06 */
[----:B------:R-:W-:Y:S02]  /*2470*/  SHF.L.W.U32.HI R38, R6, 0x7, R6 ;  /* 0x0000000706267819 */ /* 0x000fe40000010e06 */
[----:B------:R-:W-:Y:S02]  /*2480*/  LOP3.LUT R24, R30, R24, R31, 0x96, !PT ;  /* 0x000000181e187212 */ /* 0x000fe400078e961f */
[----:B------:R-:W-:Y:S02]  /*2490*/  LOP3.LUT R30, R38, R32, R41, 0x96, !PT ;  /* 0x00000020261e7212 */ /* 0x000fe400078e9629 */
[----:B------:R-:W-:Y:S02]  /*24a0*/  SHF.L.W.U32.HI R32, R13, 0xe, R28 ;  /* 0x0000000e0d207819 */ /* 0x000fe40000010e1c */
[----:B------:R-:W-:-:S02]  /*24b0*/  IADD3 R13, PT, PT, R40, R17, R33 ;  /* 0x00000011280d7210 */ /* 0x000fc40007ffe021 */
[----:B------:R-:W-:Y:S02]  /*24c0*/  LOP3.LUT R33, R14, R6, R29, 0xb8, !PT ;  /* 0x000000060e217212 */ /* 0x000fe400078eb81d */
[----:B------:R-:W-:Y:S01]  /*24d0*/  LOP3.LUT R27, R39, R27, R22, 0xe8, !PT ;  /* 0x0000001b271b7212 */ /* 0x000fe200078ee816 */
[----:B------:R-:W-:Y:S01]  /*24e0*/  IMAD.IADD R13, R20, 0x1, R13 ;  /* 0x00000001140d7824 */ /* 0x000fe200078e020d */
[----:B------:R-:W-:Y:S02]  /*24f0*/  IADD3 R20, PT, PT, R30, R33, R25 ;  /* 0x000000211e147210 */ /* 0x000fe40007ffe019 */
[--C-:B------:R-:W-:Y:S02]  /*2500*/  SHF.L.W.U32.HI R31, R28, 0x19, R28.reuse ;  /* 0x000000191c1f7819 */ /* 0x100fe40000010e1c */
[----:B------:R-:W-:Y:S02]  /*2510*/  SHF.R.U32.HI R38, RZ, 0x3, R28 ;  /* 0x00000003ff267819 */ /* 0x000fe4000001161c */
[----:B------:R-:W-:-:S02]  /*2520*/  IADD3 R27, PT, PT, R21, R24, R27 ;  /* 0x00000018151b7210 */ /* 0x000fc40007ffe01b */
[----:B------:R-:W-:Y:S02]  /*2530*/  IADD3 R20, PT, PT, R13, UR17, R20 ;  /* 0x000000110d147c10 */ /* 0x000fe4000fffe014 */
[----:B------:R-:W-:Y:S02]  /*2540*/  LOP3.LUT R17, R38, R31, R32, 0x96, !PT ;  /* 0x0000001f26117212 */ /* 0x000fe400078e9620 */
[C-C-:B------:R-:W-:Y:S01]  /*2550*/  SHF.L.W.U32.HI R31, R27.reuse, 0x1e, R27.reuse ;  /* 0x0000001e1b1f7819 */ /* 0x140fe20000010e1b */
[C---:B------:R-:W-:Y:S01]  /*2560*/  IMAD.IADD R25, R27.reuse, 0x1, R20 ;  /* 0x000000011b197824 */ /* 0x040fe200078e0214 */
[C-C-:B------:R-:W-:Y:S02]  /*2570*/  SHF.L.W.U32.HI R32, R27.reuse, 0x13, R27.reuse ;  /* 0x000000131b207819 */ /* 0x140fe40000010e1b */
[----:B------:R-:W-:Y:S02]  /*2580*/  SHF.L.W.U32.HI R33, R27, 0xa, R27 ;  /* 0x0000000a1b217819 */ /* 0x000fe40000010e1b */
[----:B------:R-:W-:-:S02]  /*2590*/  SHF.L.W.U32.HI R24, R11, 0xf, R11 ;  /* 0x0000000f0b187819 */ /* 0x000fc40000010e0b */
[--C-:B------:R-:W-:Y:S02]  /*25a0*/  SHF.L.W.U32.HI R21, R11, 0xd, R11.reuse ;  /* 0x0000000d0b157819 */ /* 0x100fe40000010e0b */
[----:B------:R-:W-:Y:S02]  /*25b0*/  SHF.R.U32.HI R30, RZ, 0xa, R11 ;  /* 0x0000000aff1e7819 */ /* 0x000fe4000001160b */
[----:B------:R-:W-:Y:S02]  /*25c0*/  LOP3.LUT R31, R33, R31, R32, 0x96, !PT ;  /* 0x0000001f211f7212 */ /* 0x000fe400078e9620 */
[C-C-:B------:R-:W-:Y:S02]  /*25d0*/  SHF.L.W.U32.HI R32, R25.reuse, 0x1a, R25.reuse ;  /* 0x0000001a19207819 */ /* 0x140fe40000010e19 */
[C-C-:B------:R-:W-:Y:S02]  /*25e0*/  SHF.L.W.U32.HI R33, R25.reuse, 0x15, R25.reuse ;  /* 0x0000001519217819 */ /* 0x140fe40000010e19 */
[----:B------:R-:W-:-:S02]  /*25f0*/  SHF.L.W.U32.HI R38, R25, 0x7, R25 ;  /* 0x0000000719267819 */ /* 0x000fc40000010e19 */
[----:B------:R-:W-:Y:S02]  /*2600*/  IADD3 R17, PT, PT, R0, R17, R19 ;  /* 0x0000001100117210 */ /* 0x000fe40007ffe013 */
[----:B------:R-:W-:Y:S02]  /*2610*/  LOP3.LUT R24, R30, R24, R21, 0x96, !PT ;  /* 0x000000181e187212 */ /* 0x000fe400078e9615 */
[----:B------:R-:W-:Y:S02]  /*2620*/  LOP3.LUT R33, R38, R32, R33, 0x96, !PT ;  /* 0x0000002026217212 */ /* 0x000fe400078e9621 */
[----:B------:R-:W-:Y:S02]  /*2630*/  LOP3.LUT R32, R29, R25, R6, 0xb8, !PT ;  /* 0x000000191d207212 */ /* 0x000fe400078eb806 */
[----:B------:R-:W-:Y:S01]  /*2640*/  LOP3.LUT R39, R22, R39, R27, 0xe8, !PT ;  /* 0x0000002716277212 */ /* 0x000fe200078ee81b */
[----:B------:R-:W-:Y:S01]  /*2650*/  IMAD.IADD R17, R24, 0x1, R17 ;  /* 0x0000000118117824 */ /* 0x000fe200078e0211 */
[----:B------:R-:W-:-:S02]  /*2660*/  SHF.L.W.U32.HI R30, R37, 0xe, R2 ;  /* 0x0000000e251e7819 */ /* 0x000fc40000010e02 */
[--C-:B------:R-:W-:Y:S02]  /*2670*/  SHF.L.W.U32.HI R19, R2, 0x19, R2.reuse ;  /* 0x0000001902137819 */ /* 0x100fe40000010e02 */
[----:B------:R-:W-:Y:S02]  /*2680*/  SHF.R.U32.HI R21, RZ, 0x3, R2 ;  /* 0x00000003ff157819 */ /* 0x000fe40000011602 */
[----:B------:R-:W-:Y:S02]  /*2690*/  IADD3 R14, PT, PT, R33, R32, R14 ;  /* 0x00000020210e7210 */ /* 0x000fe40007ffe00e */
[----:B------:R-:W-:Y:S02]  /*26a0*/  IADD3 R24, PT, PT, R16, R31, R39 ;  /* 0x0000001f10187210 */ /* 0x000fe40007ffe027 */
[--C-:B------:R-:W-:Y:S02]  /*26b0*/  SHF.L.W.U32.HI R32, R35, 0xe, R4.reuse ;  /* 0x0000000e23207819 */ /* 0x100fe40000010e04 */
[----:B------:R-:W-:-:S02]  /*26c0*/  SHF.L.W.U32.HI R31, R4, 0x19, R4 ;  /* 0x00000019041f7819 */ /* 0x000fc40000010e04 */
[----:B------:R-:W-:Y:S02]  /*26d0*/  SHF.R.U32.HI R33, RZ, 0x3, R4 ;  /* 0x00000003ff217819 */ /* 0x000fe40000011604 */
[----:B------:R-:W-:Y:S02]  /*26e0*/  LOP3.LUT R19, R21, R19, R30, 0x96, !PT ;  /* 0x0000001315137212 */ /* 0x000fe400078e961e */
[C-C-:B------:R-:W-:Y:S02]  /*26f0*/  SHF.L.W.U32.HI R16, R13.reuse, 0xf, R13.reuse ;  /* 0x0000000f0d107819 */ /* 0x140fe40000010e0d */
[--C-:B------:R-:W-:Y:S02]  /*2700*/  SHF.L.W.U32.HI R21, R13, 0xd, R13.reuse ;  /* 0x0000000d0d157819 */ /* 0x100fe40000010e0d */
[----:B------:R-:W-:Y:S02]  /*2710*/  SHF.R.U32.HI R30, RZ, 0xa, R13 ;  /* 0x0000000aff1e7819 */ /* 0x000fe4000001160d */
[----:B------:R-:W-:-:S02]  /*2720*/  IADD3 R14, PT, PT, R17, UR18, R14 ;  /* 0x00000012110e7c10 */ /* 0x000fc4000fffe00e */
[----:B------:R-:W-:Y:S02]  /*2730*/  LOP3.LUT R31, R33, R31, R32, 0x96, !PT ;  /* 0x0000001f211f7212 */ /* 0x000fe400078e9620 */
[----:B------:R-:W-:Y:S02]  /*2740*/  IADD3 R32, PT, PT, R15, R19, R28 ;  /* 0x000000130f207210 */ /* 0x000fe40007ffe01c */
[----:B------:R-:W-:Y:S01]  /*2750*/  LOP3.LUT R19, R30, R16, R21, 0x96, !PT ;  /* 0x000000101e137212 */ /* 0x000fe200078e9615 */
[----:B------:R-:W-:Y:S01]  /*2760*/  IMAD.IADD R16, R24, 0x1, R14 ;  /* 0x0000000118107824 */ /* 0x000fe200078e020e */
[--C-:B------:R-:W-:Y:S02]  /*2770*/  SHF.L.W.U32.HI R3, R3, 0xe, R26.reuse ;  /* 0x0000000e03037819 */ /* 0x100fe40000010e1a */
[--C-:B------:R-:W-:Y:S02]  /*2780*/  SHF.L.W.U32.HI R28, R26, 0x19, R26.reuse ;  /* 0x000000191a1c7819 */ /* 0x100fe40000010e1a */
[----:B------:R-:W-:-:S02]  /*2790*/  SHF.R.U32.HI R21, RZ, 0x3, R26 ;  /* 0x00000003ff157819 */ /* 0x000fc4000001161a */
[C-C-:B------:R-:W-:Y:S02]  /*27a0*/  SHF.L.W.U32.HI R30, R16.reuse, 0x1a, R16.reuse ;  /* 0x0000001a101e7819 */ /* 0x140fe40000010e10 */
[C-C-:B------:R-:W-:Y:S02]  /*27b0*/  SHF.L.W.U32.HI R33, R16.reuse, 0x15, R16.reuse ;  /* 0x0000001510217819 */ /* 0x140fe40000010e10 */
[----:B------:R-:W-:Y:S01]  /*27c0*/  SHF.L.W.U32.HI R35, R16, 0x7, R16 ;  /* 0x0000000710237819 */ /* 0x000fe20000010e10 */
[----:B------:R-:W-:Y:S01]  /*27d0*/  IMAD.IADD R19, R19, 0x1, R32 ;  /* 0x0000000113137824 */ /* 0x000fe200078e0220 */
[----:B------:R-:W-:Y:S02]  /*27e0*/  LOP3.LUT R28, R21, R28, R3, 0x96, !PT ;  /* 0x0000001c151c7212 */ /* 0x000fe400078e9603 */
[----:B------:R-:W-:Y:S02]  /*27f0*/  IADD3 R21, PT, PT, R9, R31, R2 ;  /* 0x0000001f09157210 */ /* 0x000fe40007ffe002 */
[----:B------:R-:W-:-:S02]  /*2800*/  LOP3.LUT R38, R35, R30, R33, 0x96, !PT ;  /* 0x0000001e23267212 */ /* 0x000fc400078e9621 */
[C-C-:B------:R-:W-:Y:S02]  /*2810*/  SHF.L.W.U32.HI R31, R24.reuse, 0x1e, R24.reuse ;  /* 0x0000001e181f7819 */ /* 0x140fe40000010e18 */
[C-C-:B------:R-:W-:Y:S02]  /*2820*/  SHF.L.W.U32.HI R32, R24.reuse, 0x13, R24.reuse ;  /* 0x0000001318207819 */ /* 0x140fe40000010e18 */
[----:B------:R-:W-:Y:S02]  /*2830*/  SHF.L.W.U32.HI R33, R24, 0xa, R24 ;  /* 0x0000000a18217819 */ /* 0x000fe40000010e18 */
[----:B------:R-:W-:Y:S02]  /*2840*/  LOP3.LUT R35, R6, R16, R25, 0xb8, !PT ;  /* 0x0000001006237212 */ /* 0x000fe400078eb819 */
[----:B------:R-:W-:Y:S02]  /*2850*/  LOP3.LUT R31, R33, R31, R32, 0x96, !PT ;  /* 0x0000001f211f7212 */ /* 0x000fe400078e9620 */
[----:B------:R-:W-:-:S02]  /*2860*/  LOP3.LUT R22, R27, R22, R24, 0xe8, !PT ;  /* 0x000000161b167212 */ /* 0x000fc400078ee818 */
[----:B------:R-:W-:Y:S02]  /*2870*/  IADD3 R38, PT, PT, R38, R35, R29 ;  /* 0x0000002326267210 */ /* 0x000fe40007ffe01d */
[----:B------:R-:W-:Y:S02]  /*2880*/  IADD3 R31, PT, PT, R8, R31, R22 ;  /* 0x0000001f081f7210 */ /* 0x000fe40007ffe016 */
[----:B------:R-:W-:Y:S01]  /*2890*/  IADD3 R8, PT, PT, R19, UR19, R38 ;  /* 0x0000001313087c10 */ /* 0x000fe2000fffe026 */
[----:B------:R-:W-:Y:S01]  /*28a0*/  USHF.R.U64 UR4, UR14, 0x1, UR15 ;  /* 0x000000010e047899 */ /* 0x000fe2000800120f */
[C-C-:B------:R-:W-:Y:S01]  /*28b0*/  SHF.L.W.U32.HI R30, R17.reuse, 0xf, R17.reuse ;  /* 0x0000000f111e7819 */ /* 0x140fe20000010e11 */
[----:B------:R-:W0:Y:S01]  /*28c0*/  LDCU.128 UR16, c[0x3][0x70] ;  /* 0x00c00e00ff1077ac */ /* 0x000e220008000c00 */
[--C-:B------:R-:W-:Y:S02]  /*28d0*/  SHF.L.W.U32.HI R3, R17, 0xd, R17.reuse ;  /* 0x0000000d11037819 */ /* 0x100fe40000010e11 */
[----:B------:R-:W-:Y:S01]  /*28e0*/  SHF.R.U32.HI R2, RZ, 0xa, R17 ;  /* 0x0000000aff027819 */ /* 0x000fe20000011611 */
[C---:B------:R-:W-:Y:S01]  /*28f0*/  IMAD.IADD R29, R31.reuse, 0x1, R8 ;  /* 0x000000011f1d7824 */ /* 0x040fe200078e0208 */
[----:B------:R-:W-:-:S02]  /*2900*/  SHF.L.W.U32.HI R33, R31, 0x13, R31 ;  /* 0x000000131f217819 */ /* 0x000fc40000010e1f */
[----:B------:R-:W-:Y:S02]  /*2910*/  LOP3.LUT R30, R2, R30, R3, 0x96, !PT ;  /* 0x0000001e021e7212 */ /* 0x000fe400078e9603 */
[----:B------:R-:W-:Y:S02]  /*2920*/  IADD3 R3, P0, PT, R12, UR4, RZ ;  /* 0x000000040c037c10 */ /* 0x000fe4000ff1e0ff */
[C-C-:B------:R-:W-:Y:S02]  /*2930*/  SHF.L.W.U32.HI R12, R31.reuse, 0x1e, R31.reuse ;  /* 0x0000001e1f0c7819 */ /* 0x140fe40000010e1f */
[----:B------:R-:W-:Y:S02]  /*2940*/  SHF.L.W.U32.HI R22, R31, 0xa, R31 ;  /* 0x0000000a1f167819 */ /* 0x000fe40000010e1f */
[C-C-:B------:R-:W-:Y:S02]  /*2950*/  SHF.L.W.U32.HI R32, R29.reuse, 0x1a, R29.reuse ;  /* 0x0000001a1d207819 */ /* 0x140fe40000010e1d */
[----:B------:R-:W-:-:S02]  /*2960*/  SHF.L.W.U32.HI R37, R29, 0x15, R29 ;  /* 0x000000151d257819 */ /* 0x000fc40000010e1d */
[----:B------:R-:W-:Y:S02]  /*2970*/  SHF.L.W.U32.HI R38, R29, 0x7, R29 ;  /* 0x000000071d267819 */ /* 0x000fe40000010e1d */
[----:B------:R-:W-:Y:S02]  /*2980*/  LOP3.LUT R35, R22, R12, R33, 0x96, !PT ;  /* 0x0000000c16237212 */ /* 0x000fe400078e9621 */
[----:B------:R-:W-:Y:S02]  /*2990*/  LOP3.LUT R37, R38, R32, R37, 0x96, !PT ;  /* 0x0000002026257212 */ /* 0x000fe400078e9625 */
[----:B------:R-:W-:Y:S01]  /*29a0*/  LOP3.LUT R12, R25, R29, R16, 0xb8, !PT ;  /* 0x0000001d190c7212 */ /* 0x000fe200078eb810 */
[----:B------:R-:W-:Y:S01]  /*29b0*/  IMAD.IADD R21, R30, 0x1, R21 ;  /* 0x000000011e157824 */ /* 0x000fe200078e0215 */
[C-C-:B------:R-:W-:Y:S02]  /*29c0*/  SHF.L.W.U32.HI R22, R19.reuse, 0xf, R19.reuse ;  /* 0x0000000f13167819 */ /* 0x140fe40000010e13 */
[----:B------:R-:W-:-:S02]  /*29d0*/  SHF.L.W.U32.HI R33, R19, 0xd, R19 ;  /* 0x0000000d13217819 */ /* 0x000fc40000010e13 */
[----:B------:R-:W-:Y:S02]  /*29e0*/  SHF.R.U32.HI R30, RZ, 0xa, R19 ;  /* 0x0000000aff1e7819 */ /* 0x000fe40000011613 */
[----:B------:R-:W-:Y:S02]  /*29f0*/  LOP3.LUT R27, R24, R27, R31, 0xe8, !PT ;  /* 0x0000001b181b7212 */ /* 0x000fe400078ee81f */
[----:B------:R-:W-:Y:S02]  /*2a00*/  IADD3 R6, PT, PT, R37, R12, R6 ;  /* 0x0000000c25067210 */ /* 0x000fe40007ffe006 */
[----:B------:R-:W-:Y:S02]  /*2a10*/  IADD3 R12, PT, PT, R5, R28, R4 ;  /* 0x0000001c050c7210 */ /* 0x000fe40007ffe004 */
[----:B------:R-:W-:Y:S02]  /*2a20*/  LOP3.LUT R33, R30, R22, R33, 0x96, !PT ;  /* 0x000000161e217212 */ /* 0x000fe400078e9621 */
[----:B------:R-:W-:-:S02]  /*2a30*/  IADD3 R22, PT, PT, R18, R35, R27 ;  /* 0x0000002312167210 */ /* 0x000fc40007ffe01b */
[----:B0-----:R-:W-:Y:S02]  /*2a40*/  IADD3 R4, PT, PT, R21, UR16, R6 ;  /* 0x0000001015047c10 */ /* 0x001fe4000fffe006 */
[----:B------:R-:W-:-:S03]  /*2a50*/  SHF.L.W.U32.HI R18, R7, 0xe, R10 ;  /* 0x0000000e07127819 */ /* 0x000fc60000010e0a */
[----:B------:R-:W-:Y:S01]  /*2a60*/  IMAD.IADD R6, R22, 0x1, R4 ;  /* 0x0000000116067824 */ /* 0x000fe200078e0204 */
[--C-:B------:R-:W-:Y:S02]  /*2a70*/  SHF.L.W.U32.HI R7, R10, 0x19, R10.reuse ;  /* 0x000000190a077819 */ /* 0x100fe40000010e0a */
[----:B------:R-:W-:Y:S02]  /*2a80*/  SHF.R.U32.HI R27, RZ, 0x3, R10 ;  /* 0x00000003ff1b7819 */ /* 0x000fe4000001160a */
[C-C-:B------:R-:W-:Y:S02]  /*2a90*/  SHF.L.W.U32.HI R32, R6.reuse, 0x1a, R6.reuse ;  /* 0x0000001a06207819 */ /* 0x140fe40000010e06 */
[C-C-:B------:R-:W-:Y:S02]  /*2aa0*/  SHF.L.W.U32.HI R37, R6.reuse, 0x15, R6.reuse ;  /* 0x0000001506257819 */ /* 0x140fe40000010e06 */
[----:B------:R-:W-:Y:S02]  /*2ab0*/  SHF.L.W.U32.HI R38, R6, 0x7, R6 ;  /* 0x0000000706267819 */ /* 0x000fe40000010e06 */
[----:B------:R-:W-:-:S02]  /*2ac0*/  LOP3.LUT R7, R27, R7, R18, 0x96, !PT ;  /* 0x000000071b077212 */ /* 0x000fc400078e9612 */
[C-C-:B------:R-:W-:Y:S02]  /*2ad0*/  SHF.L.W.U32.HI R28, R22.reuse, 0x1e, R22.reuse ;  /* 0x0000001e161c7819 */ /* 0x140fe40000010e16 */
[C-C-:B------:R-:W-:Y:S02]  /*2ae0*/  SHF.L.W.U32.HI R35, R22.reuse, 0x13, R22.reuse ;  /* 0x0000001316237819 */ /* 0x140fe40000010e16 */
[----:B------:R-:W-:Y:S02]  /*2af0*/  SHF.L.W.U32.HI R30, R22, 0xa, R22 ;  /* 0x0000000a161e7819 */ /* 0x000fe40000010e16 */
[----:B------:R-:W-:Y:S02]  /*2b00*/  LOP3.LUT R32, R38, R32, R37, 0x96, !PT ;  /* 0x0000002026207212 */ /* 0x000fe400078e9625 */
[----:B------:R-:W-:Y:S01]  /*2b10*/  LOP3.LUT R18, R16, R6, R29, 0xb8, !PT ;  /* 0x0000000610127212 */ /* 0x000fe200078eb81d */
[----:B------:R-:W-:Y:S01]  /*2b20*/  IMAD.IADD R12, R33, 0x1, R12 ;  /* 0x00000001210c7824 */ /* 0x000fe200078e020c */
[----:B------:R-:W-:-:S02]  /*2b30*/  LOP3.LUT R35, R30, R28, R35, 0x96, !PT ;  /* 0x0000001c1e237212 */ /* 0x000fc400078e9623 */
[----:B------:R-:W-:Y:S02]  /*2b40*/  LOP3.LUT R24, R31, R24, R22, 0xe8, !PT ;  /* 0x000000181f187212 */ /* 0x000fe400078ee816 */
[----:B------:R-:W-:Y:S02]  /*2b50*/  IADD3 R25, PT, PT, R32, R18, R25 ;  /* 0x0000001220197210 */ /* 0x000fe40007ffe019 */
[----:B------:R-:W-:Y:S02]  /*2b60*/  IADD3 R18, PT, PT, R23, R7, R26 ;  /* 0x0000000717127210 */ /* 0x000fe40007ffe01a */
[----:B------:R-:W-:Y:S02]  /*2b70*/  IADD3 R26, PT, PT, R20, R35, R24 ;  /* 0x00000023141a7210 */ /* 0x000fe40007ffe018 */
[----:B------:R-:W-:Y:S02]  /*2b80*/  IADD3 R7, PT, PT, R12, UR17, R25 ;  /* 0x000000110c077c10 */ /* 0x000fe4000fffe019 */
[----:B------:R-:W-:-:S03]  /*2b90*/  SHF.L.W.U32.HI R27, R21, 0xf, R21 ;  /* 0x0000000f151b7819 */ /* 0x000fc60000010e15 */
[----:B------:R-:W-:Y:S01]  /*2ba0*/  IMAD.IADD R25, R26, 0x1, R7 ;  /* 0x000000011a197824 */ /* 0x000fe200078e0207 */
[--C-:B------:R-:W-:Y:S02]  /*2bb0*/  SHF.L.W.U32.HI R28, R21, 0xd, R21.reuse ;  /* 0x0000000d151c7819 */ /* 0x100fe40000010e15 */
[----:B------:R-:W-:Y:S02]  /*2bc0*/  SHF.R.U32.HI R30, RZ, 0xa, R21 ;  /* 0x0000000aff1e7819 */ /* 0x000fe40000011615 */
[C-C-:B------:R-:W-:Y:S02]  /*2bd0*/  SHF.L.W.U32.HI R20, R34.reuse, 0x19, R34.reuse ;  /* 0x0000001922147819 */ /* 0x140fe40000010e22 */
[--C-:B------:R-:W-:Y:S02]  /*2be0*/  SHF.L.W.U32.HI R33, R34, 0xe, R34.reuse ;  /* 0x0000000e22217819 */ /* 0x100fe40000010e22 */
[----:B------:R-:W-:Y:S02]  /*2bf0*/  SHF.R.U32.HI R24, RZ, 0x3, R34 ;  /* 0x00000003ff187819 */ /* 0x000fe40000011622 */
[----:B------:R-:W-:-:S02]  /*2c00*/  SHF.L.W.U32.HI R32, R25, 0x1a, R25 ;  /* 0x0000001a19207819 */ /* 0x000fc40000010e19 */
[C-C-:B------:R-:W-:Y:S02]  /*2c10*/  SHF.L.W.U32.HI R37, R25.reuse, 0x15, R25.reuse ;  /* 0x0000001519257819 */ /* 0x140fe40000010e19 */
[----:B------:R-:W-:Y:S02]  /*2c20*/  SHF.L.W.U32.HI R38, R25, 0x7, R25 ;  /* 0x0000000719267819 */ /* 0x000fe40000010e19 */
[----:B------:R-:W-:Y:S02]  /*2c30*/  LOP3.LUT R27, R30, R27, R28, 0x96, !PT ;  /* 0x0000001b1e1b7212 */ /* 0x000fe400078e961c */
[----:B------:R-:W-:Y:S02]  /*2c40*/  LOP3.LUT R20, R24, R20, R33, 0x96, !PT ;  /* 0x0000001418147212 */ /* 0x000fe400078e9621 */
[C-C-:B------:R-:W-:Y:S02]  /*2c50*/  SHF.L.W.U32.HI R28, R26.reuse, 0x1e, R26.reuse ;  /* 0x0000001e1a1c7819 */ /* 0x140fe40000010e1a */
[----:B------:R-:W-:-:S02]  /*2c60*/  SHF.L.W.U32.HI R35, R26, 0x13, R26 ;  /* 0x000000131a237819 */ /* 0x000fc40000010e1a */
[----:B------:R-:W-:Y:S02]  /*2c70*/  SHF.L.W.U32.HI R30, R26, 0xa, R26 ;  /* 0x0000000a1a1e7819 */ /* 0x000fe40000010e1a */
[----:B------:R-:W-:Y:S02]  /*2c80*/  LOP3.LUT R37, R38, R32, R37, 0x96, !PT ;  /* 0x0000002026257212 */ /* 0x000fe400078e9625 */
[----:B------:R-:W-:Y:S01]  /*2c90*/  LOP3.LUT R24, R29, R25, R6, 0xb8, !PT ;  /* 0x000000191d187212 */ /* 0x000fe200078eb806 */
[----:B------:R-:W-:Y:S01]  /*2ca0*/  IMAD.IADD R18, R27, 0x1, R18 ;  /* 0x000000011b127824 */ /* 0x000fe200078e0212 */
[----:B------:R-:W-:Y:S02]  /*2cb0*/  LOP3.LUT R35, R30, R28, R35, 0x96, !PT ;  /* 0x0000001c1e237212 */ /* 0x000fe400078e9623 */
[----:B------:R-:W-:Y:S02]  /*2cc0*/  LOP3.LUT R31, R22, R31, R26, 0xe8, !PT ;  /* 0x0000001f161f7212 */ /* 0x000fe400078ee81a */
[----:B------:R-:W-:-:S02]  /*2cd0*/  IADD3 R37, PT, PT, R37, R24, R16 ;  /* 0x0000001825257210 */ /* 0x000fc40007ffe010 */
[----:B------:R-:W-:Y:S02]  /*2ce0*/  IADD3 R24, PT, PT, R11, R20, R10 ;  /* 0x000000140b187210 */ /* 0x000fe40007ffe00a */
[----:B------:R-:W-:Y:S02]  /*2cf0*/  IADD3 R31, PT, PT, R14, R35, R31 ;  /* 0x000000230e1f7210 */ /* 0x000fe40007ffe01f */
[----:B------:R-:W-:Y:S02]  /*2d00*/  IADD3 R10, PT, PT, R18, UR18, R37 ;  /* 0x00000012120a7c10 */ /* 0x000fe4000fffe025 */
[C-C-:B------:R-:W-:Y:S02]  /*2d10*/  SHF.L.W.U32.HI R27, R12.reuse, 0xf, R12.reuse ;  /* 0x0000000f0c1b7819 */ /* 0x140fe40000010e0c */
[----:B------:R-:W-:Y:S01]  /*2d20*/  SHF.L.W.U32.HI R28, R12, 0xd, R12 ;  /* 0x0000000d0c1c7819 */ /* 0x000fe20000010e0c */
[----:B------:R-:W-:Y:S01]  /*2d30*/  IMAD.IADD R20, R31, 0x1, R10 ;  /* 0x000000011f147824 */ /* 0x000fe200078e020a */
[----:B------:R-:W-:-:S02]  /*2d40*/  SHF.R.U32.HI R30, RZ, 0xa, R12 ;  /* 0x0000000aff1e7819 */ /* 0x000fc4000001160c */
[C-C-:B------:R-:W-:Y:S02]  /*2d50*/  SHF.L.W.U32.HI R35, R31.reuse, 0x13, R31.reuse ;  /* 0x000000131f237819 */ /* 0x140fe40000010e1f */
[----:B------:R-:W-:Y:S02]  /*2d60*/  LOP3.LUT R27, R30, R27, R28, 0x96, !PT ;  /* 0x0000001b1e1b7212 */ /* 0x000fe400078e961c */
[C-C-:B------:R-:W-:Y:S02]  /*2d70*/  SHF.L.W.U32.HI R28, R31.reuse, 0x1e, R31.reuse ;  /* 0x0000001e1f1c7819 */ /* 0x140fe40000010e1f */
[----:B------:R-:W-:Y:S02]  /*2d80*/  SHF.L.W.U32.HI R30, R31, 0xa, R31 ;  /* 0x0000000a1f1e7819 */ /* 0x000fe40000010e1f */
[C-C-:B------:R-:W-:Y:S02]  /*2d90*/  SHF.L.W.U32.HI R32, R20.reuse, 0x1a, R20.reuse ;  /* 0x0000001a14207819 */ /* 0x140fe40000010e14 */
[----:B------:R-:W-:-:S02]  /*2da0*/  SHF.L.W.U32.HI R37, R20, 0x15, R20 ;  /* 0x0000001514257819 */ /* 0x000fc40000010e14 */
[----:B------:R-:W-:Y:S02]  /*2db0*/  SHF.L.W.U32.HI R38, R20, 0x7, R20 ;  /* 0x0000000714267819 */ /* 0x000fe40000010e14 */
[C-C-:B------:R-:W-:Y:S02]  /*2dc0*/  SHF.L.W.U32.HI R14, R36.reuse, 0x19, R36.reuse ;  /* 0x00000019240e7819 */ /* 0x140fe40000010e24 */
[--C-:B------:R-:W-:Y:S02]  /*2dd0*/  SHF.L.W.U32.HI R33, R36, 0xe, R36.reuse ;  /* 0x0000000e24217819 */ /* 0x100fe40000010e24 */
[----:B------:R-:W-:Y:S01]  /*2de0*/  SHF.R.U32.HI R16, RZ, 0x3, R36 ;  /* 0x00000003ff107819 */ /* 0x000fe20000011624 */
[----:B------:R-:W-:Y:S01]  /*2df0*/  USHF.R.U32.HI UR5, URZ, 0x1, UR15 ;  /* 0x00000001ff057899 */ /* 0x000fe2000801160f */
[----:B------:R-:W-:Y:S01]  /*2e00*/  LOP3.LUT R35, R30, R28, R35, 0x96, !PT ;  /* 0x0000001c1e237212 */ /* 0x000fe200078e9623 */
[----:B------:R-:W-:Y:S01]  /*2e10*/  IMAD.IADD R24, R27, 0x1, R24 ;  /* 0x000000011b187824 */ /* 0x000fe200078e0218 */
[----:B------:R-:W-:-:S02]  /*2e20*/  LOP3.LUT R32, R38, R32, R37, 0x96, !PT ;  /* 0x0000002026207212 */ /* 0x000fc400078e9625 */
[----:B------:R-:W-:Y:S02]  /*2e30*/  LOP3.LUT R30, R6, R20, R25, 0xb8, !PT ;  /* 0x00000014061e7212 */ /* 0x000fe400078eb819 */
[----:B------:R-:W-:Y:S02]  /*2e40*/  LOP3.LUT R14, R16, R14, R33, 0x96, !PT ;  /* 0x0000000e100e7212 */ /* 0x000fe400078e9621 */
[C-C-:B------:R-:W-:Y:S02]  /*2e50*/  SHF.L.W.U32.HI R16, R18.reuse, 0xf, R18.reuse ;  /* 0x0000000f12107819 */ /* 0x140fe40000010e12 */
[--C-:B------:R-:W-:Y:S02]  /*2e60*/  SHF.L.W.U32.HI R27, R18, 0xd, R18.reuse ;  /* 0x0000000d121b7819 */ /* 0x100fe40000010e12 */
[----:B------:R-:W-:Y:S02]  /*2e70*/  SHF.R.U32.HI R28, RZ, 0xa, R18 ;  /* 0x0000000aff1c7819 */ /* 0x000fe40000011612 */
[----:B------:R-:W-:-:S02]  /*2e80*/  LOP3.LUT R22, R26, R22, R31, 0xe8, !PT ;  /* 0x000000161a167212 */ /* 0x000fc400078ee81f */
[----:B------:R-:W-:Y:S01]  /*2e90*/  IADD3 R33, PT, PT, R32, R30, R29 ;  /* 0x0000001e20217210 */ /* 0x000fe20007ffe01d */
[----:B------:R-:W-:Y:S01]  /*2ea0*/  IMAD.X R42, RZ, RZ, UR5, P0 ;  /* 0x00000005ff2a7e24 */ /* 0x000fe200080e06ff */
[----:B------:R-:W-:Y:S02]  /*2eb0*/  LOP3.LUT R29, R28, R16, R27, 0x96, !PT ;  /* 0x000000101c1d7212 */ /* 0x000fe400078e961b */
[C---:B------:R-:W-:Y:S02]  /*2ec0*/  LEA R2, P1, R3.reuse, UR12, 0x5 ;  /* 0x0000000c03027c11 */ /* 0x040fe4000f8228ff */
[----:B------:R-:W-:Y:S02]  /*2ed0*/  IADD3 R28, PT, PT, R8, R35, R22 ;  /* 0x00000023081c7210 */ /* 0x000fe40007ffe016 */
[----:B------:R-:W-:Y:S02]  /*2ee0*/  IADD3 R8, PT, PT, R24, UR19, R33 ;  /* 0x0000001318087c10 */ /* 0x000fe4000fffe021 */
[----:B------:R-:W-:Y:S01]  /*2ef0*/  LEA.HI.X R3, R3, UR13, R42, 0x5, P1 ;  /* 0x0000000d03037c11 */ /* 0x000fe200088f2c2a */
[----:B------:R-:W0:Y:S02]  /*2f00*/  LDCU.128 UR12, c[0x3][0x80] ;  /* 0x00c01000ff0c77ac */ /* 0x000e240008000c00 */
[----:B------:R-:W-:Y:S01]  /*2f10*/  IMAD.IADD R27, R28, 0x1, R8 ;  /* 0x000000011c1b7824 */ /* 0x000fe200078e0208 */
[----:B------:R-:W-:-:S02]  /*2f20*/  IADD3 R14, PT, PT, R13, R14, R34 ;  /* 0x0000000e0d0e7210 */ /* 0x000fc40007ffe022 */
[C-C-:B------:R-:W-:Y:S02]  /*2f30*/  SHF.L.W.U32.HI R16, R40.reuse, 0x19, R40.reuse ;  /* 0x0000001928107819 */ /* 0x140fe40000010e28 */
[--C-:B------:R-:W-:Y:S02]  /*2f40*/  SHF.L.W.U32.HI R33, R40, 0xe, R40.reuse ;  /* 0x0000000e28217819 */ /* 0x100fe40000010e28 */
[----:B------:R-:W-:Y:S02]  /*2f50*/  SHF.R.U32.HI R22, RZ, 0x3, R40 ;  /* 0x00000003ff167819 */ /* 0x000fe40000011628 */
[C-C-:B------:R-:W-:Y:S02]  /*2f60*/  SHF.L.W.U32.HI R34, R27.reuse, 0x1a, R27.reuse ;  /* 0x0000001a1b227819 */ /* 0x140fe40000010e1b */
[C-C-:B------:R-:W-:Y:S02]  /*2f70*/  SHF.L.W.U32.HI R37, R27.reuse, 0x15, R27.reuse ;  /* 0x000000151b257819 */ /* 0x140fe40000010e1b */
[----:B------:R-:W-:-:S02]  /*2f80*/  SHF.L.W.U32.HI R38, R27, 0x7, R27 ;  /* 0x000000071b267819 */ /* 0x000fc40000010e1b */
[C-C-:B------:R-:W-:Y:S02]  /*2f90*/  SHF.L.W.U32.HI R30, R28.reuse, 0x1e, R28.reuse ;  /* 0x0000001e1c1e7819 */ /* 0x140fe40000010e1c */
[C-C-:B------:R-:W-:Y:S02]  /*2fa0*/  SHF.L.W.U32.HI R35, R28.reuse, 0x13, R28.reuse ;  /* 0x000000131c237819 */ /* 0x140fe40000010e1c */
[----:B------:R-:W-:Y:S02]  /*2fb0*/  SHF.L.W.U32.HI R32, R28, 0xa, R28 ;  /* 0x0000000a1c207819 */ /* 0x000fe40000010e1c */
[----:B------:R-:W-:Y:S01]  /*2fc0*/  LOP3.LUT R16, R22, R16, R33, 0x96, !PT ;  /* 0x0000001016107212 */ /* 0x000fe200078e9621 */
[----:B------:R-:W-:Y:S01]  /*2fd0*/  IMAD.IADD R22, R29, 0x1, R14 ;  /* 0x000000011d167824 */ /* 0x000fe200078e020e */
[----:B------:R-:W-:Y:S02]  /*2fe0*/  LOP3.LUT R37, R38, R34, R37, 0x96, !PT ;  /* 0x0000002226257212 */ /* 0x000fe400078e9625 */
[----:B------:R-:W-:-:S02]  /*2ff0*/  LOP3.LUT R14, R25, R27, R20, 0xb8, !PT ;  /* 0x0000001b190e7212 */ /* 0x000fc400078eb814 */
[----:B------:R-:W-:Y:S02]  /*3000*/  LOP3.LUT R35, R32, R30, R35, 0x96, !PT ;  /* 0x0000001e20237212 */ /* 0x000fe400078e9623 */
[C-C-:B------:R-:W-:Y:S02]  /*3010*/  SHF.L.W.U32.HI R29, R24.reuse, 0xf, R24.reuse ;  /* 0x0000000f181d7819 */ /* 0x140fe40000010e18 */
[--C-:B------:R-:W-:Y:S02]  /*3020*/  SHF.L.W.U32.HI R30, R24, 0xd, R24.reuse ;  /* 0x0000000d181e7819 */ /* 0x100fe40000010e18 */
[----:B------:R-:W-:Y:S02]  /*3030*/  SHF.R.U32.HI R32, RZ, 0xa, R24 ;  /* 0x0000000aff207819 */ /* 0x000fe40000011618 */
[----:B------:R-:W-:Y:S02]  /*3040*/  LOP3.LUT R26, R31, R26, R28, 0xe8, !PT ;  /* 0x0000001a1f1a7212 */ /* 0x000fe400078ee81c */
[----:B------:R-:W-:-:S02]  /*3050*/  IADD3 R37, PT, PT, R37, R14, R6 ;  /* 0x0000000e25257210 */ /* 0x000fc40007ffe006 */
[----:B------:R-:W-:Y:S02]  /*3060*/  LOP3.LUT R33, R32, R29, R30, 0x96, !PT ;  /* 0x0000001d20217212 */ /* 0x000fe400078e961e */
[----:B------:R-:W-:Y:S02]  /*3070*/  IADD3 R29, PT, PT, R4, R35, R26 ;  /* 0x00000023041d7210 */ /* 0x000fe40007ffe01a */
[----:B0-----:R-:W-:Y:S02]  /*3080*/  IADD3 R26, PT, PT, R22, UR12, R37 ;  /* 0x0000000c161a7c10 */ /* 0x001fe4000fffe025 */
[----:B------:R-:W-:-:S03]  /*3090*/  IADD3 R14, PT, PT, R17, R16, R36 ;  /* 0x00000010110e7210 */ /* 0x000fc60007ffe024 */
[----:B------:R-:W-:Y:S01]  /*30a0*/  IMAD.IADD R4, R29, 0x1, R26 ;  /* 0x000000011d047824 */ /* 0x000fe200078e021a */
        /* <DEDUP_REMOVED lines=9> */
[----:B------:R-:W-:Y:S02]  /*3140*/  LOP3.LUT R6, R16, R6, R35, 0x96, !PT ;  /* 0x0000000610067212 */ /* 0x000fe400078e9623 */
[----:B------:R-:W-:Y:S02]  /*3150*/  LOP3.LUT R34, R36, R34, R39, 0x96, !PT ;  /* 0x0000002224227212 */ /* 0x000fe400078e9627 */
[----:B------:R-:W-:Y:S01]  /*3160*/  LOP3.LUT R35, R20, R4, R27, 0xb8, !PT ;  /* 0x0000000414237212 */ /* 0x000fe200078eb81b */
[----:B------:R-:W-:Y:S01]  /*3170*/  IMAD.IADD R14, R33, 0x1, R14 ;  /* 0x00000001210e7824 */ /* 0x000fe200078e020e */
[----:B------:R-:W-:-:S02]  /*3180*/  LOP3.LUT R32, R32, R30, R37, 0x96, !PT ;  /* 0x0000001e20207212 */ /* 0x000fc400078e9625 */
[C-C-:B------:R-:W-:Y:S02]  /*3190*/  SHF.L.W.U32.HI R16, R22.reuse, 0xf, R22.reuse ;  /* 0x0000000f16107819 */ /* 0x140fe40000010e16 */
[--C-:B------:R-:W-:Y:S02]  /*31a0*/  SHF.L.W.U32.HI R33, R22, 0xd, R22.reuse ;  /* 0x0000000d16217819 */ /* 0x100fe40000010e16 */
[----:B------:R-:W-:Y:S02]  /*31b0*/  SHF.R.U32.HI R30, RZ, 0xa, R22 ;  /* 0x0000000aff1e7819 */ /* 0x000fe40000011616 */
[----:B------:R-:W-:Y:S02]  /*31c0*/  LOP3.LUT R31, R28, R31, R29, 0xe8, !PT ;  /* 0x0000001f1c1f7212 */ /* 0x000fe400078ee81d */
[----:B------:R-:W-:Y:S02]  /*31d0*/  IADD3 R25, PT, PT, R34, R35, R25 ;  /* 0x0000002322197210 */ /* 0x000fe40007ffe019 */
[----:B------:R-:W-:-:S02]  /*31e0*/  LOP3.LUT R33, R30, R16, R33, 0x96, !PT ;  /* 0x000000101e217212 */ /* 0x000fc400078e9621 */
[----:B------:R-:W-:Y:S02]  /*31f0*/  IADD3 R30, PT, PT, R7, R32, R31 ;  /* 0x00000020071e7210 */ /* 0x000fe40007ffe01f */
[----:B------:R-:W-:-:S05]  /*3200*/  IADD3 R25, PT, PT, R14, UR13, R25 ;  /* 0x0000000d0e197c10 */ /* 0x000fca000fffe019 */
[C---:B------:R-:W-:Y:S01]  /*3210*/  IMAD.IADD R7, R30.reuse, 0x1, R25 ;  /* 0x000000011e077824 */ /* 0x040fe200078e0219 */
[C-C-:B------:R-:W-:Y:S02]  /*3220*/  SHF.L.W.U32.HI R34, R30.reuse, 0x1e, R30.reuse ;  /* 0x0000001e1e227819 */ /* 0x140fe40000010e1e */
[C-C-:B------:R-:W-:Y:S02]  /*3230*/  SHF.L.W.U32.HI R35, R30.reuse, 0x13, R30.reuse ;  /* 0x000000131e237819 */ /* 0x140fe40000010e1e */
[----:B------:R-:W-:Y:S02]  /*3240*/  SHF.L.W.U32.HI R36, R30, 0xa, R30 ;  /* 0x0000000a1e247819 */ /* 0x000fe40000010e1e */
[C-C-:B------:R-:W-:Y:S02]  /*3250*/  SHF.L.W.U32.HI R37, R7.reuse, 0x1a, R7.reuse ;  /* 0x0000001a07257819 */ /* 0x140fe40000010e07 */
[C-C-:B------:R-:W-:Y:S02]  /*3260*/  SHF.L.W.U32.HI R38, R7.reuse, 0x15, R7.reuse ;  /* 0x0000001507267819 */ /* 0x140fe40000010e07 */
[----:B------:R-:W-:-:S02]  /*3270*/  SHF.L.W.U32.HI R39, R7, 0x7, R7 ;  /* 0x0000000707277819 */ /* 0x000fc40000010e07 */
[----:B------:R-:W-:Y:S02]  /*3280*/  IADD3 R6, PT, PT, R19, R6, R40 ;  /* 0x0000000613067210 */ /* 0x000fe40007ffe028 */
[C-C-:B------:R-:W-:Y:S02]  /*3290*/  SHF.L.W.U32.HI R31, R15.reuse, 0x19, R15.reuse ;  /* 0x000000190f1f7819 */ /* 0x140fe40000010e0f */
[--C-:B------:R-:W-:Y:S02]  /*32a0*/  SHF.L.W.U32.HI R16, R15, 0xe, R15.reuse ;  /* 0x0000000e0f107819 */ /* 0x100fe40000010e0f */
[----:B------:R-:W-:Y:S02]  /*32b0*/  SHF.R.U32.HI R32, RZ, 0x3, R15 ;  /* 0x00000003ff207819 */ /* 0x000fe4000001160f */
[----:B------:R-:W-:Y:S02]  /*32c0*/  LOP3.LUT R35, R36, R34, R35, 0x96, !PT ;  /* 0x0000002224237212 */ /* 0x000fe400078e9623 */
[----:B------:R-:W-:-:S02]  /*32d0*/  LOP3.LUT R37, R39, R37, R38, 0x96, !PT ;  /* 0x0000002527257212 */ /* 0x000fc400078e9626 */
[----:B------:R-:W-:Y:S02]  /*32e0*/  LOP3.LUT R34, R27, R7, R4, 0xb8, !PT ;  /* 0x000000071b227212 */ /* 0x000fe400078eb804 */
[----:B------:R-:W-:Y:S01]  /*32f0*/  LOP3.LUT R31, R32, R31, R16, 0x96, !PT ;  /* 0x0000001f201f7212 */ /* 0x000fe200078e9610 */
[----:B------:R-:W-:Y:S01]  /*3300*/  IMAD.IADD R16, R33, 0x1, R6 ;  /* 0x0000000121107824 */ /* 0x000fe200078e0206 */
[----:B------:R-:W-:Y:S02]  /*3310*/  LOP3.LUT R28, R29, R28, R30, 0xe8, !PT ;  /* 0x0000001c1d1c7212 */ /* 0x000fe400078ee81e */
[----:B------:R-:W-:Y:S02]  /*3320*/  IADD3 R37, PT, PT, R37, R34, R20 ;  /* 0x0000002225257210 */ /* 0x000fe40007ffe014 */
[----:B------:R-:W-:Y:S02]  /*3330*/  IADD3 R20, PT, PT, R21, R31, R0 ;  /* 0x0000001f15147210 */ /* 0x000fe40007ffe000 */
[----:B------:R-:W-:-:S02]  /*3340*/  IADD3 R31, PT, PT, R10, R35, R28 ;  /* 0x000000230a1f7210 */ /* 0x000fc40007ffe01c */
[----:B------:R-:W-:Y:S02]  /*3350*/  IADD3 R10, PT, PT, R16, UR14, R37 ;  /* 0x0000000e100a7c10 */ /* 0x000fe4000fffe025 */
[C-C-:B------:R-:W-:Y:S02]  /*3360*/  SHF.L.W.U32.HI R6, R14.reuse, 0xf, R14.reuse ;  /* 0x0000000f0e067819 */ /* 0x140fe40000010e0e */
[----:B------:R-:W-:Y:S01]  /*3370*/  SHF.L.W.U32.HI R33, R14, 0xd, R14 ;  /* 0x0000000d0e217819 */ /* 0x000fe20000010e0e */
[C---:B------:R-:W-:Y:S01]  /*3380*/  IMAD.IADD R28, R31.reuse, 0x1, R10 ;  /* 0x000000011f1c7824 */ /* 0x040fe200078e020a */
[----:B------:R-:W-:Y:S02]  /*3390*/  SHF.R.U32.HI R32, RZ, 0xa, R14 ;  /* 0x0000000aff207819 */ /* 0x000fe4000001160e */
[----:B------:R-:W-:Y:S02]  /*33a0*/  SHF.L.W.U32.HI R37, R31, 0x13, R31 ;  /* 0x000000131f257819 */ /* 0x000fe40000010e1f */
[----:B------:R-:W-:-:S02]  /*33b0*/  LOP3.LUT R33, R32, R6, R33, 0x96, !PT ;  /* 0x0000000620217212 */ /* 0x000fc400078e9621 */
[C-C-:B------:R-:W-:Y:S02]  /*33c0*/  SHF.L.W.U32.HI R32, R31.reuse, 0x1e, R31.reuse ;  /* 0x0000001e1f207819 */ /* 0x140fe40000010e1f */
[----:B------:R-:W-:Y:S02]  /*33d0*/  SHF.L.W.U32.HI R34, R31, 0xa, R31 ;  /* 0x0000000a1f227819 */ /* 0x000fe40000010e1f */
[C-C-:B------:R-:W-:Y:S02]  /*33e0*/  SHF.L.W.U32.HI R36, R28.reuse, 0x1a, R28.reuse ;  /* 0x0000001a1c247819 */ /* 0x140fe40000010e1c */
[C-C-:B------:R-:W-:Y:S02]  /*33f0*/  SHF.L.W.U32.HI R39, R28.reuse, 0x15, R28.reuse ;  /* 0x000000151c277819 */ /* 0x140fe40000010e1c */
[----:B------:R-:W-:Y:S02]  /*3400*/  SHF.L.W.U32.HI R38, R28, 0x7, R28 ;  /* 0x000000071c267819 */ /* 0x000fe40000010e1c */
[----:B------:R-:W-:-:S02]  /*3410*/  LOP3.LUT R37, R34, R32, R37, 0x96, !PT ;  /* 0x0000002022257212 */ /* 0x000fc400078e9625 */
[----:B------:R-:W-:Y:S02]  /*3420*/  LOP3.LUT R36, R38, R36, R39, 0x96, !PT ;  /* 0x0000002426247212 */ /* 0x000fe400078e9627 */
[----:B------:R-:W-:Y:S01]  /*3430*/  LOP3.LUT R34, R4, R28, R7, 0xb8, !PT ;  /* 0x0000001c04227212 */ /* 0x000fe200078eb807 */
[----:B------:R-:W-:Y:S01]  /*3440*/  IMAD.IADD R20, R33, 0x1, R20 ;  /* 0x0000000121147824 */ /* 0x000fe200078e0214 */
[----:B------:R-:W-:Y:S02]  /*3450*/  LOP3.LUT R29, R30, R29, R31, 0xe8, !PT ;  /* 0x0000001d1e1d7212 */ /* 0x000fe400078ee81f */
[C-C-:B------:R-:W-:Y:S02]  /*3460*/  SHF.L.W.U32.HI R0, R9.reuse, 0x19, R9.reuse ;  /* 0x0000001909007819 */ /* 0x140fe40000010e09 */
[--C-:B------:R-:W-:Y:S02]  /*3470*/  SHF.L.W.U32.HI R35, R9, 0xe, R9.reuse ;  /* 0x0000000e09237819 */ /* 0x100fe40000010e09 */
[----:B------:R-:W-:-:S02]  /*3480*/  SHF.R.U32.HI R6, RZ, 0x3, R9 ;  /* 0x00000003ff067819 */ /* 0x000fc40000011609 */
[----:B------:R-:W-:Y:S02]  /*3490*/  IADD3 R27, PT, PT, R36, R34, R27 ;  /* 0x00000022241b7210 */ /* 0x000fe40007ffe01b */
[----:B------:R-:W-:Y:S02]  /*34a0*/  IADD3 R29, PT, PT, R8, R37, R29 ;  /* 0x00000025081d7210 */ /* 0x000fe40007ffe01d */
[----:B------:R-:W-:Y:S02]  /*34b0*/  LOP3.LUT R0, R6, R0, R35, 0x96, !PT ;  /* 0x0000000006007212 */ /* 0x000fe400078e9623 */
[----:B------:R-:W-:Y:S01]  /*34c0*/  IADD3 R8, PT, PT, R20, UR15, R27 ;  /* 0x0000000f14087c10 */ /* 0x000fe2000fffe01b */
[----:B------:R-:W0:Y:S01]  /*34d0*/  LDCU.128 UR12, c[0x3][0x90] ;  /* 0x00c01200ff0c77ac */ /* 0x000e220008000c00 */
[C-C-:B------:R-:W-:Y:S02]  /*34e0*/  SHF.L.W.U32.HI R6, R16.reuse, 0xf, R16.reuse ;  /* 0x0000000f10067819 */ /* 0x140fe40000010e10 */
[----:B------:R-:W-:-:S02]  /*34f0*/  SHF.L.W.U32.HI R33, R16, 0xd, R16 ;  /* 0x0000000d10217819 */ /* 0x000fc40000010e10 */
[----:B------:R-:W-:Y:S02]  /*3500*/  SHF.R.U32.HI R32, RZ, 0xa, R16 ;  /* 0x0000000aff207819 */ /* 0x000fe40000011610 */
[----:B------:R-:W-:Y:S01]  /*3510*/  IADD3 R0, PT, PT, R12, R0, R15 ;  /* 0x000000000c007210 */ /* 0x000fe20007ffe00f */
[----:B------:R-:W-:Y:S01]  /*3520*/  IMAD.IADD R15, R29, 0x1, R8 ;  /* 0x000000011d0f7824 */ /* 0x000fe200078e0208 */
[----:B------:R-:W-:Y:S02]  /*3530*/  LOP3.LUT R33, R32, R6, R33, 0x96, !PT ;  /* 0x0000000620217212 */ /* 0x000fe400078e9621 */
[C-C-:B------:R-:W-:Y:S02]  /*3540*/  SHF.L.W.U32.HI R27, R5.reuse, 0x19, R5.reuse ;  /* 0x00000019051b7819 */ /* 0x140fe40000010e05 */
[--C-:B------:R-:W-:Y:S02]  /*3550*/  SHF.L.W.U32.HI R6, R5, 0xe, R5.reuse ;  /* 0x0000000e05067819 */ /* 0x100fe40000010e05 */
[----:B------:R-:W-:-:S02]  /*3560*/  SHF.R.U32.HI R32, RZ, 0x3, R5 ;  /* 0x00000003ff207819 */ /* 0x000fc40000011605 */
[C-C-:B------:R-:W-:Y:S02]  /*3570*/  SHF.L.W.U32.HI R37, R15.reuse, 0x1a, R15.reuse ;  /* 0x0000001a0f257819 */ /* 0x140fe40000010e0f */
[C-C-:B------:R-:W-:Y:S02]  /*3580*/  SHF.L.W.U32.HI R38, R15.reuse, 0x15, R15.reuse ;  /* 0x000000150f267819 */ /* 0x140fe40000010e0f */
[----:B------:R-:W-:Y:S02]  /*3590*/  SHF.L.W.U32.HI R39, R15, 0x7, R15 ;  /* 0x000000070f277819 */ /* 0x000fe40000010e0f */
[----:B------:R-:W-:Y:S01]  /*35a0*/  LOP3.LUT R27, R32, R27, R6, 0x96, !PT ;  /* 0x0000001b201b7212 */ /* 0x000fe200078e9606 */
[----:B------:R-:W-:Y:S01]  /*35b0*/  IMAD.IADD R6, R33, 0x1, R0 ;  /* 0x0000000121067824 */ /* 0x000fe200078e0200 */
[C-C-:B------:R-:W-:Y:S02]  /*35c0*/  SHF.L.W.U32.HI R34, R29.reuse, 0x1e, R29.reuse ;  /* 0x0000001e1d227819 */ /* 0x140fe40000010e1d */
[----:B------:R-:W-:-:S02]  /*35d0*/  SHF.L.W.U32.HI R35, R29, 0x13, R29 ;  /* 0x000000131d237819 */ /* 0x000fc40000010e1d */
[----:B------:R-:W-:Y:S02]  /*35e0*/  SHF.L.W.U32.HI R36, R29, 0xa, R29 ;  /* 0x0000000a1d247819 */ /* 0x000fe40000010e1d */
[----:B------:R-:W-:Y:S02]  /*35f0*/  LOP3.LUT R37, R39, R37, R38, 0x96, !PT ;  /* 0x0000002527257212 */ /* 0x000fe400078e9626 */
[----:B------:R-:W-:Y:S02]  /*3600*/  LOP3.LUT R0, R7, R15, R28, 0xb8, !PT ;  /* 0x0000000f07007212 */ /* 0x000fe400078eb81c */
[----:B------:R-:W-:Y:S02]  /*3610*/  LOP3.LUT R35, R36, R34, R35, 0x96, !PT ;  /* 0x0000002224237212 */ /* 0x000fe400078e9623 */
[----:B------:R-:W-:Y:S02]  /*3620*/  LOP3.LUT R30, R31, R30, R29, 0xe8, !PT ;  /* 0x0000001e1f1e7212 */ /* 0x000fe400078ee81d */
[----:B------:R-:W-:-:S02]  /*3630*/  IADD3 R37, PT, PT, R37, R0, R4 ;  /* 0x0000000025257210 */ /* 0x000fc40007ffe004 */
[----:B------:R-:W-:Y:S02]  /*3640*/  IADD3 R0, PT, PT, R18, R27, R9 ;  /* 0x0000001b12007210 */ /* 0x000fe40007ffe009 */
[----:B------:R-:W-:Y:S02]  /*3650*/  IADD3 R30, PT, PT, R26, R35, R30 ;  /* 0x000000231a1e7210 */ /* 0x000fe40007ffe01e */
[----:B0-----:R-:W-:Y:S02]  /*3660*/  IADD3 R9, PT, PT, R6, UR12, R37 ;  /* 0x0000000c06097c10 */ /* 0x001fe4000fffe025 */
[C-C-:B------:R-:W-:Y:S02]  /*3670*/  SHF.L.W.U32.HI R32, R20.reuse, 0xf, R20.reuse ;  /* 0x0000000f14207819 */ /* 0x140fe40000010e14 */
[--C-:B------:R-:W-:Y:S01]  /*3680*/  SHF.L.W.U32.HI R33, R20, 0xd, R20.reuse ;  /* 0x0000000d14217819 */ /* 0x100fe20000010e14 */
[----:B------:R-:W-:Y:S01]  /*3690*/  IMAD.IADD R26, R30, 0x1, R9 ;  /* 0x000000011e1a7824 */ /* 0x000fe200078e0209 */
[----:B------:R-:W-:-:S02]  /*36a0*/  SHF.R.U32.HI R34, RZ, 0xa, R20 ;  /* 0x0000000aff227819 */ /* 0x000fc40000011614 */
[--C-:B------:R-:W-:Y:S02]  /*36b0*/  SHF.L.W.U32.HI R35, R30, 0x13, R30.reuse ;  /* 0x000000131e237819 */ /* 0x100fe40000010e1e */
[----:B------:R-:W-:Y:S02]  /*36c0*/  LOP3.LUT R33, R34, R32, R33, 0x96, !PT ;  /* 0x0000002022217212 */ /* 0x000fe400078e9621 */
        /* <DEDUP_REMOVED lines=14> */
[----:B------:R-:W-:Y:S02]  /*37b0*/  LOP3.LUT R4, R32, R4, R27, 0x96, !PT ;  /* 0x0000000420047212 */ /* 0x000fe400078e961b */
[----:B------:R-:W-:Y:S02]  /*37c0*/  IADD3 R31, PT, PT, R25, R34, R31 ;  /* 0x00000022191f7210 */ /* 0x000fe40007ffe01f */
[----:B------:R-:W-:-:S02]  /*37d0*/  SHF.L.W.U32.HI R27, R6, 0xf, R6 ;  /* 0x0000000f061b7819 */ /* 0x000fc40000010e06 */
[--C-:B------:R-:W-:Y:S02]  /*37e0*/  SHF.L.W.U32.HI R32, R6, 0xd, R6.reuse ;  /* 0x0000000d06207819 */ /* 0x100fe40000010e06 */
[----:B------:R-:W-:Y:S02]  /*37f0*/  SHF.R.U32.HI R33, RZ, 0xa, R6 ;  /* 0x0000000aff217819 */ /* 0x000fe40000011606 */
[----:B------:R-:W-:Y:S02]  /*3800*/  IADD3 R25, PT, PT, R0, UR13, R35 ;  /* 0x0000000d00197c10 */ /* 0x000fe4000fffe023 */
[----:B------:R-:W-:-:S03]  /*3810*/  LOP3.LUT R33, R33, R27, R32, 0x96, !PT ;  /* 0x0000001b21217212 */ /* 0x000fc600078e9620 */
        /* <DEDUP_REMOVED lines=13> */
[----:B------:R-:W-:Y:S01]  /*38f0*/  LOP3.LUT R34, R15, R27, R26, 0xb8, !PT ;  /* 0x0000001b0f227212 */ /* 0x000fe200078eb81a */
[----:B------:R-:W-:Y:S01]  /*3900*/  IMAD.IADD R4, R33, 0x1, R4 ;  /* 0x0000000121047824 */ /* 0x000fe200078e0204 */
[----:B------:R-:W-:Y:S02]  /*3910*/  LOP3.LUT R5, R7, R5, R32, 0x96, !PT ;  /* 0x0000000507057212 */ /* 0x000fe400078e9620 */
[----:B------:R-:W-:Y:S02]  /*3920*/  LOP3.LUT R29, R30, R29, R31, 0xe8, !PT ;  /* 0x0000001d1e1d7212 */ /* 0x000fe400078ee81f */
[----:B------:R-:W-:Y:S02]  /*3930*/  IADD3 R37, PT, PT, R37, R34, R28 ;  /* 0x0000002225257210 */ /* 0x000fe40007ffe01c */
[----:B------:R-:W-:Y:S02]  /*3940*/  IADD3 R5, PT, PT, R22, R5, R23 ;  /* 0x0000000516057210 */ /* 0x000fe40007ffe017 */
[----:B------:R-:W-:-:S02]  /*3950*/  IADD3 R28, PT, PT, R10, R35, R29 ;  /* 0x000000230a1c7210 */ /* 0x000fc40007ffe01d */
[----:B------:R-:W-:Y:S02]  /*3960*/  IADD3 R23, PT, PT, R4, UR14, R37 ;  /* 0x0000000e04177c10 */ /* 0x000fe4000fffe025 */
[C-C-:B------:R-:W-:Y:S02]  /*3970*/  SHF.L.W.U32.HI R7, R0.reuse, 0xf, R0.reuse ;  /* 0x0000000f00077819 */ /* 0x140fe40000010e00 */
[--C-:B------:R-:W-:Y:S01]  /*3980*/  SHF.L.W.U32.HI R32, R0, 0xd, R0.reuse ;  /* 0x0000000d00207819 */ /* 0x100fe20000010e00 */
[----:B------:R-:W-:Y:S01]  /*3990*/  IMAD.IADD R10, R28, 0x1, R23 ;  /* 0x000000011c0a7824 */ /* 0x000fe200078e0217 */
[----:B------:R-:W-:Y:S02]  /*39a0*/  SHF.R.U32.HI R33, RZ, 0xa, R0 ;  /* 0x0000000aff217819 */ /* 0x000fe40000011600 */
[----:B------:R-:W-:Y:S02]  /*39b0*/  SHF.L.W.U32.HI R34, R13, 0xe, R13 ;  /* 0x0000000e0d227819 */ /* 0x000fe40000010e0d */
[----:B------:R-:W-:-:S02]  /*39c0*/  LOP3.LUT R32, R33, R7, R32, 0x96, !PT ;  /* 0x0000000721207212 */ /* 0x000fc400078e9620 */
[--C-:B------:R-:W-:Y:S02]  /*39d0*/  SHF.L.W.U32.HI R7, R13, 0x19, R13.reuse ;  /* 0x000000190d077819 */ /* 0x100fe40000010e0d */
[----:B------:R-:W-:Y:S02]  /*39e0*/  SHF.R.U32.HI R29, RZ, 0x3, R13 ;  /* 0x00000003ff1d7819 */ /* 0x000fe4000001160d */
        /* <DEDUP_REMOVED lines=16> */
[----:B------:R-:W-:-:S02]  /*3af0*/  IADD3 R7, PT, PT, R14, R7, R11 ;  /* 0x000000070e077210 */ /* 0x000fc40007ffe00b */
[----:B------:R-:W-:Y:S02]  /*3b00*/  LOP3.LUT R32, R33, R29, R32, 0x96, !PT ;  /* 0x0000001d21207212 */ /* 0x000fe400078e9620 */
[----:B------:R-:W-:Y:S02]  /*3b10*/  IADD3 R29, PT, PT, R8, R35, R30 ;  /* 0x00000023081d7210 */ /* 0x000fe40007ffe01e */
[----:B------:R-:W-:Y:S01]  /*3b20*/  IADD3 R11, PT, PT, R5, UR15, R34 ;  /* 0x0000000f050b7c10 */ /* 0x000fe2000fffe022 */
[----:B------:R-:W0:Y:S04]  /*3b30*/  LDCU.128 UR12, c[0x3][0xa0] ;  /* 0x00c01400ff0c77ac */ /* 0x000e280008000c00 */
[C---:B------:R-:W-:Y:S01]  /*3b40*/  IMAD.IADD R15, R29.reuse, 0x1, R11 ;  /* 0x000000011d0f7824 */ /* 0x040fe200078e020b */
[----:B------:R-:W-:-:S02]  /*3b50*/  SHF.L.W.U32.HI R34, R29, 0x1e, R29 ;  /* 0x0000001e1d227819 */ /* 0x000fc40000010e1d */
[C-C-:B------:R-:W-:Y:S02]  /*3b60*/  SHF.L.W.U32.HI R35, R29.reuse, 0x13, R29.reuse ;  /* 0x000000131d237819 */ /* 0x140fe40000010e1d */
[----:B------:R-:W-:Y:S02]  /*3b70*/  SHF.L.W.U32.HI R36, R29, 0xa, R29 ;  /* 0x0000000a1d247819 */ /* 0x000fe40000010e1d */
[C-C-:B------:R-:W-:Y:S02]  /*3b80*/  SHF.L.W.U32.HI R37, R15.reuse, 0x1a, R15.reuse ;  /* 0x0000001a0f257819 */ /* 0x140fe40000010e0f */
[C-C-:B------:R-:W-:Y:S02]  /*3b90*/  SHF.L.W.U32.HI R38, R15.reuse, 0x15, R15.reuse ;  /* 0x000000150f267819 */ /* 0x140fe40000010e0f */
[----:B------:R-:W-:Y:S02]  /*3ba0*/  SHF.L.W.U32.HI R39, R15, 0x7, R15 ;  /* 0x000000070f277819 */ /* 0x000fe40000010e0f */
[----:B------:R-:W-:-:S02]  /*3bb0*/  SHF.L.W.U32.HI R8, R17, 0x19, R17 ;  /* 0x0000001911087819 */ /* 0x000fc40000010e11 */
[--C-:B------:R-:W-:Y:S02]  /*3bc0*/  SHF.L.W.U32.HI R33, R17, 0xe, R17.reuse ;  /* 0x0000000e11217819 */ /* 0x100fe40000010e11 */
[----:B------:R-:W-:Y:S02]  /*3bd0*/  SHF.R.U32.HI R30, RZ, 0x3, R17 ;  /* 0x00000003ff1e7819 */ /* 0x000fe40000011611 */
        /* <DEDUP_REMOVED lines=13> */
[----:B0-----:R-:W-:-:S05]  /*3cb0*/  IADD3 R13, PT, PT, R7, UR12, R26 ;  /* 0x0000000c070d7c10 */ /* 0x001fca000fffe01a */
[C---:B------:R-:W-:Y:S01]  /*3cc0*/  IMAD.IADD R26, R30.reuse, 0x1, R13 ;  /* 0x000000011e1a7824 */ /* 0x040fe200078e020d */
[C-C-:B------:R-:W-:Y:S02]  /*3cd0*/  SHF.L.W.U32.HI R34, R30.reuse, 0x1e, R30.reuse ;  /* 0x0000001e1e227819 */ /* 0x140fe40000010e1e */
[C-C-:B------:R-:W-:Y:S02]  /*3ce0*/  SHF.L.W.U32.HI R35, R30.reuse, 0x13, R30.reuse ;  /* 0x000000131e237819 */ /* 0x140fe40000010e1e */
[----:B------:R-:W-:Y:S02]  /*3cf0*/  SHF.L.W.U32.HI R36, R30, 0xa, R30 ;  /* 0x0000000a1e247819 */ /* 0x000fe40000010e1e */
[C-C-:B------:R-:W-:Y:S02]  /*3d00*/  SHF.L.W.U32.HI R37, R26.reuse, 0x1a, R26.reuse ;  /* 0x0000001a1a257819 */ /* 0x140fe40000010e1a */
[C-C-:B------:R-:W-:Y:S02]  /*3d10*/  SHF.L.W.U32.HI R38, R26.reuse, 0x15, R26.reuse ;  /* 0x000000151a267819 */ /* 0x140fe40000010e1a */
[----:B------:R-:W-:-:S02]  /*3d20*/  SHF.L.W.U32.HI R39, R26, 0x7, R26 ;  /* 0x000000071a277819 */ /* 0x000fc40000010e1a */
[C-C-:B------:R-:W-:Y:S02]  /*3d30*/  SHF.L.W.U32.HI R9, R19.reuse, 0x19, R19.reuse ;  /* 0x0000001913097819 */ /* 0x140fe40000010e13 */
[--C-:B------:R-:W-:Y:S02]  /*3d40*/  SHF.L.W.U32.HI R32, R19, 0xe, R19.reuse ;  /* 0x0000000e13207819 */ /* 0x100fe40000010e13 */
[----:B------:R-:W-:Y:S02]  /*3d50*/  SHF.R.U32.HI R31, RZ, 0x3, R19 ;  /* 0x00000003ff1f7819 */ /* 0x000fe40000011613 */
        /* <DEDUP_REMOVED lines=12> */
[----:B------:R-:W-:Y:S02]  /*3e20*/  IADD3 R25, PT, PT, R8, UR13, R35 ;  /* 0x0000000d08197c10 */ /* 0x000fe4000fffe023 */
[----:B------:R-:W-:-:S03]  /*3e30*/  IADD3 R9, PT, PT, R20, R9, R17 ;  /* 0x0000000914097210 */ /* 0x000fc60007ffe011 */
        /* <DEDUP_REMOVED lines=24> */
[----:B------:R-:W-:Y:S01]  /*3fc0*/  IMAD.IADD R28, R32, 0x1, R23 ;  /* 0x00000001201c7824 */ /* 0x000fe200078e0217 */
[C---:B------:R-:W-:Y:S01]  /*3fd0*/  SHF.L.W.U32.HI R19, R12.reuse, 0x19, R12 ;  /* 0x000000190c137819 */ /* 0x040fe20000010e0c */
[----:B------:R-:W-:Y:S01]  /*3fe0*/  IMAD.IADD R10, R33, 0x1, R10 ;  /* 0x00000001210a7824 */ /* 0x000fe200078e020a */
[----:B------:R-:W-:Y:S02]  /*3ff0*/  SHF.L.W.U32.HI R34, R12, 0xe, R12 ;  /* 0x0000000e0c227819 */ /* 0x000fe40000010e0c */
[C-C-:B------:R-:W-:Y:S02]  /*4000*/  SHF.L.W.U32.HI R37, R28.reuse, 0x1a, R28.reuse ;  /* 0x0000001a1c257819 */ /* 0x140fe40000010e1c */
[C-C-:B------:R-:W-:Y:S02]  /*4010*/  SHF.L.W.U32.HI R38, R28.reuse, 0x15, R28.reuse ;  /* 0x000000151c267819 */ /* 0x140fe40000010e1c */
[----:B------:R-:W-:Y:S02]  /*4020*/  SHF.L.W.U32.HI R39, R28, 0x7, R28 ;  /* 0x000000071c277819 */ /* 0x000fe40000010e1c */
[----:B------:R-:W-:-:S02]  /*4030*/  SHF.R.U32.HI R27, RZ, 0x3, R12 ;  /* 0x00000003ff1b7819 */ /* 0x000fc4000001160c */
[C-C-:B------:R-:W-:Y:S02]  /*4040*/  SHF.L.W.U32.HI R29, R32.reuse, 0x1e, R32.reuse ;  /* 0x0000001e201d7819 */ /* 0x140fe40000010e20 */
[C-C-:B------:R-:W-:Y:S02]  /*4050*/  SHF.L.W.U32.HI R36, R32.reuse, 0x13, R32.reuse ;  /* 0x0000001320247819 */ /* 0x140fe40000010e20 */
[----:B------:R-:W-:Y:S02]  /*4060*/  SHF.L.W.U32.HI R35, R32, 0xa, R32 ;  /* 0x0000000a20237819 */ /* 0x000fe40000010e20 */
[----:B------:R-:W-:Y:S02]  /*4070*/  LOP3.LUT R38, R39, R37, R38, 0x96, !PT ;  /* 0x0000002527267212 */ /* 0x000fe400078e9626 */
        /* <DEDUP_REMOVED lines=10> */
[----:B------:R-:W-:Y:S01]  /*4120*/  IADD3 R27, PT, PT, R10, UR15, R33 ;  /* 0x0000000f0a1b7c10 */ /* 0x000fe2000fffe021 */
[----:B------:R-:W0:Y:S01]  /*4130*/  LDCU.128 UR12, c[0x3][0xb0] ;  /* 0x00c01600ff0c77ac */ /* 0x000e220008000c00 */
        /* <DEDUP_REMOVED lines=11> */
[----:B------:R-:W-:Y:S02]  /*41f0*/  LOP3.LUT R38, R33, R21, R38, 0x96, !PT ;  /* 0x0000001521267212 */ /* 0x000fe400078e9626 */
[----:B------:R-:W-:Y:S02]  /*4200*/  LOP3.LUT R35, R37, R35, R40, 0x96, !PT ;  /* 0x0000002325237212 */ /* 0x000fe400078e9628 */
[----:B------:R-:W-:-:S02]  /*4210*/  LOP3.LUT R33, R17, R29, R28, 0xb8, !PT ;  /* 0x0000001d11217212 */ /* 0x000fc400078eb81c */
[----:B------:R-:W-:Y:S01]  /*4220*/  LOP3.LUT R15, R11, R15, R36, 0x96, !PT ;  /* 0x0000000f0b0f7212 */ /* 0x000fe200078e9624 */
[----:B------:R-:W-:Y:S01]  /*4230*/  IMAD.IADD R11, R34, 0x1, R19 ;  /* 0x00000001220b7824 */ /* 0x000fe200078e0213 */
[----:B------:R-:W-:Y:S02]  /*4240*/  LOP3.LUT R31, R32, R31, R30, 0xe8, !PT ;  /* 0x0000001f201f7212 */ /* 0x000fe400078ee81e */
[----:B------:R-:W-:Y:S02]  /*4250*/  IADD3 R26, PT, PT, R35, R33, R26 ;  /* 0x00000021231a7210 */ /* 0x000fe40007ffe01a */
[C-C-:B------:R-:W-:Y:S02]  /*4260*/  SHF.L.W.U32.HI R19, R10.reuse, 0xf, R10.reuse ;  /* 0x0000000f0a137819 */ /* 0x140fe40000010e0a */
[--C-:B------:R-:W-:Y:S02]  /*4270*/  SHF.L.W.U32.HI R34, R10, 0xd, R10.reuse ;  /* 0x0000000d0a227819 */ /* 0x100fe40000010e0a */
[----:B------:R-:W-:-:S02]  /*4280*/  SHF.R.U32.HI R21, RZ, 0xa, R10 ;  /* 0x0000000aff157819 */ /* 0x000fc4000001160a */
[----:B------:R-:W-:Y:S02]  /*4290*/  IADD3 R31, PT, PT, R13, R38, R31 ;  /* 0x000000260d1f7210 */ /* 0x000fe40007ffe01f */
[----:B0-----:R-:W-:Y:S02]  /*42a0*/  IADD3 R26, PT, PT, R11, UR12, R26 ;  /* 0x0000000c0b1a7c10 */ /* 0x001fe4000fffe01a */
[----:B------:R-:W-:-:S03]  /*42b0*/  LOP3.LUT R34, R21, R19, R34, 0x96, !PT ;  /* 0x0000001315227212 */ /* 0x000fc600078e9622 */
[----:B------:R-:W-:Y:S01]  /*42c0*/  IMAD.IADD R21, R31, 0x1, R26 ;  /* 0x000000011f157824 */ /* 0x000fe200078e021a */
[----:B------:R-:W-:Y:S02]  /*42d0*/  IADD3 R15, PT, PT, R4, R15, R12 ;  /* 0x0000000f040f7210 */ /* 0x000fe40007ffe00c */
[C-C-:B------:R-:W-:Y:S02]  /*42e0*/  SHF.L.W.U32.HI R12, R24.reuse, 0x19, R24.reuse ;  /* 0x00000019180c7819 */ /* 0x140fe40000010e18 */
[--C-:B------:R-:W-:Y:S02]  /*42f0*/  SHF.L.W.U32.HI R13, R24, 0xe, R24.reuse ;  /* 0x0000000e180d7819 */ /* 0x100fe40000010e18 */
[----:B------:R-:W-:Y:S02]  /*4300*/  SHF.R.U32.HI R19, RZ, 0x3, R24 ;  /* 0x00000003ff137819 */ /* 0x000fe40000011618 */
[C-C-:B------:R-:W-:Y:S02]  /*4310*/  SHF.L.W.U32.HI R37, R21.reuse, 0x1a, R21.reuse ;  /* 0x0000001a15257819 */ /* 0x140fe40000010e15 */
[----:B------:R-:W-:-:S02]  /*4320*/  SHF.L.W.U32.HI R38, R21, 0x15, R21 ;  /* 0x0000001515267819 */ /* 0x000fc40000010e15 */
[----:B------:R-:W-:Y:S02]  /*4330*/  SHF.L.W.U32.HI R39, R21, 0x7, R21 ;  /* 0x0000000715277819 */ /* 0x000fe40000010e15 */
[C-C-:B------:R-:W-:Y:S02]  /*4340*/  SHF.L.W.U32.HI R33, R31.reuse, 0x1e, R31.reuse ;  /* 0x0000001e1f217819 */ /* 0x140fe40000010e1f */
[C-C-:B------:R-:W-:Y:S02]  /*4350*/  SHF.L.W.U32.HI R36, R31.reuse, 0x13, R31.reuse ;  /* 0x000000131f247819 */ /* 0x140fe40000010e1f */
[----:B------:R-:W-:Y:S02]  /*4360*/  SHF.L.W.U32.HI R35, R31, 0xa, R31 ;  /* 0x0000000a1f237819 */ /* 0x000fe40000010e1f */
        /* <DEDUP_REMOVED lines=9> */
[----:B------:R-:W-:Y:S02]  /*4400*/  IADD3 R38, PT, PT, R38, R15, R17 ;  /* 0x0000000f26267210 */ /* 0x000fe40007ffe011 */
[----:B------:R-:W-:Y:S02]  /*4410*/  IADD3 R15, PT, PT, R5, R12, R18 ;  /* 0x0000000c050f7210 */ /* 0x000fe40007ffe012 */
[----:B------:R-:W-:Y:S02]  /*4420*/  LOP3.LUT R34, R33, R19, R34, 0x96, !PT ;  /* 0x0000001321227212 */ /* 0x000fe400078e9622 */
[----:B------:R-:W-:Y:S02]  /*4430*/  IADD3 R12, PT, PT, R25, R36, R32 ;  /* 0x00000024190c7210 */ /* 0x000fe40007ffe020 */
[----:B------:R-:W-:-:S05]  /*4440*/  IADD3 R19, PT, PT, R13, UR13, R38 ;  /* 0x0000000d0d137c10 */ /* 0x000fca000fffe026 */
[----:B------:R-:W-:Y:S01]  /*4450*/  IMAD.IADD R18, R12, 0x1, R19 ;  /* 0x000000010c127824 */ /* 0x000fe200078e0213 */
[C-C-:B------:R-:W-:Y:S02]  /*4460*/  SHF.L.W.U32.HI R17, R22.reuse, 0x19, R22.reuse ;  /* 0x0000001916117819 */ /* 0x140fe40000010e16 */
[----:B------:R-:W-:Y:S02]  /*4470*/  SHF.L.W.U32.HI R32, R22, 0xe, R22 ;  /* 0x0000000e16207819 */ /* 0x000fe40000010e16 */
[C-C-:B------:R-:W-:Y:S02]  /*4480*/  SHF.L.W.U32.HI R37, R18.reuse, 0x1a, R18.reuse ;  /* 0x0000001a12257819 */ /* 0x140fe40000010e12 */
[C-C-:B------:R-:W-:Y:S02]  /*4490*/  SHF.L.W.U32.HI R38, R18.reuse, 0x15, R18.reuse ;  /* 0x0000001512267819 */ /* 0x140fe40000010e12 */
[----:B------:R-:W-:Y:S02]  /*44a0*/  SHF.L.W.U32.HI R39, R18, 0x7, R18 ;  /* 0x0000000712277819 */ /* 0x000fe40000010e12 */
[----:B------:R-:W-:-:S02]  /*44b0*/  SHF.R.U32.HI R25, RZ, 0x3, R22 ;  /* 0x00000003ff197819 */ /* 0x000fc40000011616 */
[C-C-:B------:R-:W-:Y:S02]  /*44c0*/  SHF.L.W.U32.HI R33, R12.reuse, 0x1e, R12.reuse ;  /* 0x0000001e0c217819 */ /* 0x140fe40000010e0c */
[C-C-:B------:R-:W-:Y:S02]  /*44d0*/  SHF.L.W.U32.HI R36, R12.reuse, 0x13, R12.reuse ;  /* 0x000000130c247819 */ /* 0x140fe40000010e0c */
[----:B------:R-:W-:Y:S01]  /*44e0*/  SHF.L.W.U32.HI R35, R12, 0xa, R12 ;  /* 0x0000000a0c237819 */ /* 0x000fe20000010e0c */
[----:B------:R-:W-:Y:S01]  /*44f0*/  IMAD.IADD R15, R34, 0x1, R15 ;  /* 0x00000001220f7824 */ /* 0x000fe200078e020f */
        /* <DEDUP_REMOVED lines=9> */
[----:B------:R-:W-:Y:S02]  /*4590*/  IADD3 R17, PT, PT, R7, R17, R24 ;  /* 0x0000001107117210 */ /* 0x000fe40007ffe018 */
[----:B------:R-:W-:Y:S02]  /*45a0*/  LOP3.LUT R24, R33, R25, R32, 0x96, !PT ;  /* 0x0000001921187212 */ /* 0x000fe400078e9620 */
[----:B------:R-:W-:Y:S02]  /*45b0*/  IADD3 R33, PT, PT, R23, R36, R30 ;  /* 0x0000002417217210 */ /* 0x000fe40007ffe01e */
[----:B------:R-:W-:-:S05]  /*45c0*/  IADD3 R23, PT, PT, R15, UR14, R34 ;  /* 0x0000000e0f177c10 */ /* 0x000fca000fffe022 */
[----:B------:R-:W-:Y:S01]  /*45d0*/  IMAD.IADD R25, R33, 0x1, R23 ;  /* 0x0000000121197824 */ /* 0x000fe200078e0217 */
[C-C-:B------:R-:W-:Y:S02]  /*45e0*/  SHF.L.W.U32.HI R35, R14.reuse, 0x19, R14.reuse ;  /* 0x000000190e237819 */ /* 0x140fe40000010e0e */
[--C-:B------:R-:W-:Y:S02]  /*45f0*/  SHF.L.W.U32.HI R28, R14, 0xe, R14.reuse ;  /* 0x0000000e0e1c7819 */ /* 0x100fe40000010e0e */
[----:B------:R-:W-:Y:S02]  /*4600*/  SHF.R.U32.HI R30, RZ, 0x3, R14 ;  /* 0x00000003ff1e7819 */ /* 0x000fe4000001160e */
[C-C-:B------:R-:W-:Y:S02]  /*4610*/  SHF.L.W.U32.HI R32, R16.reuse, 0x19, R16.reuse ;  /* 0x0000001910207819 */ /* 0x140fe40000010e10 */
[--C-:B------:R-:W-:Y:S02]  /*4620*/  SHF.L.W.U32.HI R37, R16, 0xe, R16.reuse ;  /* 0x0000000e10257819 */ /* 0x100fe40000010e10 */
[----:B------:R-:W-:-:S02]  /*4630*/  SHF.R.U32.HI R34, RZ, 0x3, R16 ;  /* 0x00000003ff227819 */ /* 0x000fc40000011610 */
[C-C-:B------:R-:W-:Y:S02]  /*4640*/  SHF.L.W.U32.HI R36, R25.reuse, 0x1a, R25.reuse ;  /* 0x0000001a19247819 */ /* 0x140fe40000010e19 */
[C-C-:B------:R-:W-:Y:S02]  /*4650*/  SHF.L.W.U32.HI R39, R25.reuse, 0x15, R25.reuse ;  /* 0x0000001519277819 */ /* 0x140fe40000010e19 */
[----:B------:R-:W-:Y:S02]  /*4660*/  SHF.L.W.U32.HI R38, R25, 0x7, R25 ;  /* 0x0000000719267819 */ /* 0x000fe40000010e19 */
[----:B------:R-:W-:Y:S02]  /*4670*/  LOP3.LUT R35, R30, R35, R28, 0x96, !PT ;  /* 0x000000231e237212 */ /* 0x000fe400078e961c */
[----:B------:R-:W-:Y:S02]  /*4680*/  LOP3.LUT R32, R34, R32, R37, 0x96, !PT ;  /* 0x0000002022207212 */ /* 0x000fe400078e9625 */
[----:B------:R-:W-:-:S02]  /*4690*/  LOP3.LUT R36, R38, R36, R39, 0x96, !PT ;  /* 0x0000002426247212 */ /* 0x000fc400078e9627 */
[C-C-:B------:R-:W-:Y:S02]  /*46a0*/  SHF.L.W.U32.HI R30, R33.reuse, 0x1e, R33.reuse ;  /* 0x0000001e211e7819 */ /* 0x140fe40000010e21 */
[C-C-:B------:R-:W-:Y:S02]  /*46b0*/  SHF.L.W.U32.HI R39, R33.reuse, 0x13, R33.reuse ;  /* 0x0000001321277819 */ /* 0x140fe40000010e21 */
[----:B------:R-:W-:Y:S02]  /*46c0*/  SHF.L.W.U32.HI R34, R33, 0xa, R33 ;  /* 0x0000000a21227819 */ /* 0x000fe40000010e21 */
[----:B------:R-:W-:Y:S01]  /*46d0*/  LOP3.LUT R38, R21, R25, R18, 0xb8, !PT ;  /* 0x0000001915267212 */ /* 0x000fe200078eb812 */
[----:B------:R-:W-:Y:S01]  /*46e0*/  IMAD.IADD R17, R24, 0x1, R17 ;  /* 0x0000000118117824 */ /* 0x000fe200078e0211 */
[C-C-:B------:R-:W-:Y:S02]  /*46f0*/  SHF.L.W.U32.HI R24, R20.reuse, 0x19, R20.reuse ;  /* 0x0000001914187819 */ /* 0x140fe40000010e14 */
[----:B------:R-:W-:-:S02]  /*4700*/  SHF.L.W.U32.HI R37, R20, 0xe, R20 ;  /* 0x0000000e14257819 */ /* 0x000fc40000010e14 */
[----:B------:R-:W-:Y:S02]  /*4710*/  SHF.R.U32.HI R28, RZ, 0x3, R20 ;  /* 0x00000003ff1c7819 */ /* 0x000fe40000011614 */
[----:B------:R-:W-:Y:S02]  /*4720*/  LOP3.LUT R34, R34, R30, R39, 0x96, !PT ;  /* 0x0000001e22227212 */ /* 0x000fe400078e9627 */
[----:B------:R-:W-:Y:S02]  /*4730*/  LOP3.LUT R31, R12, R31, R33, 0xe8, !PT ;  /* 0x0000001f0c1f7212 */ /* 0x000fe400078ee821 */
[----:B------:R-:W-:Y:S02]  /*4740*/  IADD3 R36, PT, PT, R36, R38, R29 ;  /* 0x0000002624247210 */ /* 0x000fe40007ffe01d */
[----:B------:R-:W-:Y:S02]  /*4750*/  LOP3.LUT R29, R28, R24, R37, 0x96, !PT ;  /* 0x000000181c1d7212 */ /* 0x000fe400078e9625 */
[----:B------:R-:W-:-:S02]  /*4760*/  IADD3 R34, PT, PT, R27, R34, R31 ;  /* 0x000000221b227210 */ /* 0x000fc40007ffe01f */
[----:B------:R-:W-:Y:S01]  /*4770*/  IADD3 R24, PT, PT, R17, UR15, R36 ;  /* 0x0000000f11187c10 */ /* 0x000fe2000fffe024 */
[----:B------:R-:W0:Y:S01]  /*4780*/  LDCU.128 UR12, c[0x3][0xc0] ;  /* 0x00c01800ff0c77ac */ /* 0x000e220008000c00 */
[----:B------:R-:W-:Y:S02]  /*4790*/  IADD3 R28, PT, PT, R8, R35, R22 ;  /* 0x00000023081c7210 */ /* 0x000fe40007ffe016 */
[C---:B------:R-:W-:Y:S01]  /*47a0*/  SHF.L.W.U32.HI R35, R34.reuse, 0x1e, R34 ;  /* 0x0000001e22237819 */ /* 0x040fe20000010e22 */
        /* <DEDUP_REMOVED lines=10> */
[----:B------:R-:W-:Y:S02]  /*4850*/  LOP3.LUT R27, R31, R27, R30, 0x96, !PT ;  /* 0x0000001b1f1b7212 */ /* 0x000fe400078e961e */
[----:B------:R-:W-:Y:S02]  /*4860*/  LOP3.LUT R38, R38, R36, R39, 0x96, !PT ;  /* 0x0000002426267212 */ /* 0x000fe400078e9627 */
[----:B------:R-:W-:Y:S02]  /*4870*/  LOP3.LUT R39, R18, R22, R25, 0xb8, !PT ;  /* 0x0000001612277212 */ /* 0x000fe400078eb819 */
[----:B------:R-:W-:Y:S01]  /*4880*/  LOP3.LUT R36, R33, R12, R34, 0xe8, !PT ;  /* 0x0000000c21247212 */ /* 0x000fe200078ee822 */
[----:B------:R-:W-:Y:S01]  /*4890*/  IMAD.IADD R12, R27, 0x1, R28 ;  /* 0x000000011b0c7824 */ /* 0x000fe200078e021c */
[C-C-:B------:R-:W-:Y:S02]  /*48a0*/  SHF.L.W.U32.HI R30, R6.reuse, 0x19, R6.reuse ;  /* 0x00000019061e7819 */ /* 0x140fe40000010e06 */
[----:B------:R-:W-:-:S02]  /*48b0*/  SHF.L.W.U32.HI R31, R6, 0xe, R6 ;  /* 0x0000000e061f7819 */ /* 0x000fc40000010e06 */
[----:B------:R-:W-:Y:S02]  /*48c0*/  SHF.R.U32.HI R35, RZ, 0x3, R6 ;  /* 0x00000003ff237819 */ /* 0x000fe40000011606 */
[----:B------:R-:W-:Y:S02]  /*48d0*/  IADD3 R39, PT, PT, R38, R39, R21 ;  /* 0x0000002726277210 */ /* 0x000fe40007ffe015 */
[----:B------:R-:W-:Y:S02]  /*48e0*/  LOP3.LUT R30, R35, R30, R31, 0x96, !PT ;  /* 0x0000001e231e7212 */ /* 0x000fe400078e961f */
[----:B------:R-:W-:Y:S02]  /*48f0*/  IADD3 R31, PT, PT, R26, R37, R36 ;  /* 0x000000251a1f7210 */ /* 0x000fe40007ffe024 */
[----:B0-----:R-:W-:Y:S02]  /*4900*/  IADD3 R28, PT, PT, R12, UR12, R39 ;  /* 0x0000000c0c1c7c10 */ /* 0x001fe4000fffe027 */
[----:B------:R-:W-:-:S02]  /*4910*/  SHF.L.W.U32.HI R36, R31, 0x1e, R31 ;  /* 0x0000001e1f247819 */ /* 0x000fc40000010e1f */
[C-C-:B------:R-:W-:Y:S01]  /*4920*/  SHF.L.W.U32.HI R37, R31.reuse, 0x13, R31.reuse ;  /* 0x000000131f257819 */ /* 0x140fe20000010e1f */
[C---:B------:R-:W-:Y:S01]  /*4930*/  IMAD.IADD R21, R31.reuse, 0x1, R28 ;  /* 0x000000011f157824 */ /* 0x040fe200078e021c */
[----:B------:R-:W-:Y:S02]  /*4940*/  SHF.L.W.U32.HI R38, R31, 0xa, R31 ;  /* 0x0000000a1f267819 */ /* 0x000fe40000010e1f */
[C-C-:B------:R-:W-:Y:S02]  /*4950*/  SHF.L.W.U32.HI R27, R17.reuse, 0xf, R17.reuse ;  /* 0x0000000f111b7819 */ /* 0x140fe40000010e11 */
[--C-:B------:R-:W-:Y:S02]  /*4960*/  SHF.L.W.U32.HI R26, R17, 0xd, R17.reuse ;  /* 0x0000000d111a7819 */ /* 0x100fe40000010e11 */
[----:B------:R-:W-:Y:S02]  /*4970*/  SHF.R.U32.HI R35, RZ, 0xa, R17 ;  /* 0x0000000aff237819 */ /* 0x000fe40000011611 */
[----:B------:R-:W-:-:S02]  /*4980*/  LOP3.LUT R36, R38, R36, R37, 0x96, !PT ;  /* 0x0000002426247212 */ /* 0x000fc400078e9625 */
[C-C-:B------:R-:W-:Y:S02]  /*4990*/  SHF.L.W.U32.HI R37, R21.reuse, 0x1a, R21.reuse ;  /* 0x0000001a15257819 */ /* 0x140fe40000010e15 */
[C-C-:B------:R-:W-:Y:S02]  /*49a0*/  SHF.L.W.U32.HI R38, R21.reuse, 0x15, R21.reuse ;  /* 0x0000001515267819 */ /* 0x140fe40000010e15 */
[----:B------:R-:W-:Y:S02]  /*49b0*/  SHF.L.W.U32.HI R39, R21, 0x7, R21 ;  /* 0x0000000715277819 */ /* 0x000fe40000010e15 */
[----:B------:R-:W-:Y:S02]  /*49c0*/  IADD3 R14, PT, PT, R9, R32, R14 ;  /* 0x00000020090e7210 */ /* 0x000fe40007ffe00e */
        /* <DEDUP_REMOVED lines=10> */
[----:B------:R-:W-:Y:S02]  /*4a70*/  IADD3 R27, PT, PT, R14, UR13, R27 ;  /* 0x0000000d0e1b7c10 */ /* 0x000fe4000fffe01b */
[----:B------:R-:W-:Y:S02]  /*4a80*/  LOP3.LUT R32, R26, R32, R35, 0x96, !PT ;  /* 0x000000201a207212 */ /* 0x000fe400078e9623 */
[--C-:B------:R-:W-:Y:S01]  /*4a90*/  SHF.L.W.U32.HI R26, R12, 0xf, R12.reuse ;  /* 0x0000000f0c1a7819 */ /* 0x100fe20000010e0c */
[----:B------:R-:W-:Y:S01]  /*4aa0*/  IMAD.IADD R18, R36, 0x1, R27 ;  /* 0x0000000124127824 */ /* 0x000fe200078e021b */
[--C-:B------:R-:W-:Y:S02]  /*4ab0*/  SHF.L.W.U32.HI R33, R12, 0xd, R12.reuse ;  /* 0x0000000d0c217819 */ /* 0x100fe40000010e0c */
[----:B------:R-:W-:-:S02]  /*4ac0*/  SHF.R.U32.HI R35, RZ, 0xa, R12 ;  /* 0x0000000aff237819 */ /* 0x000fc4000001160c */
[C-C-:B------:R-:W-:Y:S02]  /*4ad0*/  SHF.L.W.U32.HI R37, R36.reuse, 0x1e, R36.reuse ;  /* 0x0000001e24257819 */ /* 0x140fe40000010e24 */
[C-C-:B------:R-:W-:Y:S02]  /*4ae0*/  SHF.L.W.U32.HI R38, R36.reuse, 0x13, R36.reuse ;  /* 0x0000001324267819 */ /* 0x140fe40000010e24 */
[----:B------:R-:W-:Y:S02]  /*4af0*/  SHF.L.W.U32.HI R39, R36, 0xa, R36 ;  /* 0x0000000a24277819 */ /* 0x000fe40000010e24 */
[----:B------:R-:W-:Y:S02]  /*4b00*/  IADD3 R19, PT, PT, R10, R29, R16 ;  /* 0x0000001d0a137210 */ /* 0x000fe40007ffe010 */
[----:B------:R-:W-:Y:S02]  /*4b10*/  LOP3.LUT R16, R35, R26, R33, 0x96, !PT ;  /* 0x0000001a23107212 */ /* 0x000fe400078e9621 */
[----:B------:R-:W-:-:S02]  /*4b20*/  LOP3.LUT R38, R39, R37, R38, 0x96, !PT ;  /* 0x0000002527267212 */ /* 0x000fc400078e9626 */
[C-C-:B------:R-:W-:Y:S02]  /*4b30*/  SHF.L.W.U32.HI R35, R18.reuse, 0x1a, R18.reuse ;  /* 0x0000001a12237819 */ /* 0x140fe40000010e12 */
[C-C-:B------:R-:W-:Y:S02]  /*4b40*/  SHF.L.W.U32.HI R40, R18.reuse, 0x15, R18.reuse ;  /* 0x0000001512287819 */ /* 0x140fe40000010e12 */
[----:B------:R-:W-:Y:S02]  /*4b50*/  SHF.L.W.U32.HI R37, R18, 0x7, R18 ;  /* 0x0000000712257819 */ /* 0x000fe40000010e12 */
        /* <DEDUP_REMOVED lines=9> */
[----:B------:R-:W-:Y:S02]  /*4bf0*/  LOP3.LUT R26, R33, R26, R29, 0x96, !PT ;  /* 0x0000001a211a7212 */ /* 0x000fe400078e961d */
[----:B------:R-:W-:-:S02]  /*4c00*/  IADD3 R16, PT, PT, R11, R30, R20 ;  /* 0x0000001e0b107210 */ /* 0x000fc40007ffe014 */
[C-C-:B------:R-:W-:Y:S02]  /*4c10*/  SHF.L.W.U32.HI R25, R14.reuse, 0xf, R14.reuse ;  /* 0x0000000f0e197819 */ /* 0x140fe40000010e0e */
[--C-:B------:R-:W-:Y:S02]  /*4c20*/  SHF.L.W.U32.HI R34, R14, 0xd, R14.reuse ;  /* 0x0000000d0e227819 */ /* 0x100fe40000010e0e */
[----:B------:R-:W-:Y:S02]  /*4c30*/  SHF.R.U32.HI R29, RZ, 0xa, R14 ;  /* 0x0000000aff1d7819 */ /* 0x000fe4000001160e */
[----:B------:R-:W-:Y:S02]  /*4c40*/  IADD3 R30, PT, PT, R19, UR14, R40 ;  /* 0x0000000e131e7c10 */ /* 0x000fe4000fffe028 */
[C-C-:B------:R-:W-:Y:S02]  /*4c50*/  SHF.L.W.U32.HI R33, R23.reuse, 0x1e, R23.reuse ;  /* 0x0000001e17217819 */ /* 0x140fe40000010e17 */
[----:B------:R-:W-:-:S02]  /*4c60*/  SHF.L.W.U32.HI R38, R23, 0x13, R23 ;  /* 0x0000001317267819 */ /* 0x000fc40000010e17 */
[----:B------:R-:W-:Y:S02]  /*4c70*/  SHF.L.W.U32.HI R35, R23, 0xa, R23 ;  /* 0x0000000a17237819 */ /* 0x000fe40000010e17 */
[----:B------:R-:W-:Y:S01]  /*4c80*/  LOP3.LUT R29, R29, R25, R34, 0x96, !PT ;  /* 0x000000191d1d7212 */ /* 0x000fe200078e9622 */
[----:B------:R-:W-:Y:S01]  /*4c90*/  IMAD.IADD R25, R23, 0x1, R30 ;  /* 0x0000000117197824 */ /* 0x000fe200078e021e */
[----:B------:R-:W-:Y:S02]  /*4ca0*/  LOP3.LUT R35, R35, R33, R38, 0x96, !PT ;  /* 0x0000002123237212 */ /* 0x000fe400078e9626 */
[C-C-:B------:R-:W-:Y:S02]  /*4cb0*/  SHF.L.W.U32.HI R20, R5.reuse, 0x19, R5.reuse ;  /* 0x0000001905147819 */ /* 0x140fe40000010e05 */
[--C-:B------:R-:W-:Y:S02]  /*4cc0*/  SHF.L.W.U32.HI R33, R5, 0xe, R5.reuse ;  /* 0x0000000e05217819 */ /* 0x100fe40000010e05 */
[----:B------:R-:W-:-:S02]  /*4cd0*/  SHF.R.U32.HI R34, RZ, 0x3, R5 ;  /* 0x00000003ff227819 */ /* 0x000fc40000011605 */
[----:B------:R-:W-:Y:S02]  /*4ce0*/  LOP3.LUT R31, R36, R31, R23, 0xe8, !PT ;  /* 0x0000001f241f7212 */ /* 0x000fe400078ee817 */
[C-C-:B------:R-:W-:Y:S02]  /*4cf0*/  SHF.L.W.U32.HI R37, R25.reuse, 0x1a, R25.reuse ;  /* 0x0000001a19257819 */ /* 0x140fe40000010e19 */
[C-C-:B------:R-:W-:Y:S02]  /*4d00*/  SHF.L.W.U32.HI R38, R25.reuse, 0x15, R25.reuse ;  /* 0x0000001519267819 */ /* 0x140fe40000010e19 */
[----:B------:R-:W-:Y:S02]  /*4d10*/  SHF.L.W.U32.HI R39, R25, 0x7, R25 ;  /* 0x0000000719277819 */ /* 0x000fe40000010e19 */
[----:B------:R-:W-:Y:S02]  /*4d20*/  LOP3.LUT R20, R34, R20, R33, 0x96, !PT ;  /* 0x0000001422147212 */ /* 0x000fe400078e9621 */
[----:B------:R-:W-:-:S02]  /*4d30*/  IADD3 R33, PT, PT, R24, R35, R31 ;  /* 0x0000002318217210 */ /* 0x000fc40007ffe01f */
[----:B------:R-:W-:Y:S02]  /*4d40*/  LOP3.LUT R39, R39, R37, R38, 0x96, !PT ;  /* 0x0000002527277212 */ /* 0x000fe400078e9626 */
[C-C-:B------:R-:W-:Y:S02]  /*4d50*/  SHF.L.W.U32.HI R34, R33.reuse, 0x1e, R33.reuse ;  /* 0x0000001e21227819 */ /* 0x140fe40000010e21 */
[C-C-:B------:R-:W-:Y:S02]  /*4d60*/  SHF.L.W.U32.HI R35, R33.reuse, 0x13, R33.reuse ;  /* 0x0000001321237819 */ /* 0x140fe40000010e21 */
[----:B------:R-:W-:Y:S02]  /*4d70*/  SHF.L.W.U32.HI R37, R33, 0xa, R33 ;  /* 0x0000000a21257819 */ /* 0x000fe40000010e21 */
[----:B------:R-:W-:Y:S01]  /*4d80*/  LOP3.LUT R38, R21, R25, R18, 0xb8, !PT ;  /* 0x0000001915267212 */ /* 0x000fe200078eb812 */
[----:B------:R-:W-:Y:S01]  /*4d90*/  IMAD.IADD R16, R29, 0x1, R16 ;  /* 0x000000011d107824 */ /* 0x000fe200078e0210 */
[----:B------:R-:W-:-:S02]  /*4da0*/  LOP3.LUT R35, R37, R34, R35, 0x96, !PT ;  /* 0x0000002225237212 */ /* 0x000fc400078e9623 */
[----:B------:R-:W-:Y:S02]  /*4db0*/  LOP3.LUT R34, R23, R36, R33, 0xe8, !PT ;  /* 0x0000002417227212 */ /* 0x000fe400078ee821 */
[----:B------:R-:W-:Y:S02]  /*4dc0*/  IADD3 R39, PT, PT, R39, R38, R22 ;  /* 0x0000002627277210 */ /* 0x000fe40007ffe016 */
[----:B------:R-:W-:Y:S02]  /*4dd0*/  IADD3 R34, PT, PT, R28, R35, R34 ;  /* 0x000000231c227210 */ /* 0x000fe40007ffe022 */
[C-C-:B------:R-:W-:Y:S02]  /*4de0*/  SHF.L.W.U32.HI R24, R7.reuse, 0x19, R7.reuse ;  /* 0x0000001907187819 */ /* 0x140fe40000010e07 */
[--C-:B------:R-:W-:Y:S02]  /*4df0*/  SHF.L.W.U32.HI R29, R7, 0xe, R7.reuse ;  /* 0x0000000e071d7819 */ /* 0x100fe40000010e07 */
[----:B------:R-:W-:-:S02]  /*4e00*/  SHF.R.U32.HI R31, RZ, 0x3, R7 ;  /* 0x00000003ff1f7819 */ /* 0x000fc40000011607 */
[----:B------:R-:W-:Y:S01]  /*4e10*/  IADD3 R28, PT, PT, R16, UR15, R39 ;  /* 0x0000000f101c7c10 */ /* 0x000fe2000fffe027 */
[----:B------:R-:W0:Y:S01]  /*4e20*/  LDCU.128 UR12, c[0x3][0xd0] ;  /* 0x00c01a00ff0c77ac */ /* 0x000e220008000c00 */
[----:B------:R-:W-:Y:S02]  /*4e30*/  LOP3.LUT R22, R31, R24, R29, 0x96, !PT ;  /* 0x000000181f167212 */ /* 0x000fe400078e961d */
[C---:B------:R-:W-:Y:S01]  /*4e40*/  SHF.L.W.U32.HI R35, R34.reuse, 0x1e, R34 ;  /* 0x0000001e22237819 */ /* 0x040fe20000010e22 */
[----:B------:R-:W-:Y:S01]  /*4e50*/  IMAD.IADD R29, R33, 0x1, R28 ;  /* 0x00000001211d7824 */ /* 0x000fe200078e021c */
[C-C-:B------:R-:W-:Y:S02]  /*4e60*/  SHF.L.W.U32.HI R36, R34.reuse, 0x13, R34.reuse ;  /* 0x0000001322247819 */ /* 0x140fe40000010e22 */
[----:B------:R-:W-:Y:S02]  /*4e70*/  SHF.L.W.U32.HI R37, R34, 0xa, R34 ;  /* 0x0000000a22257819 */ /* 0x000fe40000010e22 */
[----:B------:R-:W-:-:S02]  /*4e80*/  IADD3 R32, PT, PT, R13, R32, R6 ;  /* 0x000000200d207210 */ /* 0x000fc40007ffe006 */
[C-C-:B------:R-:W-:Y:S02]  /*4e90*/  SHF.L.W.U32.HI R31, R19.reuse, 0xf, R19.reuse ;  /* 0x0000000f131f7819 */ /* 0x140fe40000010e13 */
[--C-:B------:R-:W-:Y:S02]  /*4ea0*/  SHF.L.W.U32.HI R6, R19, 0xd, R19.reuse ;  /* 0x0000000d13067819 */ /* 0x100fe40000010e13 */
[----:B------:R-:W-:Y:S02]  /*4eb0*/  SHF.R.U32.HI R24, RZ, 0xa, R19 ;  /* 0x0000000aff187819 */ /* 0x000fe40000011613 */
[----:B------:R-:W-:Y:S02]  /*4ec0*/  LOP3.LUT R36, R37, R35, R36, 0x96, !PT ;  /* 0x0000002325247212 */ /* 0x000fe400078e9624 */
[C-C-:B------:R-:W-:Y:S02]  /*4ed0*/  SHF.L.W.U32.HI R37, R29.reuse, 0x1a, R29.reuse ;  /* 0x0000001a1d257819 */ /* 0x140fe40000010e1d */
[----:B------:R-:W-:-:S02]  /*4ee0*/  SHF.L.W.U32.HI R38, R29, 0x15, R29 ;  /* 0x000000151d267819 */ /* 0x000fc40000010e1d */
[----:B------:R-:W-:Y:S02]  /*4ef0*/  SHF.L.W.U32.HI R39, R29, 0x7, R29 ;  /* 0x000000071d277819 */ /* 0x000fe40000010e1d */
[----:B------:R-:W-:Y:S02]  /*4f00*/  LOP3.LUT R31, R24, R31, R6, 0x96, !PT ;  /* 0x0000001f181f7212 */ /* 0x000fe400078e9606 */
[----:B------:R-:W-:Y:S02]  /*4f10*/  LOP3.LUT R38, R39, R37, R38, 0x96, !PT ;  /* 0x0000002527267212 */ /* 0x000fe400078e9626 */
[----:B------:R-:W-:Y:S02]  /*4f20*/  LOP3.LUT R39, R18, R29, R25, 0xb8, !PT ;  /* 0x0000001d12277212 */ /* 0x000fe400078eb819 */
[----:B------:R-:W-:Y:S01]  /*4f30*/  LOP3.LUT R37, R33, R23, R34, 0xe8, !PT ;  /* 0x0000001721257212 */ /* 0x000fe200078ee822 */
[----:B------:R-:W-:Y:S01]  /*4f40*/  IMAD.IADD R23, R31, 0x1, R32 ;  /* 0x000000011f177824 */ /* 0x000fe200078e0220 */
[----:B------:R-:W-:-:S02]  /*4f50*/  IADD3 R32, PT, PT, R38, R39, R21 ;  /* 0x0000002726207210 */ /* 0x000fc40007ffe015 */
[C-C-:B------:R-:W-:Y:S02]  /*4f60*/  SHF.L.W.U32.HI R24, R8.reuse, 0x19, R8.reuse ;  /* 0x0000001908187819 */ /* 0x140fe40000010e08 */
[--C-:B------:R-:W-:Y:S02]  /*4f70*/  SHF.L.W.U32.HI R35, R8, 0xe, R8.reuse ;  /* 0x0000000e08237819 */ /* 0x100fe40000010e08 */
[----:B------:R-:W-:Y:S02]  /*4f80*/  SHF.R.U32.HI R6, RZ, 0x3, R8 ;  /* 0x00000003ff067819 */ /* 0x000fe40000011608 */
[----:B0-----:R-:W-:Y:S02]  /*4f90*/  IADD3 R32, PT, PT, R23, UR12, R32 ;  /* 0x0000000c17207c10 */ /* 0x001fe4000fffe020 */
[----:B------:R-:W-:Y:S02]  /*4fa0*/  IADD3 R31, PT, PT, R27, R36, R37 ;  /* 0x000000241b1f7210 */ /* 0x000fe40007ffe025 */
[----:B------:R-:W-:Y:S01]  /*4fb0*/  LOP3.LUT R24, R6, R24, R35, 0x96, !PT ;  /* 0x0000001806187212 */ /* 0x000fe200078e9623 */
[----:B------:R-:W-:Y:S01]  /*4fc0*/  IMAD.IADD R6, R34, 0x1, R32 ;  /* 0x0000000122067824 */ /* 0x000fe200078e0220 */
[----:B------:R-:W-:-:S02]  /*4fd0*/  SHF.L.W.U32.HI R27, R16, 0xf, R16 ;  /* 0x0000000f101b7819 */ /* 0x000fc40000010e10 */
[--C-:B------:R-:W-:Y:S02]  /*4fe0*/  SHF.L.W.U32.HI R36, R16, 0xd, R16.reuse ;  /* 0x0000000d10247819 */ /* 0x100fe40000010e10 */
[----:B------:R-:W-:Y:S02]  /*4ff0*/  SHF.R.U32.HI R21, RZ, 0xa, R16 ;  /* 0x0000000aff157819 */ /* 0x000fe40000011610 */
[C-C-:B------:R-:W-:Y:S02]  /*5000*/  SHF.L.W.U32.HI R35, R31.reuse, 0x1e, R31.reuse ;  /* 0x0000001e1f237819 */ /* 0x140fe40000010e1f */
[C-C-:B------:R-:W-:Y:S02]  /*5010*/  SHF.L.W.U32.HI R38, R31.reuse, 0x13, R31.reuse ;  /* 0x000000131f267819 */ /* 0x140fe40000010e1f */
[----:B------:R-:W-:Y:S02]  /*5020*/  SHF.L.W.U32.HI R37, R31, 0xa, R31 ;  /* 0x0000000a1f257819 */ /* 0x000fe40000010e1f */
[----:B------:R-:W-:-:S02]  /*5030*/  LOP3.LUT R27, R21, R27, R36, 0x96, !PT ;  /* 0x0000001b151b7212 */ /* 0x000fc400078e9624 */
[----:B------:R-:W-:Y:S02]  /*5040*/  LOP3.LUT R37, R37, R35, R38, 0x96, !PT ;  /* 0x0000002325257212 */ /* 0x000fe400078e9626 */
[C-C-:B------:R-:W-:Y:S02]  /*5050*/  SHF.L.W.U32.HI R36, R6.reuse, 0x1a, R6.reuse ;  /* 0x0000001a06247819 */ /* 0x140fe40000010e06 */
[C-C-:B------:R-:W-:Y:S02]  /*5060*/  SHF.L.W.U32.HI R39, R6.reuse, 0x15, R6.reuse ;  /* 0x0000001506277819 */ /* 0x140fe40000010e06 */
[----:B------:R-:W-:Y:S02]  /*5070*/  SHF.L.W.U32.HI R38, R6, 0x7, R6 ;  /* 0x0000000706267819 */ /* 0x000fe40000010e06 */
[----:B------:R-:W-:Y:S02]  /*5080*/  IADD3 R0, PT, PT, R15, R26, R0 ;  /* 0x0000001a0f007210 */ /* 0x000fe40007ffe000 */
[----:B------:R-:W-:-:S02]  /*5090*/  LOP3.LUT R39, R38, R36, R39, 0x96, !PT ;  /* 0x0000002426277212 */ /* 0x000fc400078e9627 */
[----:B------:R-:W-:Y:S01]  /*50a0*/  LOP3.LUT R36, R25, R6, R29, 0xb8, !PT ;  /* 0x0000000619247212 */ /* 0x000fe200078eb81d */
[----:B------:R-:W-:Y:S01]  /*50b0*/  IMAD.IADD R0, R27, 0x1, R0 ;  /* 0x000000011b007824 */ /* 0x000fe200078e0200 */
[C-C-:B------:R-:W-:Y:S02]  /*50c0*/  SHF.L.W.U32.HI R21, R9.reuse, 0x19, R9.reuse ;  /* 0x0000001909157819 */ /* 0x140fe40000010e09 */
[--C-:B------:R-:W-:Y:S02]  /*50d0*/  SHF.L.W.U32.HI R26, R9, 0xe, R9.reuse ;  /* 0x0000000e091a7819 */ /* 0x100fe40000010e09 */
[----:B------:R-:W-:Y:S02]  /*50e0*/  SHF.R.U32.HI R35, RZ, 0x3, R9 ;  /* 0x00000003ff237819 */ /* 0x000fe40000011609 */
[----:B------:R-:W-:Y:S02]  /*50f0*/  IADD3 R39, PT, PT, R39, R36, R18 ;  /* 0x0000002427277210 */ /* 0x000fe40007ffe012 */
[----:B------:R-:W-:-:S02]  /*5100*/  LOP3.LUT R33, R34, R33, R31, 0xe8, !PT ;  /* 0x0000002122217212 */ /* 0x000fc400078ee81f */
[----:B------:R-:W-:Y:S02]  /*5110*/  LOP3.LUT R21, R35, R21, R26, 0x96, !PT ;  /* 0x0000001523157212 */ /* 0x000fe400078e961a */
[----:B------:R-:W-:Y:S02]  /*5120*/  IADD3 R26, PT, PT, R0, UR13, R39 ;  /* 0x0000000d001a7c10 */ /* 0x000fe4000fffe027 */
[----:B------:R-:W-:-:S03]  /*5130*/  IADD3 R30, PT, PT, R30, R37, R33 ;  /* 0x000000251e1e7210 */ /* 0x000fc60007ffe021 */
[----:B------:R-:W-:Y:S01]  /*5140*/  IMAD.IADD R27, R31, 0x1, R26 ;  /* 0x000000011f1b7824 */ /* 0x000fe200078e021a */
[C-C-:B------:R-:W-:Y:S02]  /*5150*/  SHF.L.W.U32.HI R36, R30.reuse, 0x1e, R30.reuse ;  /* 0x0000001e1e247819 */ /* 0x140fe40000010e1e */
[C-C-:B------:R-:W-:Y:S02]  /*5160*/  SHF.L.W.U32.HI R37, R30.reuse, 0x13, R30.reuse ;  /* 0x000000131e257819 */ /* 0x140fe40000010e1e */
[----:B------:R-:W-:Y:S02]  /*5170*/  SHF.L.W.U32.HI R38, R30, 0xa, R30 ;  /* 0x0000000a1e267819 */ /* 0x000fe40000010e1e */
[C-C-:B------:R-:W-:Y:S02]  /*5180*/  SHF.L.W.U32.HI R33, R23.reuse, 0xf, R23.reuse ;  /* 0x0000000f17217819 */ /* 0x140fe40000010e17 */
[--C-:B------:R-:W-:Y:S02]  /*5190*/  SHF.L.W.U32.HI R18, R23, 0xd, R23.reuse ;  /* 0x0000000d17127819 */ /* 0x100fe40000010e17 */
[----:B------:R-:W-:-:S02]  /*51a0*/  SHF.R.U32.HI R35, RZ, 0xa, R23 ;  /* 0x0000000aff237819 */ /* 0x000fc40000011617 */
[----:B------:R-:W-:Y:S02]  /*51b0*/  LOP3.LUT R37, R38, R36, R37, 0x96, !PT ;  /* 0x0000002426257212 */ /* 0x000fe400078e9625 */
[C-C-:B------:R-:W-:Y:S02]  /*51c0*/  SHF.L.W.U32.HI R36, R27.reuse, 0x1a, R27.reuse ;  /* 0x0000001a1b247819 */ /* 0x140fe40000010e1b */
[C-C-:B------:R-:W-:Y:S02]  /*51d0*/  SHF.L.W.U32.HI R39, R27.reuse, 0x15, R27.reuse ;  /* 0x000000151b277819 */ /* 0x140fe40000010e1b */
[----:B------:R-:W-:Y:S02]  /*51e0*/  SHF.L.W.U32.HI R38, R27, 0x7, R27 ;  /* 0x000000071b267819 */ /* 0x000fe40000010e1b */
[----:B------:R-:W-:Y:S02]  /*51f0*/  IADD3 R4, PT, PT, R17, R20, R4 ;  /* 0x0000001411047210 */ /* 0x000fe40007ffe004 */
[----:B------:R-:W-:-:S02]  /*5200*/  LOP3.LUT R33, R35, R33, R18, 0x96, !PT ;  /* 0x0000002123217212 */ /* 0x000fc400078e9612 */
[C-C-:B------:R-:W-:Y:S02]  /*5210*/  SHF.L.W.U32.HI R18, R10.reuse, 0x19, R10.reuse ;  /* 0x000000190a127819 */ /* 0x140fe40000010e0a */
[--C-:B------:R-:W-:Y:S02]  /*5220*/  SHF.L.W.U32.HI R35, R10, 0xe, R10.reuse ;  /* 0x0000000e0a237819 */ /* 0x100fe40000010e0a */
[----:B------:R-:W-:Y:S02]  /*5230*/  SHF.R.U32.HI R20, RZ, 0x3, R10 ;  /* 0x00000003ff147819 */ /* 0x000fe4000001160a */
[----:B------:R-:W-:Y:S02]  /*5240*/  LOP3.LUT R36, R38, R36, R39, 0x96, !PT ;  /* 0x0000002426247212 */ /* 0x000fe400078e9627 */
        /* <DEDUP_REMOVED lines=9> */
[----:B------:R-:W-:Y:S02]  /*52e0*/  IADD3 R35, PT, PT, R4, UR14, R35 ;  /* 0x0000000e04237c10 */ /* 0x000fe4000fffe023 */
        /* <DEDUP_REMOVED lines=8> */
[C-C-:B------:R-:W-:Y:S02]  /*5370*/  SHF.L.W.U32.HI R36, R20.reuse, 0x1a, R20.reuse ;  /* 0x0000001a14247819 */ /* 0x140fe40000010e14 */
[C-C-:B------:R-:W-:Y:S02]  /*5380*/  SHF.L.W.U32.HI R39, R20.reuse, 0x15, R20.reuse ;  /* 0x0000001514277819 */ /* 0x140fe40000010e14 */
[----:B------:R-:W-:Y:S02]  /*5390*/  SHF.L.W.U32.HI R38, R20, 0x7, R20 ;  /* 0x0000000714267819 */ /* 0x000fe40000010e14 */
[----:B------:R-:W-:-:S02]  /*53a0*/  SHF.L.W.U32.HI R5, R11, 0x19, R11 ;  /* 0x000000190b057819 */ /* 0x000fc40000010e0b */
[--C-:B------:R-:W-:Y:S02]  /*53b0*/  SHF.L.W.U32.HI R28, R11, 0xe, R11.reuse ;  /* 0x0000000e0b1c7819 */ /* 0x100fe40000010e0b */
[----:B------:R-:W-:Y:S02]  /*53c0*/  SHF.R.U32.HI R34, RZ, 0x3, R11 ;  /* 0x00000003ff227819 */ /* 0x000fe4000001160b */
[----:B------:R-:W-:Y:S02]  /*53d0*/  IADD3 R32, PT, PT, R32, R37, R31 ;  /* 0x0000002520207210 */ /* 0x000fe40007ffe01f */
[----:B------:R-:W-:Y:S02]  /*53e0*/  LOP3.LUT R38, R38, R36, R39, 0x96, !PT ;  /* 0x0000002426267212 */ /* 0x000fe400078e9627 */
[----:B------:R-:W-:Y:S02]  /*53f0*/  LOP3.LUT R5, R34, R5, R28, 0x96, !PT ;  /* 0x0000000522057212 */ /* 0x000fe400078e961c */
[----:B------:R-:W-:Y:S01]  /*5400*/  LOP3.LUT R39, R6, R20, R27, 0xb8, !PT ;  /* 0x0000001406277212 */ /* 0x000fe200078eb81b */
[----:B------:R-:W-:Y:S01]  /*5410*/  IMAD.IADD R22, R25, 0x1, R22 ;  /* 0x0000000119167824 */ /* 0x000fe200078e0216 */
[----:B------:R-:W-:-:S02]  /*5420*/  SHF.L.W.U32.HI R34, R32, 0x1e, R32 ;  /* 0x0000001e20227819 */ /* 0x000fc40000010e20 */
[C-C-:B------:R-:W-:Y:S02]  /*5430*/  SHF.L.W.U32.HI R37, R32.reuse, 0x13, R32.reuse ;  /* 0x0000001320257819 */ /* 0x140fe40000010e20 */
[----:B------:R-:W-:Y:S02]  /*5440*/  SHF.L.W.U32.HI R36, R32, 0xa, R32 ;  /* 0x0000000a20247819 */ /* 0x000fe40000010e20 */
[C-C-:B------:R-:W-:Y:S02]  /*5450*/  SHF.L.W.U32.HI R25, R13.reuse, 0x19, R13.reuse ;  /* 0x000000190d197819 */ /* 0x140fe40000010e0d */
[--C-:B------:R-:W-:Y:S02]  /*5460*/  SHF.L.W.U32.HI R28, R13, 0xe, R13.reuse ;  /* 0x0000000e0d1c7819 */ /* 0x100fe40000010e0d */
[----:B------:R-:W-:Y:S02]  /*5470*/  SHF.R.U32.HI R31, RZ, 0x3, R13 ;  /* 0x00000003ff1f7819 */ /* 0x000fe4000001160d */
[----:B------:R-:W-:-:S02]  /*5480*/  IADD3 R39, PT, PT, R38, R39, R29 ;  /* 0x0000002726277210 */ /* 0x000fc40007ffe01d */
[----:B------:R-:W-:Y:S02]  /*5490*/  LOP3.LUT R37, R36, R34, R37, 0x96, !PT ;  /* 0x0000002224257212 */ /* 0x000fe400078e9625 */
[----:B------:R-:W-:Y:S02]  /*54a0*/  LOP3.LUT R30, R33, R30, R32, 0xe8, !PT ;  /* 0x0000001e211e7212 */ /* 0x000fe400078ee820 */
[----:B------:R-:W-:Y:S02]  /*54b0*/  LOP3.LUT R25, R31, R25, R28, 0x96, !PT ;  /* 0x000000191f197212 */ /* 0x000fe400078e961c */
[----:B------:R-:W-:Y:S01]  /*54c0*/  IADD3 R28, PT, PT, R22, UR15, R39 ;  /* 0x0000000f161c7c10 */ /* 0x000fe2000fffe027 */
[----:B------:R-:W0:Y:S01]  /*54d0*/  LDCU.128 UR12, c[0x3][0xe0] ;  /* 0x00c01c00ff0c77ac */ /* 0x000e220008000c00 */
[----:B------:R-:W-:Y:S02]  /*54e0*/  IADD3 R29, PT, PT, R26, R37, R30 ;  /* 0x000000251a1d7210 */ /* 0x000fe40007ffe01e */
[----:B------:R-:W-:Y:S01]  /*54f0*/  IADD3 R14, PT, PT, R14, R24, R7 ;  /* 0x000000180e0e7210 */ /* 0x000fe20007ffe007 */
[----:B------:R-:W-:Y:S01]  /*5500*/  IMAD.IADD R7, R33, 0x1, R28 ;  /* 0x0000000121077824 */ /* 0x000fe200078e021c */
[----:B------:R-:W-:-:S02]  /*5510*/  SHF.L.W.U32.HI R30, R29, 0x1e, R29 ;  /* 0x0000001e1d1e7819 */ /* 0x000fc40000010e1d */
[C-C-:B------:R-:W-:Y:S02]  /*5520*/  SHF.L.W.U32.HI R37, R29.reuse, 0x13, R29.reuse ;  /* 0x000000131d257819 */ /* 0x140fe40000010e1d */
        /* <DEDUP_REMOVED lines=16> */
[----:B------:R-:W-:Y:S02]  /*5630*/  LOP3.LUT R33, R32, R33, R29, 0xe8, !PT ;  /* 0x0000002120217212 */ /* 0x000fe400078ee81d */
[----:B------:R-:W-:Y:S02]  /*5640*/  LOP3.LUT R24, R26, R24, R37, 0x96, !PT ;  /* 0x000000181a187212 */ /* 0x000fe400078e9625 */
[----:B0-----:R-:W-:-:S02]  /*5650*/  IADD3 R31, PT, PT, R14, UR12, R31 ;  /* 0x0000000c0e1f7c10 */ /* 0x001fc4000fffe01f */
[----:B------:R-:W-:Y:S02]  /*5660*/  IADD3 R26, PT, PT, R35, R30, R33 ;  /* 0x0000001e231a7210 */ /* 0x000fe40007ffe021 */
[--C-:B------:R-:W-:Y:S01]  /*5670*/  SHF.L.W.U32.HI R30, R22, 0xf, R22.reuse ;  /* 0x0000000f161e7819 */ /* 0x100fe20000010e16 */
[----:B------:R-:W-:Y:S01]  /*5680*/  IMAD.IADD R6, R32, 0x1, R31 ;  /* 0x0000000120067824 */ /* 0x000fe200078e021f */
[--C-:B------:R-:W-:Y:S02]  /*5690*/  SHF.L.W.U32.HI R33, R22, 0xd, R22.reuse ;  /* 0x0000000d16217819 */ /* 0x100fe40000010e16 */
[----:B------:R-:W-:Y:S02]  /*56a0*/  SHF.R.U32.HI R34, RZ, 0xa, R22 ;  /* 0x0000000aff227819 */ /* 0x000fe40000011616 */
[C-C-:B------:R-:W-:Y:S02]  /*56b0*/  SHF.L.W.U32.HI R35, R26.reuse, 0x1e, R26.reuse ;  /* 0x0000001e1a237819 */ /* 0x140fe40000010e1a */
[----:B------:R-:W-:-:S02]  /*56c0*/  SHF.L.W.U32.HI R36, R26, 0x13, R26 ;  /* 0x000000131a247819 */ /* 0x000fc40000010e1a */
[----:B------:R-:W-:Y:S02]  /*56d0*/  SHF.L.W.U32.HI R37, R26, 0xa, R26 ;  /* 0x0000000a1a257819 */ /* 0x000fe40000010e1a */
[----:B------:R-:W-:Y:S02]  /*56e0*/  LOP3.LUT R30, R34, R30, R33, 0x96, !PT ;  /* 0x0000001e221e7212 */ /* 0x000fe400078e9621 */
[----:B------:R-:W-:Y:S02]  /*56f0*/  LOP3.LUT R35, R37, R35, R36, 0x96, !PT ;  /* 0x0000002325237212 */ /* 0x000fe400078e9624 */
[----:B------:R-:W-:Y:S02]  /*5700*/  IADD3 R21, PT, PT, R19, R21, R8 ;  /* 0x0000001513157210 */ /* 0x000fe40007ffe008 */
[C-C-:B------:R-:W-:Y:S02]  /*5710*/  SHF.L.W.U32.HI R34, R6.reuse, 0x1a, R6.reuse ;  /* 0x0000001a06227819 */ /* 0x140fe40000010e06 */
[----:B------:R-:W-:-:S02]  /*5720*/  SHF.L.W.U32.HI R37, R6, 0x15, R6 ;  /* 0x0000001506257819 */ /* 0x000fc40000010e06 */
[----:B------:R-:W-:Y:S02]  /*5730*/  SHF.L.W.U32.HI R36, R6, 0x7, R6 ;  /* 0x0000000706247819 */ /* 0x000fe40000010e06 */
        /* <DEDUP_REMOVED lines=9> */
[C-C-:B------:R-:W-:Y:S02]  /*57d0*/  SHF.L.W.U32.HI R21, R12.reuse, 0x19, R12.reuse ;  /* 0x000000190c157819 */ /* 0x140fe40000010e0c */
[--C-:B------:R-:W-:Y:S02]  /*57e0*/  SHF.L.W.U32.HI R28, R12, 0xe, R12.reuse ;  /* 0x0000000e0c1c7819 */ /* 0x100fe40000010e0c */
[----:B------:R-:W-:Y:S02]  /*57f0*/  SHF.R.U32.HI R12, RZ, 0x3, R12 ;  /* 0x00000003ff0c7819 */ /* 0x000fe4000001160c */
[----:B------:R-:W-:-:S02]  /*5800*/  IADD3 R35, PT, PT, R34, R36, R27 ;  /* 0x0000002422237210 */ /* 0x000fc40007ffe01b */
[----:B------:R-:W-:Y:S02]  /*5810*/  LOP3.LUT R21, R12, R21, R28, 0x96, !PT ;  /* 0x000000150c157212 */ /* 0x000fe400078e961c */
[----:B------:R-:W-:Y:S02]  /*5820*/  IADD3 R28, PT, PT, R30, UR13, R35 ;  /* 0x0000000d1e1c7c10 */ /* 0x000fe4000fffe023 */
[C-C-:B------:R-:W-:Y:S02]  /*5830*/  SHF.L.W.U32.HI R27, R19.reuse, 0x1e, R19.reuse ;  /* 0x0000001e131b7819 */ /* 0x140fe40000010e13 */
[C-C-:B------:R-:W-:Y:S02]  /*5840*/  SHF.L.W.U32.HI R32, R19.reuse, 0x13, R19.reuse ;  /* 0x0000001313207819 */ /* 0x140fe40000010e13 */
[----:B------:R-:W-:Y:S02]  /*5850*/  SHF.L.W.U32.HI R33, R19, 0xa, R19 ;  /* 0x0000000a13217819 */ /* 0x000fe40000010e13 */
[----:B------:R-:W-:Y:S01]  /*5860*/  IADD3 R18, PT, PT, R16, R18, R9 ;  /* 0x0000001210127210 */ /* 0x000fe20007ffe009 */
[----:B------:R-:W-:Y:S01]  /*5870*/  IMAD.IADD R9, R29, 0x1, R28 ;  /* 0x000000011d097824 */ /* 0x000fe200078e021c */
[----:B------:R-:W-:-:S02]  /*5880*/  LOP3.LUT R12, R33, R27, R32, 0x96, !PT ;  /* 0x0000001b210c7212 */ /* 0x000fc400078e9620 */
        /* <DEDUP_REMOVED lines=8> */
[----:B------:R-:W-:Y:S02]  /*5910*/  IADD3 R12, PT, PT, R31, R12, R29 ;  /* 0x0000000c1f0c7210 */ /* 0x000fe40007ffe01d */
[----:B------:R-:W-:Y:S02]  /*5920*/  LOP3.LUT R33, R35, R33, R34, 0x96, !PT ;  /* 0x0000002123217212 */ /* 0x000fe400078e9622 */
[----:B------:R-:W-:Y:S01]  /*5930*/  LOP3.LUT R29, R7, R9, R6, 0xb8, !PT ;  /* 0x00000009071d7212 */ /* 0x000fe200078eb806 */
[----:B------:R-:W-:Y:S01]  /*5940*/  IMAD.IADD R18, R27, 0x1, R18 ;  /* 0x000000011b127824 */ /* 0x000fe200078e0212 */
[----:B------:R-:W-:-:S02]  /*5950*/  IADD3 R10, PT, PT, R23, R5, R10 ;  /* 0x00000005170a7210 */ /* 0x000fc40007ffe00a */
[----:B------:R-:W-:Y:S02]  /*5960*/  IADD3 R29, PT, PT, R33, R29, R20 ;  /* 0x0000001d211d7210 */ /* 0x000fe40007ffe014 */
[C-C-:B------:R-:W-:Y:S02]  /*5970*/  SHF.L.W.U32.HI R5, R12.reuse, 0x1e, R12.reuse ;  /* 0x0000001e0c057819 */ /* 0x140fe40000010e0c */
[C-C-:B------:R-:W-:Y:S02]  /*5980*/  SHF.L.W.U32.HI R16, R12.reuse, 0x13, R12.reuse ;  /* 0x000000130c107819 */ /* 0x140fe40000010e0c */
[----:B------:R-:W-:Y:S02]  /*5990*/  SHF.L.W.U32.HI R23, R12, 0xa, R12 ;  /* 0x0000000a0c177819 */ /* 0x000fe40000010e0c */
[----:B------:R-:W-:Y:S02]  /*59a0*/  IADD3 R25, PT, PT, R0, R25, R11 ;  /* 0x0000001900197210 */ /* 0x000fe40007ffe00b */
[----:B------:R-:W-:-:S02]  /*59b0*/  IADD3 R11, PT, PT, R18, UR14, R29 ;  /* 0x0000000e120b7c10 */ /* 0x000fc4000fffe01d */
[----:B------:R-:W-:Y:S02]  /*59c0*/  LOP3.LUT R23, R23, R5, R16, 0x96, !PT ;  /* 0x0000000517177212 */ /* 0x000fe400078e9610 */
[C-C-:B------:R-:W-:Y:S02]  /*59d0*/  SHF.L.W.U32.HI R0, R30.reuse, 0xf, R30.reuse ;  /* 0x0000000f1e007819 */ /* 0x140fe40000010e1e */
[--C-:B------:R-:W-:Y:S02]  /*59e0*/  SHF.L.W.U32.HI R5, R30, 0xd, R30.reuse ;  /* 0x0000000d1e057819 */ /* 0x100fe40000010e1e */
[----:B------:R-:W-:Y:S02]  /*59f0*/  SHF.R.U32.HI R30, RZ, 0xa, R30 ;  /* 0x0000000aff1e7819 */ /* 0x000fe4000001161e */
[----:B------:R-:W-:Y:S01]  /*5a00*/  LOP3.LUT R16, R19, R26, R12, 0xe8, !PT ;  /* 0x0000001a13107212 */ /* 0x000fe200078ee80c */
[----:B------:R-:W-:Y:S01]  /*5a10*/  IMAD.IADD R26, R26, 0x1, R11 ;  /* 0x000000011a1a7824 */ /* 0x000fe200078e020b */
[----:B------:R-:W-:-:S02]  /*5a20*/  IADD3 R24, PT, PT, R4, R24, R13 ;  /* 0x0000001804187210 */ /* 0x000fc40007ffe00d */
[----:B------:R-:W-:Y:S02]  /*5a30*/  LOP3.LUT R13, R30, R0, R5, 0x96, !PT ;  /* 0x000000001e0d7212 */ /* 0x000fe400078e9605 */
[----:B------:R-:W-:Y:S02]  /*5a40*/  IADD3 R5, PT, PT, R28, R23, R16 ;  /* 0x000000171c057210 */ /* 0x000fe40007ffe010 */
[C-C-:B------:R-:W-:Y:S02]  /*5a50*/  SHF.L.W.U32.HI R16, R26.reuse, 0x1a, R26.reuse ;  /* 0x0000001a1a107819 */ /* 0x140fe40000010e1a */
[C-C-:B------:R-:W-:Y:S02]  /*5a60*/  SHF.L.W.U32.HI R27, R26.reuse, 0x15, R26.reuse ;  /* 0x000000151a1b7819 */ /* 0x140fe40000010e1a */
[----:B------:R-:W-:-:S04]  /*5a70*/  SHF.L.W.U32.HI R20, R26, 0x7, R26 ;  /* 0x000000071a147819 */ /* 0x000fc80000010e1a */
[----:B------:R-:W-:Y:S02]  /*5a80*/  LOP3.LUT R16, R20, R16, R27, 0x96, !PT ;  /* 0x0000001014107212 */ /* 0x000fe400078e961b */
[----:B------:R-:W-:Y:S01]  /*5a90*/  LOP3.LUT R20, R6, R26, R9, 0xb8, !PT ;  /* 0x0000001a06147212 */ /* 0x000fe200078eb809 */
[----:B------:R-:W-:Y:S01]  /*5aa0*/  IMAD.IADD R10, R13, 0x1, R10 ;  /* 0x000000010d0a7824 */ /* 0x000fe200078e020a */
[C---:B------:R-:W-:Y:S02]  /*5ab0*/  SHF.L.W.U32.HI R0, R5.reuse, 0x1e, R5 ;  /* 0x0000001e05007819 */ /* 0x040fe40000010e05 */
[----:B------:R-:W-:Y:S02]  /*5ac0*/  IADD3 R7, PT, PT, R16, R20, R7 ;  /* 0x0000001410077210 */ /* 0x000fe40007ffe007 */
[C-C-:B------:R-:W-:Y:S02]  /*5ad0*/  SHF.L.W.U32.HI R23, R5.reuse, 0x13, R5.reuse ;  /* 0x0000001305177819 */ /* 0x140fe40000010e05 */
[----:B------:R-:W-:-:S02]  /*5ae0*/  SHF.L.W.U32.HI R4, R5, 0xa, R5 ;  /* 0x0000000a05047819 */ /* 0x000fc40000010e05 */
[----:B------:R-:W-:Y:S01]  /*5af0*/  IADD3 R16, PT, PT, R10, UR15, R7 ;  /* 0x0000000f0a107c10 */ /* 0x000fe2000fffe007 */
[----:B------:R-:W0:Y:S01]  /*5b00*/  LDCU.128 UR12, c[0x3][0xf0] ;  /* 0x00c01e00ff0c77ac */ /* 0x000e220008000c00 */
[----:B------:R-:W-:Y:S02]  /*5b10*/  LOP3.LUT R0, R4, R0, R23, 0x96, !PT ;  /* 0x0000000004007212 */ /* 0x000fe400078e9617 */
[----:B------:R-:W-:Y:S01]  /*5b20*/  LOP3.LUT R4, R12, R19, R5, 0xe8, !PT ;  /* 0x000000130c047212 */ /* 0x000fe200078ee805 */
[----:B------:R-:W-:Y:S01]  /*5b30*/  IMAD.IADD R19, R19, 0x1, R16 ;  /* 0x0000000113137824 */ /* 0x000fe200078e0210 */
[C---:B------:R-:W-:Y:S02]  /*5b40*/  SHF.L.W.U32.HI R7, R18.reuse, 0xd, R18 ;  /* 0x0000000d12077819 */ /* 0x040fe40000010e12 */
[----:B------:R-:W-:Y:S02]  /*5b50*/  IADD3 R0, PT, PT, R11, R0, R4 ;  /* 0x000000000b007210 */ /* 0x000fe40007ffe004 */
[----:B------:R-:W-:-:S02]  /*5b60*/  SHF.L.W.U32.HI R4, R18, 0xf, R18 ;  /* 0x0000000f12047819 */ /* 0x000fc40000010e12 */
[----:B------:R-:W-:Y:S02]  /*5b70*/  SHF.R.U32.HI R18, RZ, 0xa, R18 ;  /* 0x0000000aff127819 */ /* 0x000fe40000011612 */
[----:B------:R-:W-:Y:S02]  /*5b80*/  IADD3 R8, PT, PT, R22, R8, R15 ;  /* 0x0000000816087210 */ /* 0x000fe40007ffe00f */
[----:B------:R-:W-:Y:S02]  /*5b90*/  IADD3 R21, PT, PT, R14, R21, R17 ;  /* 0x000000150e157210 */ /* 0x000fe40007ffe011 */
        /* <DEDUP_REMOVED lines=17> */
[----:B0-----:R-:W-:Y:S02]  /*5cb0*/  IADD3 R17, PT, PT, R4, UR12, R17 ;  /* 0x0000000c04117c10 */ /* 0x001fe4000fffe011 */
[----:B------:R-:W-:Y:S01]  /*5cc0*/  IADD3 R7, PT, PT, R16, R13, R15 ;  /* 0x0000000d10077210 */ /* 0x000fe20007ffe00f */
[----:B------:R-:W-:Y:S01]  /*5cd0*/  IMAD.IADD R24, R11, 0x1, R24 ;  /* 0x000000010b187824 */ /* 0x000fe200078e0218 */
[--C-:B------:R-:W-:Y:S01]  /*5ce0*/  SHF.L.W.U32.HI R6, R4, 0xf, R4.reuse ;  /* 0x0000000f04067819 */ /* 0x100fe20000010e04 */
[----:B------:R-:W-:Y:S01]  /*5cf0*/  IMAD.IADD R12, R12, 0x1, R17 ;  /* 0x000000010c0c7824 */ /* 0x000fe200078e0211 */
[--C-:B------:R-:W-:Y:S02]  /*5d00*/  SHF.L.W.U32.HI R13, R4, 0xd, R4.reuse ;  /* 0x0000000d040d7819 */ /* 0x100fe40000010e04 */
[----:B------:R-:W-:-:S02]  /*5d10*/  SHF.R.U32.HI R10, RZ, 0xa, R4 ;  /* 0x0000000aff0a7819 */ /* 0x000fc40000011604 */
[C-C-:B------:R-:W-:Y:S02]  /*5d20*/  SHF.L.W.U32.HI R14, R7.reuse, 0x1e, R7.reuse ;  /* 0x0000001e070e7819 */ /* 0x140fe40000010e07 */
[C-C-:B------:R-:W-:Y:S02]  /*5d30*/  SHF.L.W.U32.HI R15, R7.reuse, 0x13, R7.reuse ;  /* 0x00000013070f7819 */ /* 0x140fe40000010e07 */
[----:B------:R-:W-:Y:S02]  /*5d40*/  SHF.L.W.U32.HI R16, R7, 0xa, R7 ;  /* 0x0000000a07107819 */ /* 0x000fe40000010e07 */
[----:B------:R-:W-:Y:S02]  /*5d50*/  LOP3.LUT R13, R10, R6, R13, 0x96, !PT ;  /* 0x000000060a0d7212 */ /* 0x000fe400078e960d */
[----:B------:R-:W-:Y:S02]  /*5d60*/  LOP3.LUT R4, R16, R14, R15, 0x96, !PT ;  /* 0x0000000e10047212 */ /* 0x000fe400078e960f */
        /* <DEDUP_REMOVED lines=8> */
[----:B------:R-:W-:Y:S02]  /*5df0*/  LOP3.LUT R10, R26, R12, R19, 0xb8, !PT ;  /* 0x0000000c1a0a7212 */ /* 0x000fe400078eb813 */
[----:B------:R-:W-:Y:S02]  /*5e00*/  LOP3.LUT R14, R0, R5, R7, 0xe8, !PT ;  /* 0x00000005000e7212 */ /* 0x000fe400078ee807 */
[----:B------:R-:W-:Y:S02]  /*5e10*/  IADD3 R9, PT, PT, R16, R10, R9 ;  /* 0x0000000a10097210 */ /* 0x000fe40007ffe009 */
[----:B------:R-:W-:Y:S01]  /*5e20*/  IADD3 R4, PT, PT, R17, R4, R14 ;  /* 0x0000000411047210 */ /* 0x000fe20007ffe00e */
[----:B------:R-:W-:Y:S01]  /*5e30*/  IMAD.IADD R8, R13, 0x1, R8 ;  /* 0x000000010d087824 */ /* 0x000fe200078e0208 */
[----:B------:R-:W-:-:S02]  /*5e40*/  IADD3 R24, PT, PT, R24, UR13, R9 ;  /* 0x0000000d18187c10 */ /* 0x000fc4000fffe009 */
[C-C-:B------:R-:W-:Y:S02]  /*5e50*/  SHF.L.W.U32.HI R11, R4.reuse, 0x1e, R4.reuse ;  /* 0x0000001e040b7819 */ /* 0x140fe40000010e04 */
[C-C-:B------:R-:W-:Y:S02]  /*5e60*/  SHF.L.W.U32.HI R14, R4.reuse, 0x13, R4.reuse ;  /* 0x00000013040e7819 */ /* 0x140fe40000010e04 */
[--C-:B------:R-:W-:Y:S01]  /*5e70*/  SHF.L.W.U32.HI R13, R4, 0xa, R4.reuse ;  /* 0x0000000a040d7819 */ /* 0x100fe20000010e04 */
[----:B------:R-:W-:Y:S01]  /*5e80*/  IMAD.IADD R21, R6, 0x1, R21 ;  /* 0x0000000106157824 */ /* 0x000fe200078e0215 */
[----:B------:R-:W-:Y:S01]  /*5e90*/  LOP3.LUT R6, R7, R0, R4, 0xe8, !PT ;  /* 0x0000000007067212 */ /* 0x000fe200078ee804 */
[----:B------:R-:W-:Y:S01]  /*5ea0*/  IMAD.IADD R5, R5, 0x1, R24 ;  /* 0x0000000105057824 */ /* 0x000fe200078e0218 */
[----:B------:R-:W-:-:S04]  /*5eb0*/  LOP3.LUT R11, R13, R11, R14, 0x96, !PT ;  /* 0x0000000b0d0b7212 */ /* 0x000fc800078e960e */
[----:B------:R-:W-:Y:S02]  /*5ec0*/  IADD3 R11, PT, PT, R24, R11, R6 ;  /* 0x0000000b180b7210 */ /* 0x000fe40007ffe006 */
[C-C-:B------:R-:W-:Y:S02]  /*5ed0*/  SHF.L.W.U32.HI R6, R5.reuse, 0x1a, R5.reuse ;  /* 0x0000001a05067819 */ /* 0x140fe40000010e05 */
[C-C-:B------:R-:W-:Y:S02]  /*5ee0*/  SHF.L.W.U32.HI R9, R5.reuse, 0x15, R5.reuse ;  /* 0x0000001505097819 */ /* 0x140fe40000010e05 */
[----:B------:R-:W-:Y:S01]  /*5ef0*/  SHF.L.W.U32.HI R10, R5, 0x7, R5 ;  /* 0x00000007050a7819 */ /* 0x000fe20000010e05 */
[----:B------:R-:W-:-:S03]  /*5f00*/  VIADD R15, R4, 0xa54ff53a ;  /* 0xa54ff53a040f7836 */ /* 0x000fc60000000000 */
[----:B------:R-:W-:Y:S02]  /*5f10*/  LOP3.LUT R9, R10, R6, R9, 0x96, !PT ;  /* 0x000000060a097212 */ /* 0x000fe400078e9609 */
[----:B------:R-:W-:Y:S02]  /*5f20*/  LOP3.LUT R6, R19, R5, R12, 0xb8, !PT ;  /* 0x0000000513067212 */ /* 0x000fe400078eb80c */
[--C-:B------:R-:W-:Y:S02]  /*5f30*/  SHF.R.U32.HI R13, RZ, 0x18, R15.reuse ;  /* 0x00000018ff0d7819 */ /* 0x100fe4000001160f */
[----:B------:R-:W-:Y:S01]  /*5f40*/  IADD3 R9, PT, PT, R9, R6, R26 ;  /* 0x0000000609097210 */ /* 0x000fe20007ffe01a */
[----:B------:R0:W-:Y:S01]  /*5f50*/  STG.E.U8 desc[UR8][R2.64+0xf], R15 ;  /* 0x00000f0f02007986 */ /* 0x0001e2000c101108 */
[----:B------:R-:W-:Y:S02]  /*5f60*/  SHF.R.U32.HI R17, RZ, 0x10, R15 ;  /* 0x00000010ff117819 */ /* 0x000fe4000001160f */
[----:B------:R-:W-:Y:S01]  /*5f70*/  IADD3 R9, PT, PT, R8, UR14, R9 ;  /* 0x0000000e08097c10 */ /* 0x000fe2000fffe009 */
[----:B------:R1:W-:Y:S01]  /*5f80*/  STG.E.U8 desc[UR8][R2.64+0xc], R13 ;  /* 0x00000c0d02007986 */ /* 0x0003e2000c101108 */
[----:B------:R-:W-:-:S02]  /*5f90*/  SHF.R.U32.HI R25, RZ, 0x8, R15 ;  /* 0x00000008ff197819 */ /* 0x000fc4000001160f */
[C---:B------:R-:W-:Y:S01]  /*5fa0*/  SHF.L.W.U32.HI R14, R11.reuse, 0x13, R11 ;  /* 0x000000130b0e7819 */ /* 0x040fe20000010e0b */
[----:B------:R-:W-:Y:S01]  /*5fb0*/  IMAD.IADD R0, R0, 0x1, R9 ;  /* 0x0000000100007824 */ /* 0x000fe200078e0209 */
[C-C-:B0-----:R-:W-:Y:S02]  /*5fc0*/  SHF.L.W.U32.HI R15, R11.reuse, 0xa, R11.reuse ;  /* 0x0000000a0b0f7819 */ /* 0x141fe40000010e0b */
[--C-:B-1----:R-:W-:Y:S01]  /*5fd0*/  SHF.L.W.U32.HI R13, R11, 0x1e, R11.reuse ;  /* 0x0000001e0b0d7819 */ /* 0x102fe20000010e0b */
[----:B------:R-:W-:Y:S01]  /*5fe0*/  VIADD R23, R12, 0x5be0cd19 ;  /* 0x5be0cd190c177836 */ /* 0x000fe20000000000 */
[----:B------:R-:W-:Y:S02]  /*5ff0*/  LOP3.LUT R6, R4, R7, R11, 0xe8, !PT ;  /* 0x0000000704067212 */ /* 0x000fe400078ee80b */
[----:B------:R-:W-:Y:S01]  /*6000*/  LOP3.LUT R14, R15, R13, R14, 0x96, !PT ;  /* 0x0000000d0f0e7212 */ /* 0x000fe200078e960e */
[----:B------:R-:W-:Y:S01]  /*6010*/  VIADD R13, R5, 0x1f83d9ab ;  /* 0x1f83d9ab050d7836 */ /* 0x000fe20000000000 */
[----:B------:R-:W-:Y:S01]  /*6020*/  LOP3.LUT R12, R12, R0, R5, 0xb8, !PT ;  /* 0x000000000c0c7212 */ /* 0x000fe200078eb805 */
[----:B------:R0:W-:Y:S01]  /*6030*/  STG.E.U8 desc[UR8][R2.64+0xd], R17 ;  /* 0x00000d1102007986 */ /* 0x0001e2000c101108 */
[----:B------:R-:W-:-:S02]  /*6040*/  IADD3 R6, PT, PT, R9, R14, R6 ;  /* 0x0000000e09067210 */ /* 0x000fc40007ffe006 */
[C-C-:B------:R-:W-:Y:S02]  /*6050*/  SHF.L.W.U32.HI R5, R0.reuse, 0x1a, R0.reuse ;  /* 0x0000001a00057819 */ /* 0x140fe40000010e00 */
[C-C-:B------:R-:W-:Y:S02]  /*6060*/  SHF.L.W.U32.HI R8, R0.reuse, 0x15, R0.reuse ;  /* 0x0000001500087819 */ /* 0x140fe40000010e00 */
[----:B------:R-:W-:Y:S02]  /*6070*/  SHF.L.W.U32.HI R9, R0, 0x7, R0 ;  /* 0x0000000700097819 */ /* 0x000fe40000010e00 */
[--C-:B------:R-:W-:Y:S02]  /*6080*/  SHF.R.U32.HI R27, RZ, 0x18, R23.reuse ;  /* 0x00000018ff1b7819 */ /* 0x100fe40000011617 */
[--C-:B------:R-:W-:Y:S01]  /*6090*/  SHF.R.U32.HI R29, RZ, 0x10, R23.reuse ;  /* 0x00000010ff1d7819 */ /* 0x100fe20000011617 */
[----:B0-----:R-:W-:Y:S01]  /*60a0*/  VIADD R17, R11, 0x3c6ef372 ;  /* 0x3c6ef3720b117836 */ /* 0x001fe20000000000 */
[----:B------:R-:W-:Y:S01]  /*60b0*/  LOP3.LUT R8, R9, R5, R8, 0x96, !PT ;  /* 0x0000000509087212 */ /* 0x000fe200078e9608 */
[----:B------:R0:W-:Y:S01]  /*60c0*/  STG.E.U8 desc[UR8][R2.64+0xe], R25 ;  /* 0x00000e1902007986 */ /* 0x0001e2000c101108 */
[----:B------:R-:W-:-:S02]  /*60d0*/  SHF.R.U32.HI R31, RZ, 0x8, R23 ;  /* 0x00000008ff1f7819 */ /* 0x000fc40000011617 */
[----:B------:R-:W-:Y:S01]  /*60e0*/  SHF.R.U32.HI R15, RZ, 0x18, R17 ;  /* 0x00000018ff0f7819 */ /* 0x000fe20000011611 */
[----:B------:R1:W-:Y:S01]  /*60f0*/  STG.E.U8 desc[UR8][R2.64+0x1f], R23 ;  /* 0x00001f1702007986 */ /* 0x0003e2000c101108 */
[----:B------:R-:W-:-:S03]  /*6100*/  SHF.L.W.U32.HI R10, R6, 0x1e, R6 ;  /* 0x0000001e060a7819 */ /* 0x000fc60000010e06 */
[----:B------:R2:W-:Y:S01]  /*6110*/  STG.E.U8 desc[UR8][R2.64+0x1c], R27 ;  /* 0x00001c1b02007986 */ /* 0x0005e2000c101108 */
[----:B------:R-:W-:-:S03]  /*6120*/  SHF.L.W.U32.HI R14, R6, 0xa, R6 ;  /* 0x0000000a060e7819 */ /* 0x000fc60000010e06 */
[----:B------:R3:W-:Y:S01]  /*6130*/  STG.E.U8 desc[UR8][R2.64+0x1d], R29 ;  /* 0x00001d1d02007986 */ /* 0x0007e2000c101108 */
[----:B0-----:R-:W-:-:S03]  /*6140*/  SHF.R.U32.HI R25, RZ, 0x8, R17 ;  /* 0x00000008ff197819 */ /* 0x001fc60000011611 */
[----:B------:R0:W-:Y:S01]  /*6150*/  STG.E.U8 desc[UR8][R2.64+0xb], R17 ;  /* 0x00000b1102007986 */ /* 0x0001e2000c101108 */
[----:B-1----:R-:W-:Y:S02]  /*6160*/  SHF.R.U32.HI R23, RZ, 0x10, R17 ;  /* 0x00000010ff177819 */ /* 0x002fe40000011611 */
[----:B------:R-:W-:Y:S01]  /*6170*/  IADD3 R8, PT, PT, R8, R12, R19 ;  /* 0x0000000c08087210 */ /* 0x000fe20007ffe013 */
[----:B------:R1:W-:Y:S01]  /*6180*/  STG.E.U8 desc[UR8][R2.64+0x1b], R13 ;  /* 0x00001b0d02007986 */ /* 0x0003e2000c101108 */
[--C-:B--2---:R-:W-:Y:S02]  /*6190*/  SHF.R.U32.HI R27, RZ, 0x18, R13.reuse ;  /* 0x00000018ff1b7819 */ /* 0x104fe4000001160d */
[--C-:B---3--:R-:W-:Y:S02]  /*61a0*/  SHF.R.U32.HI R29, RZ, 0x8, R13.reuse ;  /* 0x00000008ff1d7819 */ /* 0x108fe4000001160d */
[----:B0-----:R-:W-:Y:S02]  /*61b0*/  SHF.R.U32.HI R17, RZ, 0x10, R13 ;  /* 0x00000010ff117819 */ /* 0x001fe4000001160d */
[----:B-1----:R-:W-:-:S02]  /*61c0*/  SHF.L.W.U32.HI R13, R6, 0x13, R6 ;  /* 0x00000013060d7819 */ /* 0x002fc40000010e06 */
[----:B------:R-:W-:Y:S02]  /*61d0*/  LOP3.LUT R4, R11, R4, R6, 0xe8, !PT ;  /* 0x000000040b047212 */ /* 0x000fe400078ee806 */
[----:B------:R-:W-:Y:S02]  /*61e0*/  LOP3.LUT R13, R14, R10, R13, 0x96, !PT ;  /* 0x0000000a0e0d7212 */ /* 0x000fe400078e960d */
[----:B------:R-:W-:Y:S01]  /*61f0*/  IADD3 R8, PT, PT, R21, UR15, R8 ;  /* 0x0000000f15087c10 */ /* 0x000fe2000fffe008 */
[----:B------:R-:W-:-:S03]  /*6200*/  VIADD R5, R6, 0xbb67ae85 ;  /* 0xbb67ae8506057836 */ /* 0x000fc60000000000 */
[----:B------:R-:W-:Y:S01]  /*6210*/  IADD3 R4, PT, PT, R8, R13, R4 ;  /* 0x0000000d08047210 */ /* 0x000fe20007ffe004 */
[----:B------:R0:W-:Y:S01]  /*6220*/  STG.E.U8 desc[UR8][R2.64+0x8], R15 ;  /* 0x0000080f02007986 */ /* 0x0001e2000c101108 */
[----:B------:R-:W-:Y:S01]  /*6230*/  SHF.R.U32.HI R11, RZ, 0x18, R5 ;  /* 0x00000018ff0b7819 */ /* 0x000fe20000011605 */
[----:B------:R-:W-:Y:S02]  /*6240*/  VIADD R9, R0, 0x9b05688c ;  /* 0x9b05688c00097836 */ /* 0x000fe40000000000 */
[----:B------:R1:W-:Y:S01]  /*6250*/  STG.E.U8 desc[UR8][R2.64+0x19], R17 ;  /* 0x0000191102007986 */ /* 0x0003e2000c101108 */
[----:B------:R-:W-:-:S03]  /*6260*/  IADD3 R7, PT, PT, R8, 0x510e527f, R7 ;  /* 0x510e527f08077810 */ /* 0x000fc60007ffe007 */
[----:B------:R2:W-:Y:S01]  /*6270*/  STG.E.U8 desc[UR8][R2.64+0x7], R5 ;  /* 0x0000070502007986 */ /* 0x0005e2000c101108 */
[--C-:B0-----:R-:W-:Y:S02]  /*6280*/  SHF.R.U32.HI R15, RZ, 0x10, R5.reuse ;  /* 0x00000010ff0f7819 */ /* 0x101fe40000011605 */
[----:B-1----:R-:W-:Y:S01]  /*6290*/  SHF.R.U32.HI R17, RZ, 0x8, R5 ;  /* 0x00000008ff117819 */ /* 0x002fe20000011605 */
[----:B------:R0:W-:Y:S01]  /*62a0*/  STG.E.U8 desc[UR8][R2.64+0x9], R23 ;  /* 0x0000091702007986 */ /* 0x0001e2000c101108 */
[----:B--2---:R-:W-:-:S03]  /*62b0*/  VIADD R5, R4, 0x6a09e667 ;  /* 0x6a09e66704057836 */ /* 0x004fc60000000000 */
[----:B------:R1:W-:Y:S01]  /*62c0*/  STG.E.U8 desc[UR8][R2.64+0xa], R25 ;  /* 0x00000a1902007986 */ /* 0x0003e2000c101108 */
[----:B------:R-:W-:Y:S02]  /*62d0*/  SHF.R.U32.HI R21, RZ, 0x18, R9 ;  /* 0x00000018ff157819 */ /* 0x000fe40000011609 */
[----:B------:R-:W-:Y:S01]  /*62e0*/  SHF.R.U32.HI R19, RZ, 0x18, R7 ;  /* 0x00000018ff137819 */ /* 0x000fe20000011607 */
[----:B------:R2:W-:Y:S01]  /*62f0*/  STG.E.U8 desc[UR8][R2.64+0x4], R11 ;  /* 0x0000040b02007986 */ /* 0x0005e2000c101108 */
[----:B------:R-:W-:-:S03]  /*6300*/  SHF.R.U32.HI R13, RZ, 0x8, R5 ;  /* 0x00000008ff0d7819 */ /* 0x000fc60000011605 */
[----:B------:R3:W-:Y:S01]  /*6310*/  STG.E.U8 desc[UR8][R2.64+0x5], R15 ;  /* 0x0000050f02007986 */ /* 0x0007e2000c101108 */
[----:B0-----:R-:W-:-:S03]  /*6320*/  SHF.R.U32.HI R23, RZ, 0x10, R9 ;  /* 0x00000010ff177819 */ /* 0x001fc60000011609 */
[----:B------:R0:W-:Y:S01]  /*6330*/  STG.E.U8 desc[UR8][R2.64+0x6], R17 ;  /* 0x0000061102007986 */ /* 0x0001e2000c101108 */
[----:B-1----:R-:W-:-:S03]  /*6340*/  SHF.R.U32.HI R25, RZ, 0x8, R9 ;  /* 0x00000008ff197819 */ /* 0x002fc60000011609 */
[----:B------:R1:W-:Y:S01]  /*6350*/  STG.E.U8 desc[UR8][R2.64+0x17], R9 ;  /* 0x0000170902007986 */ /* 0x0003e2000c101108 */
[----:B--2---:R-:W-:Y:S02]  /*6360*/  SHF.R.U32.HI R11, RZ, 0x10, R5 ;  /* 0x00000010ff0b7819 */ /* 0x004fe40000011605 */
[--C-:B---3--:R-:W-:Y:S02]  /*6370*/  SHF.R.U32.HI R15, RZ, 0x10, R7.reuse ;  /* 0x00000010ff0f7819 */ /* 0x108fe40000011607 */
[----:B0-----:R-:W-:Y:S02]  /*6380*/  SHF.R.U32.HI R17, RZ, 0x8, R7 ;  /* 0x00000008ff117819 */ /* 0x001fe40000011607 */
[----:B-1----:R-:W-:Y:S01]  /*6390*/  SHF.R.U32.HI R9, RZ, 0x18, R5 ;  /* 0x00000018ff097819 */ /* 0x002fe20000011605 */
[----:B------:R-:W-:Y:S04]  /*63a0*/  STG.E.U8 desc[UR8][R2.64+0x1e], R31 ;  /* 0x00001e1f02007986 */ /* 0x000fe8000c101108 */
        /* <DEDUP_REMOVED lines=12> */
[----:B------:R-:W-:Y:S01]  /*6470*/  STG.E.U8 desc[UR8][R2.64+0x2], R13 ;  /* 0x0000020d02007986 */ /* 0x000fe2000c101108 */
[----:B------:R-:W-:Y:S05]  /*6480*/  EXIT ;  /* 0x000000000000794d */ /* 0x000fea0003800000 */
.L_x_0:
[----:B------:R-:W-:-:S00]  /*6490*/  BRA `(.L_x_0) ;  /* 0xfffffffc00fc7947 */ /* 0x000fc0000383ffff */
[----:B------:R-:W-:-:S00]  /*64a0*/  NOP ;  /* 0x0000000000007918 */ /* 0x000fc00000000000 */
        /* <DEDUP_REMOVED lines=13> */
.L_x_3:


//--------------------- .text.hash_leaves_kernel  --------------------------
	.section	.text.hash_leaves_kernel,"ax",@progbits
	.align	128
        .global         hash_leaves_kernel
        .type           hash_leaves_kernel,@function
        .size           hash_leaves_kernel,(.L_x_4 - hash_leaves_kernel)
        .other          hash_leaves_kernel,@"STO_CUDA_ENTRY STV_DEFAULT"
hash_leaves_kernel:
.text.hash_leaves_kernel:
        /* <DEDUP_REMOVED lines=9> */
[----:B------:R-:W0:Y:S01]  /*0090*/  LDCU.64 UR4, c[0x0][0x380] ;  /* 0x00007000ff0477ac */ /* 0x000e220008000a00 */
[----:B------:R-:W-:Y:S01]  /*00a0*/  IADD3 R3, P0, PT, R0, UR64, RZ ;  /* 0x0000004000037c10 */ /* 0x000fe2000ff1e0ff */
[----:B------:R-:W-:Y:S01]  /*00b0*/  IMAD.MOV.U32 R11, RZ, RZ, 0x6a09e667 ;  /* 0x6a09e667ff0b7424 */ /* 0x000fe200078e00ff */
[----:B------:R-:W1:Y:S01]  /*00c0*/  LDCU.64 UR72, c[0x0][0x390] ;  /* 0x00007200ff4877ac */ /* 0x000e620008000a00 */
[----:B------:R-:W-:Y:S02]  /*00d0*/  IMAD.MOV.U32 R14, RZ, RZ, -0x4498517b ;  /* 0xbb67ae85ff0e7424 */ /* 0x000fe400078e00ff */
[----:B------:R-:W-:Y:S01]  /*00e0*/  IMAD.X R4, RZ, RZ, UR65, P0 ;  /* 0x00000041ff047e24 */ /* 0x000fe200080e06ff */
[----:B------:R-:W2:Y:S01]  /*00f0*/  LDCU.64 UR6, c[0x0][0x358] ;  /* 0x00006b00ff0677ac */ /* 0x000ea20008000a00 */
[----:B------:R-:W-:Y:S02]  /*0100*/  IMAD.MOV.U32 R12, RZ, RZ, 0x3c6ef372 ;  /* 0x3c6ef372ff0c7424 */ /* 0x000fe400078e00ff */
[----:B------:R-:W-:Y:S01]  /*0110*/  IMAD.MOV.U32 R17, RZ, RZ, -0x5ab00ac6 ;  /* 0xa54ff53aff117424 */ /* 0x000fe200078e00ff */
[----:B------:R-:W3:Y:S01]  /*0120*/  LDCU.128 UR8, c[0x3][URZ] ;  /* 0x00c00000ff0877ac */ /* 0x000ee20008000c00 */
[----:B------:R-:W-:-:S02]  /*0130*/  IMAD.MOV.U32 R15, RZ, RZ, 0x510e527f ;  /* 0x510e527fff0f7424 */ /* 0x000fc400078e00ff */
[----:B------:R-:W-:Y:S01]  /*0140*/  IMAD.MOV.U32 R9, RZ, RZ, -0x64fa9774 ;  /* 0x9b05688cff097424 */ /* 0x000fe200078e00ff */
[----:B------:R-:W4:Y:S01]  /*0150*/  LDCU.128 UR12, c[0x3][0x10] ;  /* 0x00c00200ff0c77ac */ /* 0x000f220008000c00 */
[----:B------:R-:W-:Y:S01]  /*0160*/  IMAD.MOV.U32 R7, RZ, RZ, 0x5be0cd19 ;  /* 0x5be0cd19ff077424 */ /* 0x000fe200078e00ff */
[C---:B0-----:R-:W-:Y:S01]  /*0170*/  LEA R2, P0, R3.reuse, UR4, 0x5 ;  /* 0x0000000403027c11 */ /* 0x041fe2000f8028ff */
[----:B------:R-:W0:Y:S01]  /*0180*/  LDCU.128 UR16, c[0x3][0x20] ;  /* 0x00c00400ff1077ac */ /* 0x000e220008000c00 */
[C---:B-1----:R-:W-:Y:S02]  /*0190*/  LEA R23, P1, R0.reuse, UR72, 0xc ;  /* 0x0000004800177c11 */ /* 0x042fe4000f8260ff */
[----:B------:R-:W-:Y:S01]  /*01a0*/  LEA.HI.X R3, R3, UR5, R4, 0x5, P0 ;  /* 0x0000000503037c11 */ /* 0x000fe200080f2c04 */
[----:B------:R-:W1:Y:S01]  /*01b0*/  LDCU.128 UR20, c[0x3][0x30] ;  /* 0x00c00600ff1477ac */ /* 0x000e620008000c00 */
[----:B------:R-:W-:Y:S01]  /*01c0*/  LEA.HI.X R5, R0, UR73, RZ, 0xc, P1 ;  /* 0x0000004900057c11 */ /* 0x000fe200088f64ff */
[----:B------:R-:W-:Y:S01]  /*01d0*/  IMAD.MOV.U32 R0, RZ, RZ, 0x1f83d9ab ;  /* 0x1f83d9abff007424 */ /* 0x000fe200078e00ff */
[----:B------:R-:W-:Y:S01]  /*01e0*/  IADD3 R23, P0, PT, R23, 0x1f, RZ ;  /* 0x0000001f17177810 */ /* 0x000fe20007f1e0ff */
[----:B------:R-:W0:Y:S04]  /*01f0*/  LDCU.128 UR24, c[0x3][0x40] ;  /* 0x00c00800ff1877ac */ /* 0x000e280008000c00 */
[----:B------:R-:W-:Y:S01]  /*0200*/  IMAD.X R5, RZ, RZ, R5, P0 ;  /* 0x000000ffff057224 */ /* 0x000fe200000e0605 */
[----:B------:R-:W0:Y:S01]  /*0210*/  LDCU.128 UR28, c[0x3][0x50] ;  /* 0x00c00a00ff1c77ac */ /* 0x000e220008000c00 */
        /* <DEDUP_REMOVED lines=10> */
[----:B-1234-:R-:W-:-:S05]  /*02c0*/  UMOV UR4, URZ ;  /* 0x000000ff00047c82 */ /* 0x01efca0008000000 */
.L_x_1:
[----:B------:R-:W-:-:S05]  /*02d0*/  IMAD.MOV.U32 R4, RZ, RZ, R23 ;  /* 0x000000ffff047224 */ /* 0x000fca00078e0017 */
[----:B------:R-:W2:Y:S04]  /*02e0*/  LDG.E.U8 R22, desc[UR6][R4.64+-0x1f] ;  /* 0xffffe10604167981 */ /* 0x000ea8000c1e1100 */
[----:B------:R-:W2:Y:S04]  /*02f0*/  LDG.E.U8 R31, desc[UR6][R4.64+-0x1e] ;  /* 0xffffe206041f7981 */ /* 0x000ea8000c1e1100 */
[----:B------:R-:W3:Y:S04]  /*0300*/  LDG.E.U8 R30, desc[UR6][R4.64+-0x1d] ;  /* 0xffffe306041e7981 */ /* 0x000ee8000c1e1100 */
[----:B------:R-:W4:Y:S04]  /*0310*/  LDG.E.U8 R34, desc[UR6][R4.64+-0x1c] ;  /* 0xffffe40604227981 */ /* 0x000f28000c1e1100 */
[----:B------:R-:W5:Y:S04]  /*0320*/  LDG.E.U8 R36, desc[UR6][R4.64+-0x1b] ;  /* 0xffffe50604247981 */ /* 0x000f68000c1e1100 */
        /* <DEDUP_REMOVED lines=22> */
[----:B------:R-:W5:Y:S01]  /*0490*/  LDG.E.U8 R37, desc[UR6][R4.64+0xc] ;  /* 0x00000c0604257981 */ /* 0x000f62000c1e1100 */
[----:B------:R-:W-:-:S02]  /*04a0*/  SHF.L.W.U32.HI R38, R15, 0x1a, R15 ;  /* 0x0000001a0f267819 */ /* 0x000fc40000010e0f */
[C-C-:B------:R-:W-:Y:S01]  /*04b0*/  SHF.L.W.U32.HI R41, R15.reuse, 0x15, R15.reuse ;  /* 0x000000150f297819 */ /* 0x140fe20000010e0f */
[----:B------:R-:W5:Y:S01]  /*04c0*/  LDG.E.U8 R44, desc[UR6][R4.64+-0xb] ;  /* 0xfffff506042c7981 */ /* 0x000f62000c1e1100 */
[----:B------:R-:W-:-:S03]  /*04d0*/  SHF.L.W.U32.HI R40, R15, 0x7, R15 ;  /* 0x000000070f287819 */ /* 0x000fc60000010e0f */
[----:B------:R-:W5:Y:S01]  /*04e0*/  LDG.E.U8 R45, desc[UR6][R4.64+-0xa] ;  /* 0xfffff606042d7981 */ /* 0x000f62000c1e1100 */
[----:B------:R-:W-:-:S03]  /*04f0*/  LOP3.LUT R38, R40, R38, R41, 0x96, !PT ;  /* 0x0000002628267212 */ /* 0x000fc600078e9629 */
[----:B------:R-:W5:Y:S04]  /*0500*/  LDG.E.U8 R49, desc[UR6][R4.64+-0x6] ;  /* 0xfffffa0604317981 */ /* 0x000f68000c1e1100 */
[----:B------:R-:W5:Y:S01]  /*0510*/  LDG.E.U8 R52, desc[UR6][R4.64+0x1] ;  /* 0x0000010604347981 */ /* 0x000f62000c1e1100 */
[----:B--2---:R-:W-:Y:S01]  /*0520*/  IMAD R31, R22, 0x100, R31 ;  /* 0x00000100161f7824 */ /* 0x004fe200078e021f */
[----:B------:R-:W-:-:S03]  /*0530*/  LOP3.LUT R22, R0, R15, R9, 0xb8, !PT ;  /* 0x0000000f00167212 */ /* 0x000fc600078eb809 */
[----:B---3--:R-:W-:Y:S01]  /*0540*/  IMAD R41, R31, 0x100, R30 ;  /* 0x000001001f297824 */ /* 0x008fe200078e021e */
[----:B------:R-:W-:-:S03]  /*0550*/  IADD3 R31, PT, PT, R38, R22, R7 ;  /* 0x00000016261f7210 */ /* 0x000fc60007ffe007 */
[----:B----4-:R-:W-:-:S05]  /*0560*/  IMAD.U32 R30, R41, 0x100, R34 ;  /* 0x00000100291e7824 */ /* 0x010fca00078e0022 */
[----:B------:R-:W-:Y:S01]  /*0570*/  IADD3 R34, PT, PT, R30, UR8, R31 ;  /* 0x000000081e227c10 */ /* 0x000fe2000fffe01f */
[----:B-----5:R-:W-:-:S04]  /*0580*/  IMAD R40, R36, 0x100, R39 ;  /* 0x0000010024287824 */ /* 0x020fc800078e0227 */
[----:B------:R-:W-:Y:S02]  /*0590*/  IMAD.IADD R22, R34, 0x1, R17 ;  /* 0x0000000122167824 */ /* 0x000fe400078e0211 */
[----:B------:R-:W-:-:S03]  /*05a0*/  IMAD R40, R40, 0x100, R25 ;  /* 0x0000010028287824 */ /* 0x000fc600078e0219 */
[C-C-:B------:R-:W-:Y:S02]  /*05b0*/  SHF.L.W.U32.HI R31, R22.reuse, 0x1a, R22.reuse ;  /* 0x0000001a161f7819 */ /* 0x140fe40000010e16 */
[C-C-:B------:R-:W-:Y:S02]  /*05c0*/  SHF.L.W.U32.HI R36, R22.reuse, 0x15, R22.reuse ;  /* 0x0000001516247819 */ /* 0x140fe40000010e16 */
[----:B------:R-:W-:-:S04]  /*05d0*/  SHF.L.W.U32.HI R38, R22, 0x7, R22 ;  /* 0x0000000716267819 */ /* 0x000fc80000010e16 */
[----:B------:R-:W-:Y:S01]  /*05e0*/  LOP3.LUT R25, R38, R31, R36, 0x96, !PT ;  /* 0x0000001f26197212 */ /* 0x000fe200078e9624 */
[----:B------:R-:W-:Y:S01]  /*05f0*/  IMAD.SHL.U32 R31, R40, 0x100, RZ ;  /* 0x00000100281f7824 */ /* 0x000fe200078e00ff */
[----:B------:R-:W-:-:S03]  /*0600*/  LOP3.LUT R36, R9, R22, R15, 0xb8, !PT ;  /* 0x0000001609247212 */ /* 0x000fc600078eb80f */
[----:B------:R-:W-:Y:S01]  /*0610*/  IMAD.IADD R50, R31, 0x1, R50 ;  /* 0x000000011f327824 */ /* 0x000fe200078e0232 */
[----:B------:R-:W-:-:S04]  /*0620*/  IADD3 R25, PT, PT, R25, R36, R0 ;  /* 0x0000002419197210 */ /* 0x000fc80007ffe000 */
[----:B------:R-:W-:Y:S01]  /*0630*/  IADD3 R39, PT, PT, R50, UR9, R25 ;  /* 0x0000000932277c10 */ /* 0x000fe2000fffe019 */
[----:B------:R-:W-:-:S04]  /*0640*/  IMAD R35, R35, 0x100, R32 ;  /* 0x0000010023237824 */ /* 0x000fc800078e0220 */
[----:B------:R-:W-:Y:S02]  /*0650*/  IMAD.IADD R25, R39, 0x1, R12 ;  /* 0x0000000127197824 */ /* 0x000fe400078e020c */
[----:B------:R-:W-:-:S03]  /*0660*/  IMAD R8, R35, 0x100, R8 ;  /* 0x0000010023087824 */ /* 0x000fc600078e0208 */
[C-C-:B------:R-:W-:Y:S02]  /*0670*/  SHF.L.W.U32.HI R36, R25.reuse, 0x1a, R25.reuse ;  /* 0x0000001a19247819 */ /* 0x140fe40000010e19 */
[C-C-:B------:R-:W-:Y:S02]  /*0680*/  SHF.L.W.U32.HI R41, R25.reuse, 0x15, R25.reuse ;  /* 0x0000001519297819 */ /* 0x140fe40000010e19 */
[----:B------:R-:W-:Y:S01]  /*0690*/  SHF.L.W.U32.HI R38, R25, 0x7, R25 ;  /* 0x0000000719267819 */ /* 0x000fe20000010e19 */
[----:B------:R-:W-:Y:S01]  /*06a0*/  IMAD.SHL.U32 R8, R8, 0x100, RZ ;  /* 0x0000010008087824 */ /* 0x000fe200078e00ff */
[C---:B------:R-:W-:Y:S02]  /*06b0*/  SHF.L.W.U32.HI R32, R11.reuse, 0x1e, R11 ;  /* 0x0000001e0b207819 */ /* 0x040fe40000010e0b */
[----:B------:R-:W-:Y:S02]  /*06c0*/  LOP3.LUT R38, R38, R36, R41, 0x96, !PT ;  /* 0x0000002426267212 */ /* 0x000fe400078e9629 */
[----:B------:R-:W-:-:S02]  /*06d0*/  SHF.L.W.U32.HI R35, R11, 0x13, R11 ;  /* 0x000000130b237819 */ /* 0x000fc40000010e0b */
[----:B------:R-:W-:Y:S02]  /*06e0*/  SHF.L.W.U32.HI R36, R11, 0xa, R11 ;  /* 0x0000000a0b247819 */ /* 0x000fe40000010e0b */
[----:B------:R-:W-:Y:S01]  /*06f0*/  LOP3.LUT R40, R15, R25, R22, 0xb8, !PT ;  /* 0x000000190f287212 */ /* 0x000fe200078eb816 */
[----:B------:R-:W-:Y:S01]  /*0700*/  IMAD.IADD R47, R8, 0x1, R47 ;  /* 0x00000001082f7824 */ /* 0x000fe200078e022f */
[----:B------:R-:W-:Y:S02]  /*0710*/  LOP3.LUT R41, R36, R32, R35, 0x96, !PT ;  /* 0x0000002024297212 */ /* 0x000fe400078e9623 */
[----:B------:R-:W-:Y:S02]  /*0720*/  IADD3 R38, PT, PT, R38, R40, R9 ;  /* 0x0000002826267210 */ /* 0x000fe40007ffe009 */
[----:B------:R-:W-:Y:S02]  /*0730*/  LOP3.LUT R32, R14, R12, R11, 0xe8, !PT ;  /* 0x0000000c0e207212 */ /* 0x000fe400078ee80b */
[----:B------:R-:W-:-:S02]  /*0740*/  IADD3 R35, PT, PT, R47, UR10, R38 ;  /* 0x0000000a2f237c10 */ /* 0x000fc4000fffe026 */
[----:B------:R-:W-:Y:S01]  /*0750*/  IADD3 R32, PT, PT, R34, R41, R32 ;  /* 0x0000002922207210 */ /* 0x000fe20007ffe020 */
[----:B------:R-:W-:Y:S02]  /*0760*/  IMAD R42, R27, 0x100, R24 ;  /* 0x000001001b2a7824 */ /* 0x000fe400078e0218 */
[----:B------:R-:W-:Y:S01]  /*0770*/  IMAD.IADD R24, R35, 0x1, R14 ;  /* 0x0000000123187824 */ /* 0x000fe200078e020e */
[C-C-:B------:R-:W-:Y:S02]  /*0780*/  SHF.L.W.U32.HI R27, R32.reuse, 0x1e, R32.reuse ;  /* 0x0000001e201b7819 */ /* 0x140fe40000010e20 */
[C-C-:B------:R-:W-:Y:S02]  /*0790*/  SHF.L.W.U32.HI R34, R32.reuse, 0x13, R32.reuse ;  /* 0x0000001320227819 */ /* 0x140fe40000010e20 */
[----:B------:R-:W-:Y:S02]  /*07a0*/  SHF.L.W.U32.HI R36, R32, 0xa, R32 ;  /* 0x0000000a20247819 */ /* 0x000fe40000010e20 */
[----:B------:R-:W-:-:S02]  /*07b0*/  SHF.L.W.U32.HI R38, R24, 0x1a, R24 ;  /* 0x0000001a18267819 */ /* 0x000fc40000010e18 */
[----:B------:R-:W-:Y:S01]  /*07c0*/  LOP3.LUT R34, R36, R27, R34, 0x96, !PT ;  /* 0x0000001b24227212 */ /* 0x000fe200078e9622 */
[----:B------:R-:W-:Y:S01]  /*07d0*/  IMAD R27, R42, 0x100, R13 ;  /* 0x000001002a1b7824 */ /* 0x000fe200078e020d */
[C-C-:B------:R-:W-:Y:S02]  /*07e0*/  SHF.L.W.U32.HI R41, R24.reuse, 0x15, R24.reuse ;  /* 0x0000001518297819 */ /* 0x140fe40000010e18 */
[----:B------:R-:W-:Y:S01]  /*07f0*/  SHF.L.W.U32.HI R40, R24, 0x7, R24 ;  /* 0x0000000718287819 */ /* 0x000fe20000010e18 */
[----:B------:R-:W-:Y:S01]  /*0800*/  IMAD.SHL.U32 R27, R27, 0x100, RZ ;  /* 0x000001001b1b7824 */ /* 0x000fe200078e00ff */
[----:B------:R-:W-:Y:S02]  /*0810*/  LOP3.LUT R46, R11, R14, R32, 0xe8, !PT ;  /* 0x0000000e0b2e7212 */ /* 0x000fe400078ee820 */
        /* <DEDUP_REMOVED lines=8> */
[----:B------:R-:W-:Y:S01]  /*08a0*/  IADD3 R34, PT, PT, R26, UR11, R39 ;  /* 0x0000000b1a227c10 */ /* 0x000fe2000fffe027 */
[----:B------:R-:W-:Y:S01]  /*08b0*/  IMAD R28, R28, 0x100, R33 ;  /* 0x000001001c1c7824 */ /* 0x000fe200078e0221 */
[----:B------:R-:W-:-:S02]  /*08c0*/  LOP3.LUT R36, R38, R13, R36, 0x96, !PT ;  /* 0x0000000d26247212 */ /* 0x000fc400078e9624 */
[----:B------:R-:W-:Y:S01]  /*08d0*/  LOP3.LUT R38, R32, R11, R46, 0xe8, !PT ;  /* 0x0000000b20267212 */ /* 0x000fe200078ee82e */
[----:B------:R-:W-:Y:S02]  /*08e0*/  IMAD.IADD R13, R34, 0x1, R11 ;  /* 0x00000001220d7824 */ /* 0x000fe400078e020b */
[----:B------:R-:W-:Y:S01]  /*08f0*/  IMAD R42, R28, 0x100, R23 ;  /* 0x000001001c2a7824 */ /* 0x000fe200078e0217 */
[----:B------:R-:W-:Y:S01]  /*0900*/  IADD3 R35, PT, PT, R35, R36, R38 ;  /* 0x0000002423237210 */ /* 0x000fe20007ffe026 */
[----:B------:R-:W2:Y:S01]  /*0910*/  LDG.E.U8 R23, desc[UR6][R4.64+-0x9] ;  /* 0xfffff70604177981 */ /* 0x000ea2000c1e1100 */
[C-C-:B------:R-:W-:Y:S02]  /*0920*/  SHF.L.W.U32.HI R39, R13.reuse, 0x1a, R13.reuse ;  /* 0x0000001a0d277819 */ /* 0x140fe40000010e0d */
[C-C-:B------:R-:W-:Y:S02]  /*0930*/  SHF.L.W.U32.HI R40, R13.reuse, 0x15, R13.reuse ;  /* 0x000000150d287819 */ /* 0x140fe40000010e0d */
[----:B------:R-:W-:Y:S01]  /*0940*/  SHF.L.W.U32.HI R41, R13, 0x7, R13 ;  /* 0x000000070d297819 */ /* 0x000fe20000010e0d */
[----:B------:R-:W-:Y:S01]  /*0950*/  IMAD.SHL.U32 R42, R42, 0x100, RZ ;  /* 0x000001002a2a7824 */ /* 0x000fe200078e00ff */
[----:B------:R-:W-:-:S02]  /*0960*/  SHF.L.W.U32.HI R28, R35, 0x1e, R35 ;  /* 0x0000001e231c7819 */ /* 0x000fc40000010e23 */
[C-C-:B------:R-:W-:Y:S02]  /*0970*/  SHF.L.W.U32.HI R33, R35.reuse, 0x13, R35.reuse ;  /* 0x0000001323217819 */ /* 0x140fe40000010e23 */
[----:B------:R-:W-:Y:S02]  /*0980*/  SHF.L.W.U32.HI R36, R35, 0xa, R35 ;  /* 0x0000000a23247819 */ /* 0x000fe40000010e23 */
[----:B------:R-:W-:Y:S02]  /*0990*/  LOP3.LUT R41, R41, R39, R40, 0x96, !PT ;  /* 0x0000002729297212 */ /* 0x000fe400078e9628 */
[----:B------:R-:W-:Y:S01]  /*09a0*/  LOP3.LUT R38, R25, R13, R24, 0xb8, !PT ;  /* 0x0000000d19267212 */ /* 0x000fe200078eb818 */
[----:B------:R-:W-:Y:S01]  /*09b0*/  IMAD.IADD R21, R42, 0x1, R21 ;  /* 0x000000012a157824 */ /* 0x000fe200078e0215 */
[----:B------:R-:W-:Y:S01]  /*09c0*/  LOP3.LUT R39, R36, R28, R33, 0x96, !PT ;  /* 0x0000001c24277212 */ /* 0x000fe200078e9621 */
[----:B------:R-:W-:Y:S01]  /*09d0*/  IMAD R19, R19, 0x100, R20 ;  /* 0x0000010013137824 */ /* 0x000fe200078e0214 */
[----:B------:R-:W-:Y:S01]  /*09e0*/  IADD3 R36, PT, PT, R41, R38, R22 ;  /* 0x0000002629247210 */ /* 0x000fe20007ffe016 */
[----:B------:R-:W3:Y:S01]  /*09f0*/  LDG.E.U8 R40, desc[UR6][R4.64+-0x7] ;  /* 0xfffff90604287981 */ /* 0x000ee2000c1e1100 */
[----:B------:R-:W-:-:S02]  /*0a00*/  SHF.L.W.U32.HI R22, R31, 0xe, R50 ;  /* 0x0000000e1f167819 */ /* 0x000fc40000010e32 */
[----:B------:R-:W-:Y:S01]  /*0a10*/  LOP3.LUT R28, R46, R32, R35, 0xe8, !PT ;  /* 0x000000202e1c7212 */ /* 0x000fe200078ee823 */
[----:B------:R-:W4:Y:S01]  /*0a20*/  LDG.E.U8 R38, desc[UR6][R4.64+-0x8] ;  /* 0xfffff80604267981 */ /* 0x000f22000c1e1100 */
[----:B------:R-:W-:Y:S02]  /*0a30*/  IADD3 R31, PT, PT, R21, UR12, R36 ;  /* 0x0000000c151f7c10 */ /* 0x000fe4000fffe024 */
[----:B------:R-:W-:Y:S01]  /*0a40*/  IADD3 R28, PT, PT, R34, R39, R28 ;  /* 0x00000027221c7210 */ /* 0x000fe20007ffe01c */
[----:B------:R-:W-:Y:S01]  /*0a50*/  IMAD R39, R6, 0x100, R29 ;  /* 0x0000010006277824 */ /* 0x000fe200078e021d */
[--C-:B------:R-:W-:Y:S01]  /*0a60*/  SHF.L.W.U32.HI R43, R50, 0x19, R50.reuse ;  /* 0x00000019322b7819 */ /* 0x100fe20000010e32 */
[----:B------:R-:W-:Y:S01]  /*0a70*/  IMAD.IADD R6, R32, 0x1, R31 ;  /* 0x0000000120067824 */ /* 0x000fe200078e021f */
[----:B------:R-:W-:Y:S01]  /*0a80*/  SHF.R.U32.HI R33, RZ, 0x3, R50 ;  /* 0x00000003ff217819 */ /* 0x000fe20000011632 */
[----:B------:R-:W5:Y:S01]  /*0a90*/  LDG.E.U8 R41, desc[UR6][R4.64+0x1a] ;  /* 0x00001a0604297981 */ /* 0x000f62000c1e1100 */
[----:B------:R-:W-:-:S02]  /*0aa0*/  SHF.L.W.U32.HI R29, R28, 0x13, R28 ;  /* 0x000000131c1d7819 */ /* 0x000fc40000010e1c */
[----:B------:R-:W-:Y:S02]  /*0ab0*/  LOP3.LUT R43, R33, R43, R22, 0x96, !PT ;  /* 0x0000002b212b7212 */ /* 0x000fe400078e9616 */
[C-C-:B------:R-:W-:Y:S02]  /*0ac0*/  SHF.L.W.U32.HI R22, R28.reuse, 0x1e, R28.reuse ;  /* 0x0000001e1c167819 */ /* 0x140fe40000010e1c */
[----:B------:R-:W-:Y:S02]  /*0ad0*/  SHF.L.W.U32.HI R32, R28, 0xa, R28 ;  /* 0x0000000a1c207819 */ /* 0x000fe40000010e1c */
[C-C-:B------:R-:W-:Y:S02]  /*0ae0*/  SHF.L.W.U32.HI R33, R6.reuse, 0x1a, R6.reuse ;  /* 0x0000001a06217819 */ /* 0x140fe40000010e06 */
[C-C-:B------:R-:W-:Y:S02]  /*0af0*/  SHF.L.W.U32.HI R34, R6.reuse, 0x15, R6.reuse ;  /* 0x0000001506227819 */ /* 0x140fe40000010e06 */
[----:B------:R-:W-:Y:S01]  /*0b00*/  SHF.L.W.U32.HI R36, R6, 0x7, R6 ;  /* 0x0000000706247819 */ /* 0x000fe20000010e06 */
[----:B------:R-:W-:Y:S01]  /*0b10*/  IMAD R39, R39, 0x100, R16 ;  /* 0x0000010027277824 */ /* 0x000fe200078e0210 */
[----:B------:R-:W-:-:S02]  /*0b20*/  LOP3.LUT R16, R32, R22, R29, 0x96, !PT ;  /* 0x0000001620107212 */ /* 0x000fc400078e961d */
[----:B------:R-:W-:Y:S02]  /*0b30*/  LOP3.LUT R36, R36, R33, R34, 0x96, !PT ;  /* 0x0000002124247212 */ /* 0x000fe400078e9622 */
[----:B------:R-:W-:Y:S01]  /*0b40*/  LOP3.LUT R22, R24, R6, R13, 0xb8, !PT ;  /* 0x0000000618167212 */ /* 0x000fe200078eb80d */
[----:B------:R-:W5:Y:S03]  /*0b50*/  LDG.E.U8 R34, desc[UR6][R4.64+0x19] ;  /* 0x0000190604227981 */ /* 0x000f66000c1e1100 */
[----:B------:R-:W-:Y:S02]  /*0b60*/  IADD3 R25, PT, PT, R36, R22, R25 ;  /* 0x0000001624197210 */ /* 0x000fe40007ffe019 */
[----:B------:R-:W5:Y:S01]  /*0b70*/  LDG.E.U8 R36, desc[UR6][R4.64+0x1b] ;  /* 0x00001b0604247981 */ /* 0x000f62000c1e1100 */
[----:B------:R-:W-:Y:S01]  /*0b80*/  LOP3.LUT R20, R35, R46, R28, 0xe8, !PT ;  /* 0x0000002e23147212 */ /* 0x000fe200078ee81c */
[----:B------:R-:W-:-:S02]  /*0b90*/  IMAD.SHL.U32 R29, R39, 0x100, RZ ;  /* 0x00000100271d7824 */ /* 0x000fc400078e00ff */
[----:B------:R-:W5:Y:S01]  /*0ba0*/  LDG.E.U8 R22, desc[UR6][R4.64+0x1d] ;  /* 0x00001d0604167981 */ /* 0x000f62000c1e1100 */
[----:B------:R-:W-:Y:S01]  /*0bb0*/  IADD3 R16, PT, PT, R31, R16, R20 ;  /* 0x000000101f107210 */ /* 0x000fe20007ffe014 */
[----:B------:R-:W-:Y:S02]  /*0bc0*/  IMAD.IADD R18, R29, 0x1, R18 ;  /* 0x000000011d127824 */ /* 0x000fe400078e0212 */
[----:B------:R-:W5:Y:S01]  /*0bd0*/  LDG.E.U8 R31, desc[UR6][R4.64+0x1e] ;  /* 0x00001e06041f7981 */ /* 0x000f62000c1e1100 */
[----:B------:R-:W-:-:S03]  /*0be0*/  IMAD R19, R19, 0x100, R10 ;  /* 0x0000010013137824 */ /* 0x000fc600078e020a */
[----:B------:R-:W5:Y:S01]  /*0bf0*/  LDG.E.U8 R39, desc[UR6][R4.64+0x1c] ;  /* 0x00001c0604277981 */ /* 0x000f62000c1e1100 */
[--C-:B------:R-:W-:Y:S01]  /*0c00*/  SHF.R.U32.HI R20, RZ, 0x3, R18.reuse ;  /* 0x00000003ff147819 */ /* 0x100fe20000011612 */
[----:B------:R-:W-:Y:S02]  /*0c10*/  IMAD.SHL.U32 R48, R19, 0x100, RZ ;  /* 0x0000010013307824 */ /* 0x000fe400078e00ff */
[----:B------:R-:W5:Y:S01]  /*0c20*/  LDG.E.U8 R10, desc[UR6][R4.64+-0x5] ;  /* 0xfffffb06040a7981 */ /* 0x000f62000c1e1100 */
[--C-:B------:R-:W-:Y:S02]  /*0c30*/  SHF.L.W.U32.HI R8, R8, 0xe, R47.reuse ;  /* 0x0000000e08087819 */ /* 0x100fe40000010e2f */
[--C-:B------:R-:W-:Y:S02]  /*0c40*/  SHF.L.W.U32.HI R29, R29, 0xe, R18.reuse ;  /* 0x0000000e1d1d7819 */ /* 0x100fe40000010e12 */
[----:B------:R-:W-:Y:S02]  /*0c50*/  SHF.L.W.U32.HI R32, R18, 0x19, R18 ;  /* 0x0000001912207819 */ /* 0x000fe40000010e12 */
[----:B------:R-:W-:-:S02]  /*0c60*/  SHF.L.W.U32.HI R33, R47, 0x19, R47 ;  /* 0x000000192f217819 */ /* 0x000fc40000010e2f */
[----:B------:R-:W-:Y:S01]  /*0c70*/  SHF.R.U32.HI R19, RZ, 0x3, R47 ;  /* 0x00000003ff137819 */ /* 0x000fe2000001162f */
[----:B------:R-:W-:Y:S01]  /*0c80*/  IMAD.IADD R37, R48, 0x1, R37 ;  /* 0x0000000130257824 */ /* 0x000fe200078e0225 */
[----:B------:R-:W-:Y:S02]  /*0c90*/  LOP3.LUT R32, R20, R32, R29, 0x96, !PT ;  /* 0x0000002014207212 */ /* 0x000fe400078e961d */
[----:B------:R-:W-:Y:S01]  /*0ca0*/  LOP3.LUT R33, R19, R33, R8, 0x96, !PT ;  /* 0x0000002113217212 */ /* 0x000fe200078e9608 */
[----:B------:R-:W5:Y:S04]  /*0cb0*/  LDG.E.U8 R20, desc[UR6][R4.64+0x1f] ;  /* 0x00001f0604147981 */ /* 0x000f68000c1e1100 */
[----:B------:R-:W5:Y:S01]  /*0cc0*/  LDG.E.U8 R8, desc[UR6][R4.64+-0x4] ;  /* 0xfffffc0604087981 */ /* 0x000f62000c1e1100 */
[----:B------:R-:W-:-:S02]  /*0cd0*/  SHF.R.U32.HI R19, RZ, 0x3, R37 ;  /* 0x00000003ff137819 */ /* 0x000fc40000011625 */
[--C-:B------:R-:W-:Y:S02]  /*0ce0*/  SHF.L.W.U32.HI R48, R48, 0xe, R37.reuse ;  /* 0x0000000e30307819 */ /* 0x100fe40000010e25 */
[----:B------:R-:W-:-:S04]  /*0cf0*/  SHF.L.W.U32.HI R29, R37, 0x19, R37 ;  /* 0x00000019251d7819 */ /* 0x000fc80000010e25 */
[----:B------:R-:W-:Y:S02]  /*0d00*/  LOP3.LUT R29, R19, R29, R48, 0x96, !PT ;  /* 0x0000001d131d7212 */ /* 0x000fe400078e9630 */
[----:B------:R-:W5:Y:S01]  /*0d10*/  LDG.E.U8 R19, desc[UR6][R4.64+0x20] ;  /* 0x0000200604137981 */ /* 0x000f62000c1e1100 */
[----:B------:R-:W-:Y:S01]  /*0d20*/  IMAD R48, R44, 0x100, R45 ;  /* 0x000001002c307824 */ /* 0x000fe200078e022d */
[--C-:B------:R-:W-:Y:S02]  /*0d30*/  SHF.L.W.U32.HI R27, R27, 0xe, R26.reuse ;  /* 0x0000000e1b1b7819 */ /* 0x100fe40000010e1a */
[--C-:B------:R-:W-:Y:S02]  /*0d40*/  SHF.L.W.U32.HI R44, R26, 0x19, R26.reuse ;  /* 0x000000191a2c7819 */ /* 0x100fe40000010e1a */
[----:B------:R-:W-:-:S04]  /*0d50*/  SHF.R.U32.HI R45, RZ, 0x3, R26 ;  /* 0x00000003ff2d7819 */ /* 0x000fc8000001161a */
[----:B------:R-:W-:Y:S02]  /*0d60*/  LOP3.LUT R44, R45, R44, R27, 0x96, !PT ;  /* 0x0000002c2d2c7212 */ /* 0x000fe400078e961b */
[----:B------:R-:W-:Y:S02]  /*0d70*/  SHF.L.W.U32.HI R27, R16, 0xa, R16 ;  /* 0x0000000a101b7819 */ /* 0x000fe40000010e10 */
[----:B------:R-:W-:Y:S02]  /*0d80*/  SHF.L.W.U32.HI R42, R42, 0xe, R21 ;  /* 0x0000000e2a2a7819 */ /* 0x000fe40000010e15 */
[----:B------:R-:W-:Y:S02]  /*0d90*/  IADD3 R30, PT, PT, R18, R43, R30 ;  /* 0x0000002b121e7210 */ /* 0x000fe40007ffe01e */
[----:B------:R-:W5:Y:S01]  /*0da0*/  LDG.E.U8 R43, desc[UR6][R4.64+-0x2] ;  /* 0xfffffe06042b7981 */ /* 0x000f62000c1e1100 */
[----:B--2---:R-:W-:Y:S01]  /*0db0*/  IMAD R45, R48, 0x100, R23 ;  /* 0x00000100302d7824 */ /* 0x004fe200078e0217 */
[----:B------:R-:W-:-:S02]  /*0dc0*/  SHF.L.W.U32.HI R23, R16, 0x1e, R16 ;  /* 0x0000001e10177819 */ /* 0x000fc40000010e10 */
[----:B------:R-:W-:-:S04]  /*0dd0*/  SHF.L.W.U32.HI R48, R16, 0x13, R16 ;  /* 0x0000001310307819 */ /* 0x000fc80000010e10 */
[----:B------:R-:W-:Y:S01]  /*0de0*/  LOP3.LUT R48, R27, R23, R48, 0x96, !PT ;  /* 0x000000171b307212 */ /* 0x000fe200078e9630 */
[----:B------:R-:W-:Y:S01]  /*0df0*/  IMAD.SHL.U32 R23, R45, 0x100, RZ ;  /* 0x000001002d177824 */ /* 0x000fe200078e00ff */
[----:B------:R-:W-:Y:S02]  /*0e00*/  LOP3.LUT R27, R28, R35, R16, 0xe8, !PT ;  /* 0x000000231c1b7212 */ /* 0x000fe400078ee810 */
[----:B------:R-:W-:Y:S01]  /*0e10*/  SHF.L.W.U32.HI R45, R21, 0x19, R21 ;  /* 0x00000019152d7819 */ /* 0x000fe20000010e15 */
[----:B----4-:R-:W-:-:S05]  /*0e20*/  IMAD.IADD R38, R23, 0x1, R38 ;  /* 0x0000000117267824 */ /* 0x010fca00078e0226 */
[----:B------:R-:W-:-:S04]  /*0e30*/  IADD3 R25, PT, PT, R38, UR13, R25 ;  /* 0x0000000d26197c10 */ /* 0x000fc8000fffe019 */
[----:B------:R-:W-:Y:S01]  /*0e40*/  IADD3 R27, PT, PT, R25, R48, R27 ;  /* 0x00000030191b7210 */ /* 0x000fe20007ffe01b */
[----:B------:R-:W-:Y:S01]  /*0e50*/  IMAD.IADD R25, R46, 0x1, R25 ;  /* 0x000000012e197824 */ /* 0x000fe200078e0219 */
[----:B------:R-:W-:Y:S01]  /*0e60*/  SHF.R.U32.HI R46, RZ, 0x3, R21 ;  /* 0x00000003ff2e7819 */ /* 0x000fe20000011615 */
[----:B---3--:R-:W-:Y:S01]  /*0e70*/  IMAD R49, R40, 0x100, R49 ;  /* 0x0000010028317824 */ /* 0x008fe200078e0231 */
[----:B------:R-:W2:Y:S02]  /*0e80*/  LDG.E.U8 R48, desc[UR6][R4.64+0xf] ;  /* 0x00000f0604307981 */ /* 0x000ea4000c1e1100 */
[----:B------:R-:W-:Y:S02]  /*0e90*/  LOP3.LUT R45, R46, R45, R42, 0x96, !PT ;  /* 0x0000002d2e2d7212 */ /* 0x000fe400078e962a */
[C---:B------:R-:W-:Y:S01]  /*0ea0*/  SHF.L.W.U32.HI R42, R25.reuse, 0x7, R25 ;  /* 0x00000007192a7819 */ /* 0x040fe20000010e19 */
[----:B------:R-:W3:Y:S01]  /*0eb0*/  LDG.E.U8 R46, desc[UR6][R4.64+0xd] ;  /* 0x00000d06042e7981 */ /* 0x000ee2000c1e1100 */
[----:B-----5:R-:W-:Y:S01]  /*0ec0*/  IMAD R51, R34, 0x100, R41 ;  /* 0x0000010022337824 */ /* 0x020fe200078e0229 */
[----:B------:R-:W-:-:S03]  /*0ed0*/  SHF.L.W.U32.HI R34, R25, 0x1a, R25 ;  /* 0x0000001a19227819 */ /* 0x000fc60000010e19 */
[----:B------:R-:W-:Y:S01]  /*0ee0*/  IMAD R36, R51, 0x100, R36 ;  /* 0x0000010033247824 */ /* 0x000fe200078e0224 */
[----:B------:R-:W-:-:S03]  /*0ef0*/  SHF.L.W.U32.HI R41, R25, 0x15, R25 ;  /* 0x0000001519297819 */ /* 0x000fc60000010e19 */
[----:B------:R-:W-:Y:S01]  /*0f00*/  IMAD.SHL.U32 R36, R36, 0x100, RZ ;  /* 0x0000010024247824 */ /* 0x000fe200078e00ff */
[----:B------:R-:W-:Y:S02]  /*0f10*/  LOP3.LUT R41, R42, R34, R41, 0x96, !PT ;  /* 0x000000222a297212 */ /* 0x000fe400078e9629 */
[----:B------:R-:W-:Y:S01]  /*0f20*/  LOP3.LUT R34, R13, R25, R6, 0xb8, !PT ;  /* 0x000000190d227212 */ /* 0x000fe200078eb806 */
[----:B------:R-:W-:Y:S01]  /*0f30*/  IMAD R51, R22, 0x100, R31 ;  /* 0x0000010016337824 */ /* 0x000fe200078e021f */
[----:B------:R-:W4:Y:S01]  /*0f40*/  LDG.E.U8 R42, desc[UR6][R4.64+0x13] ;  /* 0x00001306042a7981 */ /* 0x000f22000c1e1100 */
[----:B------:R-:W-:Y:S01]  /*0f50*/  IMAD.IADD R31, R36, 0x1, R39 ;  /* 0x00000001241f7824 */ /* 0x000fe200078e0227 */
[----:B------:R-:W-:Y:S01]  /*0f60*/  IADD3 R41, PT, PT, R41, R34, R24 ;  /* 0x0000002229297210 */ /* 0x000fe20007ffe018 */
[----:B------:R-:W-:Y:S01]  /*0f70*/  IMAD R40, R49, 0x100, R10 ;  /* 0x0000010031287824 */ /* 0x000fe200078e020a */
[----:B------:R-:W-:Y:S02]  /*0f80*/  SHF.R.U32.HI R24, RZ, 0xa, R36 ;  /* 0x0000000aff187819 */ /* 0x000fe40000011624 */
[----:B------:R-:W-:Y:S01]  /*0f90*/  SHF.L.W.U32.HI R49, R23, 0xe, R38 ;  /* 0x0000000e17317819 */ /* 0x000fe20000010e26 */
[----:B------:R-:W-:Y:S01]  /*0fa0*/  IMAD.SHL.U32 R23, R40, 0x100, RZ ;  /* 0x0000010028177824 */ /* 0x000fe200078e00ff */
[----:B------:R-:W-:-:S02]  /*0fb0*/  SHF.L.W.U32.HI R39, R36, 0xf, R31 ;  /* 0x0000000f24277819 */ /* 0x000fc40000010e1f */
[----:B------:R-:W-:-:S04]  /*0fc0*/  SHF.L.W.U32.HI R22, R36, 0xd, R31 ;  /* 0x0000000d24167819 */ /* 0x000fc80000010e1f */
[----:B------:R-:W-:Y:S01]  /*0fd0*/  LOP3.LUT R39, R24, R39, R22, 0x96, !PT ;  /* 0x0000002718277212 */ /* 0x000fe200078e9616 */
[----:B------:R-:W-:Y:S02]  /*0fe0*/  IMAD R24, R51, 0x100, R20 ;  /* 0x0000010033187824 */ /* 0x000fe400078e0214 */
[----:B------:R-:W3:Y:S01]  /*0ff0*/  LDG.E.U8 R51, desc[UR6][R4.64+0xe] ;  /* 0x00000e0604337981 */ /* 0x000ee2000c1e1100 */
[C---:B------:R-:W-:Y:S01]  /*1000*/  IMAD.IADD R8, R23.reuse, 0x1, R8 ;  /* 0x0000000117087824 */ /* 0x040fe200078e0208 */
[--C-:B------:R-:W-:Y:S01]  /*1010*/  SHF.R.U32.HI R34, RZ, 0x3, R38.reuse ;  /* 0x00000003ff227819 */ /* 0x100fe20000011626 */
[----:B------:R-:W-:Y:S01]  /*1020*/  IMAD.SHL.U32 R24, R24, 0x100, RZ ;  /* 0x0000010018187824 */ /* 0x000fe200078e00ff */
[----:B------:R-:W-:Y:S02]  /*1030*/  SHF.L.W.U32.HI R10, R38, 0x19, R38 ;  /* 0x00000019260a7819 */ /* 0x000fe40000010e26 */
[--C-:B------:R-:W-:Y:S02]  /*1040*/  SHF.L.W.U32.HI R23, R23, 0xe, R8.reuse ;  /* 0x0000000e17177819 */ /* 0x100fe40000010e08 */
[----:B------:R-:W-:-:S02]  /*1050*/  SHF.L.W.U32.HI R20, R8, 0x19, R8 ;  /* 0x0000001908147819 */ /* 0x000fc40000010e08 */
[----:B------:R-:W-:Y:S02]  /*1060*/  SHF.R.U32.HI R22, RZ, 0x3, R8 ;  /* 0x00000003ff167819 */ /* 0x000fe40000011608 */
[----:B------:R-:W-:Y:S01]  /*1070*/  LOP3.LUT R10, R34, R10, R49, 0x96, !PT ;  /* 0x0000000a220a7212 */ /* 0x000fe200078e9631 */
[----:B------:R-:W-:Y:S01]  /*1080*/  IMAD.IADD R19, R24, 0x1, R19 ;  /* 0x0000000118137824 */ /* 0x000fe200078e0213 */
[----:B------:R-:W-:Y:S01]  /*1090*/  LOP3.LUT R20, R22, R20, R23, 0x96, !PT ;  /* 0x0000001416147212 */ /* 0x000fe200078e9617 */
[----:B------:R-:W5:Y:S04]  /*10a0*/  LDG.E.U8 R34, desc[UR6][R4.64+0x12] ;  /* 0x0000120604227981 */ /* 0x000f68000c1e1100 */
[----:B------:R-:W5:Y:S01]  /*10b0*/  LDG.E.U8 R23, desc[UR6][R4.64+0x11] ;  /* 0x0000110604177981 */ /* 0x000f62000c1e1100 */
[----:B------:R-:W-:-:S02]  /*10c0*/  SHF.R.U32.HI R40, RZ, 0xa, R24 ;  /* 0x0000000aff287819 */ /* 0x000fc40000011618 */
[C-C-:B------:R-:W-:Y:S02]  /*10d0*/  SHF.L.W.U32.HI R22, R24.reuse, 0xf, R19.reuse ;  /* 0x0000000f18167819 */ /* 0x140fe40000010e13 */
[----:B------:R-:W-:-:S04]  /*10e0*/  SHF.L.W.U32.HI R49, R24, 0xd, R19 ;  /* 0x0000000d18317819 */ /* 0x000fc80000010e13 */
[----:B------:R-:W-:Y:S02]  /*10f0*/  LOP3.LUT R22, R40, R22, R49, 0x96, !PT ;  /* 0x0000001628167212 */ /* 0x000fe400078e9631 */
[----:B------:R-:W4:Y:S04]  /*1100*/  LDG.E.U8 R40, desc[UR6][R4.64+-0x3] ;  /* 0xfffffd0604287981 */ /* 0x000f28000c1e1100 */
[----:B------:R-:W4:Y:S01]  /*1110*/  LDG.E.U8 R49, desc[UR6][R4.64+-0x1] ;  /* 0xffffff0604317981 */ /* 0x000f22000c1e1100 */
[----:B------:R-:W-:Y:S01]  /*1120*/  IADD3 R33, PT, PT, R37, R33, R50 ;  /* 0x0000002125217210 */ /* 0x000fe20007ffe032 */
[----:B---3--:R-:W-:Y:S02]  /*1130*/  IMAD R51, R46, 0x100, R51 ;  /* 0x000001002e337824 */ /* 0x008fe400078e0233 */
[----:B------:R-:W3:Y:S02]  /*1140*/  LDG.E.U8 R46, desc[UR6][R4.64+0x10] ;  /* 0x00001006042e7981 */ /* 0x000ee4000c1e1100 */
[----:B--2---:R-:W-:-:S02]  /*1150*/  IMAD R48, R51, 0x100, R48 ;  /* 0x0000010033307824 */ /* 0x004fc400078e0230 */
[----:B-----5:R-:W-:Y:S02]  /*1160*/  IMAD R51, R23, 0x100, R34 ;  /* 0x0000010017337824 */ /* 0x020fe400078e0222 */
[----:B------:R-:W2:Y:S04]  /*1170*/  LDG.E.U8 R34, desc[UR6][R4.64+0x14] ;  /* 0x0000140604227981 */ /* 0x000ea8000c1e1100 */
[----:B------:R-:W5:Y:S01]  /*1180*/  LDG.E.U8 R23, desc[UR6][R4.64] ;  /* 0x0000000604177981 */ /* 0x000f62000c1e1100 */
[----:B----4-:R-:W-:-:S03]  /*1190*/  IMAD R50, R40, 0x100, R43 ;  /* 0x0000010028327824 */ /* 0x010fc600078e022b */
[----:B------:R-:W4:Y:S04]  /*11a0*/  LDG.E.U8 R43, desc[UR6][R4.64+0x15] ;  /* 0x00001506042b7981 */ /* 0x000f28000c1e1100 */
[----:B------:R-:W4:Y:S01]  /*11b0*/  LDG.E.U8 R40, desc[UR6][R4.64+0x16] ;  /* 0x0000160604287981 */ /* 0x000f22000c1e1100 */
[----:B------:R-:W-:-:S03]  /*11c0*/  IMAD R50, R50, 0x100, R49 ;  /* 0x0000010032327824 */ /* 0x000fc600078e0231 */
[----:B------:R-:W4:Y:S01]  /*11d0*/  LDG.E.U8 R49, desc[UR6][R4.64+0x17] ;  /* 0x0000170604317981 */ /* 0x000f22000c1e1100 */
[----:B------:R-:W-:Y:S02]  /*11e0*/  IMAD R42, R51, 0x100, R42 ;  /* 0x00000100332a7824 */ /* 0x000fe400078e022a */
[----:B------:R-:W-:Y:S02]  /*11f0*/  IMAD.SHL.U32 R51, R48, 0x100, RZ ;  /* 0x0000010030337824 */ /* 0x000fe400078e00ff */
[----:B------:R-:W-:Y:S02]  /*1200*/  IMAD.SHL.U32 R50, R50, 0x100, RZ ;  /* 0x0000010032327824 */ /* 0x000fe400078e00ff */
[----:B---3--:R-:W-:-:S05]  /*1210*/  IMAD.IADD R46, R51, 0x1, R46 ;  /* 0x00000001332e7824 */ /* 0x008fca00078e022e */
[----:B------:R-:W-:Y:S01]  /*1220*/  IADD3 R44, PT, PT, R46, R44, R47 ;  /* 0x0000002c2e2c7210 */ /* 0x000fe20007ffe02f */
[----:B------:R-:W-:-:S04]  /*1230*/  IMAD.SHL.U32 R47, R42, 0x100, RZ ;  /* 0x000001002a2f7824 */ /* 0x000fc800078e00ff */
[----:B--2---:R-:W-:Y:S02]  /*1240*/  IMAD.IADD R34, R47, 0x1, R34 ;  /* 0x000000012f227824 */ /* 0x004fe400078e0222 */
[----:B-----5:R-:W-:-:S03]  /*1250*/  IMAD.IADD R23, R50, 0x1, R23 ;  /* 0x0000000132177824 */ /* 0x020fc600078e0217 */
[----:B------:R-:W-:Y:S02]  /*1260*/  IADD3 R45, PT, PT, R34, R45, R26 ;  /* 0x0000002d222d7210 */ /* 0x000fe40007ffe01a */
[--C-:B------:R-:W-:Y:S02]  /*1270*/  SHF.L.W.U32.HI R53, R50, 0xe, R23.reuse ;  /* 0x0000000e32357819 */ /* 0x100fe40000010e17 */
[--C-:B------:R-:W-:Y:S02]  /*1280*/  SHF.L.W.U32.HI R26, R23, 0x19, R23.reuse ;  /* 0x00000019171a7819 */ /* 0x100fe40000010e17 */
[----:B------:R-:W-:Y:S01]  /*1290*/  SHF.R.U32.HI R42, RZ, 0x3, R23 ;  /* 0x00000003ff2a7819 */ /* 0x000fe20000011617 */
[----:B----4-:R-:W-:Y:S01]  /*12a0*/  IMAD R48, R43, 0x100, R40 ;  /* 0x000001002b307824 */ /* 0x010fe200078e0228 */
[----:B------:R-:W-:Y:S02]  /*12b0*/  SHF.L.W.U32.HI R40, R27, 0x1e, R27 ;  /* 0x0000001e1b287819 */ /* 0x000fe40000010e1b */
[----:B------:R-:W-:-:S02]  /*12c0*/  LOP3.LUT R26, R42, R26, R53, 0x96, !PT ;  /* 0x0000001a2a1a7212 */ /* 0x000fc400078e9635 */
[C-C-:B------:R-:W-:Y:S02]  /*12d0*/  SHF.L.W.U32.HI R43, R27.reuse, 0x13, R27.reuse ;  /* 0x000000131b2b7819 */ /* 0x140fe40000010e1b */
[----:B------:R-:W-:-:S04]  /*12e0*/  SHF.L.W.U32.HI R42, R27, 0xa, R27 ;  /* 0x0000000a1b2a7819 */ /* 0x000fc80000010e1b */
[----:B------:R-:W-:Y:S02]  /*12f0*/  LOP3.LUT R43, R42, R40, R43, 0x96, !PT ;  /* 0x000000282a2b7212 */ /* 0x000fe400078e962b */
[----:B------:R-:W-:-:S05]  /*1300*/  IADD3 R40, PT, PT, R8, UR14, R41 ;  /* 0x0000000e08287c10 */ /* 0x000fca000fffe029 */
[----:B------:R-:W-:Y:S01]  /*1310*/  IMAD.IADD R42, R35, 0x1, R40 ;  /* 0x00000001232a7824 */ /* 0x000fe200078e0228 */
[----:B------:R-:W-:-:S04]  /*1320*/  LOP3.LUT R35, R16, R28, R27, 0xe8, !PT ;  /* 0x0000001c10237212 */ /* 0x000fc800078ee81b */
[----:B------:R-:W-:Y:S02]  /*1330*/  IADD3 R40, PT, PT, R40, R43, R35 ;  /* 0x0000002b28287210 */ /* 0x000fe40007ffe023 */
[C-C-:B------:R-:W-:Y:S02]  /*1340*/  SHF.L.W.U32.HI R35, R42.reuse, 0x1a, R42.reuse ;  /* 0x0000001a2a237819 */ /* 0x140fe40000010e2a */
[C-C-:B------:R-:W-:Y:S02]  /*1350*/  SHF.L.W.U32.HI R50, R42.reuse, 0x15, R42.reuse ;  /* 0x000000152a327819 */ /* 0x140fe40000010e2a */
[----:B------:R-:W-:-:S04]  /*1360*/  SHF.L.W.U32.HI R41, R42, 0x7, R42 ;  /* 0x000000072a297819 */ /* 0x000fc80000010e2a */
[----:B------:R-:W-:Y:S02]  /*1370*/  LOP3.LUT R50, R41, R35, R50, 0x96, !PT ;  /* 0x0000002329327212 */ /* 0x000fe400078e9632 */
[----:B------:R-:W-:Y:S01]  /*1380*/  LOP3.LUT R35, R6, R42, R25, 0xb8, !PT ;  /* 0x0000002a06237212 */ /* 0x000fe200078eb819 */
[----:B------:R-:W-:Y:S01]  /*1390*/  IMAD R49, R48, 0x100, R49 ;  /* 0x0000010030317824 */ /* 0x000fe200078e0231 */
[----:B------:R-:W2:Y:S02]  /*13a0*/  LDG.E.U8 R41, desc[UR6][R4.64+0x3] ;  /* 0x0000030604297981 */ /* 0x000ea4000c1e1100 */
[----:B------:R-:W-:Y:S02]  /*13b0*/  IADD3 R50, PT, PT, R50, R35, R13 ;  /* 0x0000002332327210 */ /* 0x000fe40007ffe00d */
[----:B------:R-:W3:Y:S04]  /*13c0*/  LDG.E.U8 R13, desc[UR6][R4.64+0x2] ;  /* 0x00000206040d7981 */ /* 0x000ee8000c1e1100 */
[----:B------:R-:W4:Y:S04]  /*13d0*/  LDG.E.U8 R48, desc[UR6][R4.64+0x18] ;  /* 0x0000180604307981 */ /* 0x000f28000c1e1100 */
[----:B------:R-:W5:Y:S01]  /*13e0*/  LDG.E.U8 R35, desc[UR6][R4.64+0x4] ;  /* 0x0000040604237981 */ /* 0x000f62000c1e1100 */
[----:B------:R-:W-:Y:S01]  /*13f0*/  IMAD.IADD R30, R39, 0x1, R30 ;  /* 0x00000001271e7824 */ /* 0x000fe200078e021e */
[----:B------:R-:W-:Y:S01]  /*1400*/  SHF.L.W.U32.HI R39, R40, 0xa, R40 ;  /* 0x0000000a28277819 */ /* 0x000fe20000010e28 */
[----:B------:R-:W-:Y:S01]  /*1410*/  IMAD.IADD R22, R22, 0x1, R33 ;  /* 0x0000000116167824 */ /* 0x000fe200078e0221 */
[----:B------:R-:W-:Y:S01]  /*1420*/  IADD3 R20, PT, PT, R31, R20, R38 ;  /* 0x000000141f147210 */ /* 0x000fe20007ffe026 */
[----:B---3--:R-:W-:-:S02]  /*1430*/  IMAD R52, R52, 0x100, R13 ;  /* 0x0000010034347824 */ /* 0x008fc400078e020d */
[----:B------:R-:W-:-:S04]  /*1440*/  IMAD.SHL.U32 R13, R49, 0x100, RZ ;  /* 0x00000100310d7824 */ /* 0x000fc800078e00ff */
[----:B----4-:R-:W-:Y:S02]  /*1450*/  IMAD.IADD R48, R13, 0x1, R48 ;  /* 0x000000010d307824 */ /* 0x010fe400078e0230 */
[----:B--2---:R-:W-:Y:S01]  /*1460*/  IMAD R41, R52, 0x100, R41 ;  /* 0x0000010034297824 */ /* 0x004fe200078e0229 */
[--C-:B------:R-:W-:Y:S02]  /*1470*/  SHF.L.W.U32.HI R52, R40, 0x13, R40.reuse ;  /* 0x0000001328347819 */ /* 0x100fe40000010e28 */
[----:B------:R-:W-:Y:S02]  /*1480*/  IADD3 R10, PT, PT, R48, R10, R21 ;  /* 0x0000000a300a7210 */ /* 0x000fe40007ffe015 */
        /* <DEDUP_REMOVED lines=15> */
[----:B------:R-:W-:Y:S01]  /*1580*/  LOP3.LUT R52, R43, R6, R39, 0x96, !PT ;  /* 0x000000062b347212 */ /* 0x000fe200078e9627 */
[----:B------:R-:W-:-:S04]  /*1590*/  IMAD.SHL.U32 R6, R41, 0x100, RZ ;  /* 0x0000010029067824 */ /* 0x000fc800078e00ff */
[----:B-----5:R-:W-:-:S05]  /*15a0*/  IMAD.IADD R35, R6, 0x1, R35 ;  /* 0x0000000106237824 */ /* 0x020fca00078e0223 */
[----:B0-----:R-:W-:-:S05]  /*15b0*/  IADD3 R41, PT, PT, R35, UR16, R50 ;  /* 0x0000001023297c10 */ /* 0x001fca000fffe032 */
[----:B------:R-:W-:Y:S01]  /*15c0*/  IMAD.IADD R39, R16, 0x1, R41 ;  /* 0x0000000110277824 */ /* 0x000fe200078e0229 */
[----:B------:R-:W-:-:S04]  /*15d0*/  LOP3.LUT R16, R40, R27, R21, 0xe8, !PT ;  /* 0x0000001b28107212 */ /* 0x000fc800078ee815 */
[----:B------:R-:W-:Y:S02]  /*15e0*/  IADD3 R16, PT, PT, R41, R52, R16 ;  /* 0x0000003429107210 */ /* 0x000fe40007ffe010 */
[C-C-:B------:R-:W-:Y:S02]  /*15f0*/  SHF.L.W.U32.HI R41, R39.reuse, 0x1a, R39.reuse ;  /* 0x0000001a27297819 */ /* 0x140fe40000010e27 */
[C-C-:B------:R-:W-:Y:S02]  /*1600*/  SHF.L.W.U32.HI R50, R39.reuse, 0x15, R39.reuse ;  /* 0x0000001527327819 */ /* 0x140fe40000010e27 */
[----:B------:R-:W-:-:S04]  /*1610*/  SHF.L.W.U32.HI R43, R39, 0x7, R39 ;  /* 0x00000007272b7819 */ /* 0x000fc80000010e27 */
[----:B------:R-:W-:Y:S02]  /*1620*/  LOP3.LUT R50, R43, R41, R50, 0x96, !PT ;  /* 0x000000292b327212 */ /* 0x000fe400078e9632 */
[----:B------:R-:W-:Y:S02]  /*1630*/  LOP3.LUT R41, R42, R39, R28, 0xb8, !PT ;  /* 0x000000272a297212 */ /* 0x000fe400078eb81c */
[--C-:B------:R-:W-:Y:S02]  /*1640*/  SHF.R.U32.HI R43, RZ, 0xa, R30.reuse ;  /* 0x0000000aff2b7819 */ /* 0x100fe4000001161e */
[----:B------:R-:W-:Y:S02]  /*1650*/  IADD3 R25, PT, PT, R50, R41, R25 ;  /* 0x0000002932197210 */ /* 0x000fe40007ffe019 */
[C-C-:B------:R-:W-:Y:S02]  /*1660*/  SHF.L.W.U32.HI R41, R30.reuse, 0xf, R30.reuse ;  /* 0x0000000f1e297819 */ /* 0x140fe40000010e1e */
[----:B------:R-:W-:-:S02]  /*1670*/  SHF.L.W.U32.HI R50, R30, 0xd, R30 ;  /* 0x0000000d1e327819 */ /* 0x000fc40000010e1e */
[C---:B------:R-:W-:Y:S02]  /*1680*/  SHF.L.W.U32.HI R33, R16.reuse, 0x1e, R16 ;  /* 0x0000001e10217819 */ /* 0x040fe40000010e10 */
[----:B------:R-:W-:Y:S02]  /*1690*/  LOP3.LUT R41, R43, R41, R50, 0x96, !PT ;  /* 0x000000292b297212 */ /* 0x000fe400078e9632 */
[C-C-:B------:R-:W-:Y:S02]  /*16a0*/  SHF.L.W.U32.HI R50, R16.reuse, 0x13, R16.reuse ;  /* 0x0000001310327819 */ /* 0x140fe40000010e10 */
[----:B------:R-:W-:Y:S02]  /*16b0*/  SHF.L.W.U32.HI R43, R16, 0xa, R16 ;  /* 0x0000000a102b7819 */ /* 0x000fe40000010e10 */
[----:B------:R-:W-:Y:S02]  /*16c0*/  IADD3 R52, PT, PT, R18, UR17, R25 ;  /* 0x0000001112347c10 */ /* 0x000fe4000fffe019 */
[----:B------:R-:W-:-:S02]  /*16d0*/  LOP3.LUT R33, R43, R33, R50, 0x96, !PT ;  /* 0x000000212b217212 */ /* 0x000fc400078e9632 */
[----:B------:R-:W-:Y:S01]  /*16e0*/  LOP3.LUT R25, R21, R40, R16, 0xe8, !PT ;  /* 0x0000002815197212 */ /* 0x000fe200078ee810 */
[----:B------:R-:W-:-:S03]  /*16f0*/  IMAD.IADD R50, R27, 0x1, R52 ;  /* 0x000000011b327824 */ /* 0x000fc600078e0234 */
[----:B------:R-:W-:Y:S02]  /*1700*/  IADD3 R25, PT, PT, R52, R33, R25 ;  /* 0x0000002134197210 */ /* 0x000fe40007ffe019 */
[C-C-:B------:R-:W-:Y:S02]  /*1710*/  SHF.L.W.U32.HI R27, R50.reuse, 0x1a, R50.reuse ;  /* 0x0000001a321b7819 */ /* 0x140fe40000010e32 */
[C-C-:B------:R-:W-:Y:S02]  /*1720*/  SHF.L.W.U32.HI R52, R50.reuse, 0x15, R50.reuse ;  /* 0x0000001532347819 */ /* 0x140fe40000010e32 */
[----:B------:R-:W-:-:S04]  /*1730*/  SHF.L.W.U32.HI R33, R50, 0x7, R50 ;  /* 0x0000000732217819 */ /* 0x000fc80000010e32 */
[----:B------:R-:W-:Y:S02]  /*1740*/  LOP3.LUT R27, R33, R27, R52, 0x96, !PT ;  /* 0x0000001b211b7212 */ /* 0x000fe400078e9634 */
[----:B------:R-:W-:Y:S02]  /*1750*/  LOP3.LUT R52, R28, R50, R39, 0xb8, !PT ;  /* 0x000000321c347212 */ /* 0x000fe400078eb827 */
[----:B------:R-:W-:Y:S02]  /*1760*/  SHF.R.U32.HI R33, RZ, 0xa, R22 ;  /* 0x0000000aff217819 */ /* 0x000fe40000011616 */
[----:B------:R-:W-:Y:S02]  /*1770*/  IADD3 R52, PT, PT, R27, R52, R42 ;  /* 0x000000341b347210 */ /* 0x000fe40007ffe02a */
[C-C-:B------:R-:W-:Y:S02]  /*1780*/  SHF.L.W.U32.HI R42, R22.reuse, 0xf, R22.reuse ;  /* 0x0000000f162a7819 */ /* 0x140fe40000010e16 */
[----:B------:R-:W-:Y:S01]  /*1790*/  SHF.L.W.U32.HI R27, R22, 0xd, R22 ;  /* 0x0000000d161b7819 */ /* 0x000fe20000010e16 */
[----:B------:R-:W-:Y:S01]  /*17a0*/  IMAD.IADD R44, R41, 0x1, R44 ;  /* 0x00000001292c7824 */ /* 0x000fe200078e022c */
[----:B------:R-:W-:-:S02]  /*17b0*/  SHF.L.W.U32.HI R41, R25, 0xa, R25 ;  /* 0x0000000a19297819 */ /* 0x000fc40000010e19 */
[----:B------:R-:W-:Y:S02]  /*17c0*/  LOP3.LUT R42, R33, R42, R27, 0x96, !PT ;  /* 0x0000002a212a7212 */ /* 0x000fe400078e961b */
        /* <DEDUP_REMOVED lines=12> */
[C---:B------:R-:W-:Y:S02]  /*1890*/  SHF.L.W.U32.HI R41, R44.reuse, 0xf, R44 ;  /* 0x0000000f2c297819 */ /* 0x040fe40000010e2c */
[----:B------:R-:W-:Y:S02]  /*18a0*/  IADD3 R43, PT, PT, R43, R40, R28 ;  /* 0x000000282b2b7210 */ /* 0x000fe40007ffe01c */
[--C-:B------:R-:W-:Y:S02]  /*18b0*/  SHF.L.W.U32.HI R28, R44, 0xd, R44.reuse ;  /* 0x0000000d2c1c7819 */ /* 0x100fe40000010e2c */
[----:B------:R-:W-:-:S04]  /*18c0*/  SHF.R.U32.HI R40, RZ, 0xa, R44 ;  /* 0x0000000aff287819 */ /* 0x000fc8000001162c */
[----:B------:R-:W-:Y:S01]  /*18d0*/  LOP3.LUT R41, R40, R41, R28, 0x96, !PT ;  /* 0x0000002928297212 */ /* 0x000fe200078e961c */
[----:B------:R-:W-:Y:S01]  /*18e0*/  IMAD.IADD R28, R42, 0x1, R45 ;  /* 0x000000012a1c7824 */ /* 0x000fe200078e022d */
[C-C-:B------:R-:W-:Y:S02]  /*18f0*/  SHF.L.W.U32.HI R40, R33.reuse, 0x1e, R33.reuse ;  /* 0x0000001e21287819 */ /* 0x140fe40000010e21 */
        /* <DEDUP_REMOVED lines=12> */
[--C-:B------:R-:W-:Y:S02]  /*19c0*/  SHF.L.W.U32.HI R43, R28, 0xf, R28.reuse ;  /* 0x0000000f1c2b7819 */ /* 0x100fe40000010e1c */
[----:B------:R-:W-:Y:S02]  /*19d0*/  IADD3 R39, PT, PT, R52, R21, R39 ;  /* 0x0000001534277210 */ /* 0x000fe40007ffe027 */
[--C-:B------:R-:W-:Y:S02]  /*19e0*/  SHF.L.W.U32.HI R52, R28, 0xd, R28.reuse ;  /* 0x0000000d1c347819 */ /* 0x100fe40000010e1c */
[----:B------:R-:W-:-:S02]  /*19f0*/  SHF.R.U32.HI R21, RZ, 0xa, R28 ;  /* 0x0000000aff157819 */ /* 0x000fc4000001161c */
[C---:B------:R-:W-:Y:S02]  /*1a00*/  SHF.L.W.U32.HI R45, R40.reuse, 0xa, R40 ;  /* 0x0000000a282d7819 */ /* 0x040fe40000010e28 */
[----:B------:R-:W-:Y:S01]  /*1a10*/  LOP3.LUT R43, R21, R43, R52, 0x96, !PT ;  /* 0x0000002b152b7212 */ /* 0x000fe200078e9634 */
[----:B------:R-:W-:Y:S01]  /*1a20*/  IMAD.IADD R21, R41, 0x1, R10 ;  /* 0x0000000129157824 */ /* 0x000fe200078e020a */
[C-C-:B------:R-:W-:Y:S02]  /*1a30*/  SHF.L.W.U32.HI R10, R40.reuse, 0x1e, R40.reuse ;  /* 0x0000001e280a7819 */ /* 0x140fe40000010e28 */
[----:B------:R-:W-:Y:S02]  /*1a40*/  SHF.L.W.U32.HI R41, R40, 0x13, R40 ;  /* 0x0000001328297819 */ /* 0x000fe40000010e28 */
[----:B------:R-:W-:Y:S02]  /*1a50*/  IADD3 R39, PT, PT, R34, UR20, R39 ;  /* 0x0000001422277c10 */ /* 0x000fe4000fffe027 */
[----:B------:R-:W-:-:S03]  /*1a60*/  LOP3.LUT R10, R45, R10, R41, 0x96, !PT ;  /* 0x0000000a2d0a7212 */ /* 0x000fc600078e9629 */
        /* <DEDUP_REMOVED lines=27> */
[C---:B------:R-:W-:Y:S02]  /*1c20*/  SHF.L.W.U32.HI R25, R50.reuse, 0x1e, R50 ;  /* 0x0000001e32197819 */ /* 0x040fe40000010e32 */
[----:B------:R-:W-:Y:S02]  /*1c30*/  IADD3 R16, PT, PT, R31, UR22, R16 ;  /* 0x000000161f107c10 */ /* 0x000fe4000fffe010 */
[C-C-:B------:R-:W-:Y:S02]  /*1c40*/  SHF.L.W.U32.HI R52, R50.reuse, 0x13, R50.reuse ;  /* 0x0000001332347819 */ /* 0x140fe40000010e32 */
[----:B------:R-:W-:Y:S01]  /*1c50*/  SHF.L.W.U32.HI R27, R50, 0xa, R50 ;  /* 0x0000000a321b7819 */ /* 0x000fe20000010e32 */
[----:B------:R-:W-:Y:S01]  /*1c60*/  IMAD.IADD R33, R33, 0x1, R16 ;  /* 0x0000000121217824 */ /* 0x000fe200078e0210 */
[----:B------:R-:W-:-:S02]  /*1c70*/  LOP3.LUT R45, R39, R40, R50, 0xe8, !PT ;  /* 0x00000028272d7212 */ /* 0x000fc400078ee832 */
[----:B------:R-:W-:Y:S02]  /*1c80*/  LOP3.LUT R25, R27, R25, R52, 0x96, !PT ;  /* 0x000000191b197212 */ /* 0x000fe400078e9634 */
[C---:B------:R-:W-:Y:S02]  /*1c90*/  SHF.L.W.U32.HI R27, R33.reuse, 0x7, R33 ;  /* 0x00000007211b7819 */ /* 0x040fe40000010e21 */
[----:B------:R-:W-:Y:S02]  /*1ca0*/  IADD3 R45, PT, PT, R16, R25, R45 ;  /* 0x00000019102d7210 */ /* 0x000fe40007ffe02d */
[C-C-:B------:R-:W-:Y:S02]  /*1cb0*/  SHF.L.W.U32.HI R16, R33.reuse, 0x1a, R33.reuse ;  /* 0x0000001a21107819 */ /* 0x140fe40000010e21 */
[----:B------:R-:W-:-:S04]  /*1cc0*/  SHF.L.W.U32.HI R25, R33, 0x15, R33 ;  /* 0x0000001521197819 */ /* 0x000fc80000010e21 */
[----:B------:R-:W-:Y:S01]  /*1cd0*/  LOP3.LUT R49, R27, R16, R25, 0x96, !PT ;  /* 0x000000101b317212 */ /* 0x000fe200078e9619 */
[----:B------:R-:W-:Y:S01]  /*1ce0*/  IMAD.IADD R25, R43, 0x1, R20 ;  /* 0x000000012b197824 */ /* 0x000fe200078e0214 */
[----:B------:R-:W-:Y:S02]  /*1cf0*/  IADD3 R27, PT, PT, R19, R26, R8 ;  /* 0x0000001a131b7210 */ /* 0x000fe40007ffe008 */
[----:B------:R-:W-:Y:S02]  /*1d00*/  LOP3.LUT R8, R41, R33, R38, 0xb8, !PT ;  /* 0x0000002129087212 */ /* 0x000fe400078eb826 */
[----:B------:R-:W-:Y:S01]  /*1d10*/  SHF.L.W.U32.HI R43, R25, 0xd, R25 ;  /* 0x0000000d192b7819 */ /* 0x000fe20000010e19 */
[----:B------:R-:W-:Y:S01]  /*1d20*/  IMAD.IADD R27, R10, 0x1, R27 ;  /* 0x000000010a1b7824 */ /* 0x000fe200078e021b */
[----:B------:R-:W-:Y:S02]  /*1d30*/  IADD3 R42, PT, PT, R49, R8, R42 ;  /* 0x00000008312a7210 */ /* 0x000fe40007ffe02a */
[----:B------:R-:W-:-:S02]  /*1d40*/  SHF.L.W.U32.HI R10, R25, 0xf, R25 ;  /* 0x0000000f190a7819 */ /* 0x000fc40000010e19 */
[----:B------:R-:W-:Y:S02]  /*1d50*/  SHF.R.U32.HI R8, RZ, 0xa, R25 ;  /* 0x0000000aff087819 */ /* 0x000fe40000011619 */
[C---:B------:R-:W-:Y:S02]  /*1d60*/  SHF.L.W.U32.HI R16, R27.reuse, 0xf, R27 ;  /* 0x0000000f1b107819 */ /* 0x040fe40000010e1b */
[----:B------:R-:W-:Y:S02]  /*1d70*/  LOP3.LUT R10, R8, R10, R43, 0x96, !PT ;  /* 0x0000000a080a7212 */ /* 0x000fe400078e962b */
[--C-:B------:R-:W-:Y:S02]  /*1d80*/  SHF.L.W.U32.HI R43, R27, 0xd, R27.reuse ;  /* 0x0000000d1b2b7819 */ /* 0x100fe40000010e1b */
[----:B------:R-:W-:Y:S02]  /*1d90*/  SHF.R.U32.HI R8, RZ, 0xa, R27 ;  /* 0x0000000aff087819 */ /* 0x000fe4000001161b */
[----:B------:R-:W-:-:S02]  /*1da0*/  SHF.L.W.U32.HI R20, R35, 0x19, R35 ;  /* 0x0000001923147819 */ /* 0x000fc40000010e23 */
[----:B------:R-:W-:Y:S02]  /*1db0*/  LOP3.LUT R16, R8, R16, R43, 0x96, !PT ;  /* 0x0000001008107212 */ /* 0x000fe400078e962b */
[--C-:B------:R-:W-:Y:S02]  /*1dc0*/  SHF.L.W.U32.HI R43, R6, 0xe, R35.reuse ;  /* 0x0000000e062b7819 */ /* 0x100fe40000010e23 */
[----:B------:R-:W-:Y:S02]  /*1dd0*/  SHF.R.U32.HI R6, RZ, 0x3, R35 ;  /* 0x00000003ff067819 */ /* 0x000fe40000011623 */
[C---:B------:R-:W-:Y:S02]  /*1de0*/  SHF.L.W.U32.HI R8, R45.reuse, 0xa, R45 ;  /* 0x0000000a2d087819 */ /* 0x040fe40000010e2d */
[----:B------:R-:W-:Y:S02]  /*1df0*/  LOP3.LUT R20, R6, R20, R43, 0x96, !PT ;  /* 0x0000001406147212 */ /* 0x000fe400078e962b */
[----:B------:R-:W-:-:S02]  /*1e00*/  SHF.L.W.U32.HI R6, R45, 0x1e, R45 ;  /* 0x0000001e2d067819 */ /* 0x000fc40000010e2d */
        /* <DEDUP_REMOVED lines=86> */
[----:B------:R-:W-:-:S05]  /*2370*/  IADD3 R43, PT, PT, R25, UR29, R8 ;  /* 0x0000001d192b7c10 */ /* 0x000fca000fffe008 */
[----:B------:R-:W-:-:S05]  /*2380*/  IMAD.IADD R39, R39, 0x1, R43 ;  /* 0x0000000127277824 */ /* 0x000fca00078e022b */
[C-C-:B------:R-:W-:Y:S02]  /*2390*/  SHF.L.W.U32.HI R8, R39.reuse, 0x1a, R39.reuse ;  /* 0x0000001a27087819 */ /* 0x140fe40000010e27 */
[C-C-:B------:R-:W-:Y:S02]  /*23a0*/  SHF.L.W.U32.HI R49, R39.reuse, 0x15, R39.reuse ;  /* 0x0000001527317819 */ /* 0x140fe40000010e27 */
[----:B------:R-:W-:-:S04]  /*23b0*/  SHF.L.W.U32.HI R26, R39, 0x7, R39 ;  /* 0x00000007271a7819 */ /* 0x000fc80000010e27 */
[----:B------:R-:W-:Y:S02]  /*23c0*/  LOP3.LUT R8, R26, R8, R49, 0x96, !PT ;  /* 0x000000081a087212 */ /* 0x000fe400078e9631 */
[----:B------:R-:W-:-:S04]  /*23d0*/  LOP3.LUT R26, R41, R39, R42, 0xb8, !PT ;  /* 0x00000027291a7212 */ /* 0x000fc800078eb82a */
[----:B------:R-:W-:-:S04]  /*23e0*/  IADD3 R8, PT, PT, R8, R26, R45 ;  /* 0x0000001a08087210 */ /* 0x000fc80007ffe02d */
[----:B------:R-:W-:Y:S02]  /*23f0*/  IADD3 R8, PT, PT, R27, UR30, R8 ;  /* 0x0000001e1b087c10 */ /* 0x000fe4000fffe008 */
[----:B------:R-:W-:-:S03]  /*2400*/  IADD3 R23, PT, PT, R30, R20, R23 ;  /* 0x000000141e177210 */ /* 0x000fc60007ffe017 */
[----:B------:R-:W-:-:S05]  /*2410*/  IMAD.IADD R20, R40, 0x1, R8 ;  /* 0x0000000128147824 */ /* 0x000fca00078e0208 */
[C-C-:B------:R-:W-:Y:S02]  /*2420*/  SHF.L.W.U32.HI R26, R20.reuse, 0x1a, R20.reuse ;  /* 0x0000001a141a7819 */ /* 0x140fe40000010e14 */
[C-C-:B------:R-:W-:Y:S02]  /*2430*/  SHF.L.W.U32.HI R45, R20.reuse, 0x15, R20.reuse ;  /* 0x00000015142d7819 */ /* 0x140fe40000010e14 */
[----:B------:R-:W-:-:S04]  /*2440*/  SHF.L.W.U32.HI R49, R20, 0x7, R20 ;  /* 0x0000000714317819 */ /* 0x000fc80000010e14 */
[----:B------:R-:W-:Y:S02]  /*2450*/  LOP3.LUT R26, R49, R26, R45, 0x96, !PT ;  /* 0x0000001a311a7212 */ /* 0x000fe400078e962d */
[----:B------:R-:W-:Y:S01]  /*2460*/  LOP3.LUT R45, R42, R20, R39, 0xb8, !PT ;  /* 0x000000142a2d7212 */ /* 0x000fe200078eb827 */
[----:B------:R-:W-:-:S03]  /*2470*/  IMAD.IADD R10, R10, 0x1, R23 ;  /* 0x000000010a0a7824 */ /* 0x000fc600078e0217 */
[----:B------:R-:W-:-:S04]  /*2480*/  IADD3 R45, PT, PT, R26, R45, R41 ;  /* 0x0000002d1a2d7210 */ /* 0x000fc80007ffe029 */
[----:B------:R-:W-:-:S05]  /*2490*/  IADD3 R26, PT, PT, R10, UR31, R45 ;  /* 0x0000001f0a1a7c10 */ /* 0x000fca000fffe02d */
[----:B------:R-:W-:Y:S01]  /*24a0*/  IMAD.IADD R23, R33, 0x1, R26 ;  /* 0x0000000121177824 */ /* 0x000fe200078e021a */
[----:B------:R-:W-:-:S04]  /*24b0*/  IADD3 R35, PT, PT, R22, R32, R35 ;  /* 0x0000002016237210 */ /* 0x000fc80007ffe023 */
[C-C-:B------:R-:W-:Y:S02]  /*24c0*/  SHF.L.W.U32.HI R41, R23.reuse, 0x1a, R23.reuse ;  /* 0x0000001a17297819 */ /* 0x140fe40000010e17 */
[C-C-:B------:R-:W-:Y:S02]  /*24d0*/  SHF.L.W.U32.HI R50, R23.reuse, 0x15, R23.reuse ;  /* 0x0000001517327819 */ /* 0x140fe40000010e17 */
[----:B------:R-:W-:Y:S02]  /*24e0*/  SHF.L.W.U32.HI R45, R23, 0x7, R23 ;  /* 0x00000007172d7819 */ /* 0x000fe40000010e17 */
[----:B------:R-:W-:Y:S02]  /*24f0*/  LOP3.LUT R32, R39, R23, R20, 0xb8, !PT ;  /* 0x0000001727207212 */ /* 0x000fe400078eb814 */
[----:B------:R-:W-:Y:S01]  /*2500*/  LOP3.LUT R41, R45, R41, R50, 0x96, !PT ;  /* 0x000000292d297212 */ /* 0x000fe200078e9632 */
[----:B------:R-:W-:Y:S01]  /*2510*/  IMAD.IADD R16, R16, 0x1, R35 ;  /* 0x0000000110107824 */ /* 0x000fe200078e0223 */
[----:B------:R-:W-:-:S02]  /*2520*/  SHF.L.W.U32.HI R35, R46, 0x19, R46 ;  /* 0x000000192e237819 */ /* 0x000fc40000010e2e */
[----:B------:R-:W-:Y:S02]  /*2530*/  IADD3 R45, PT, PT, R41, R32, R42 ;  /* 0x00000020292d7210 */ /* 0x000fe40007ffe02a */
[--C-:B------:R-:W-:Y:S02]  /*2540*/  SHF.L.W.U32.HI R32, R51, 0xe, R46.reuse ;  /* 0x0000000e33207819 */ /* 0x100fe40000010e2e */
[----:B------:R-:W-:Y:S02]  /*2550*/  SHF.R.U32.HI R41, RZ, 0x3, R46 ;  /* 0x00000003ff297819 */ /* 0x000fe4000001162e */
[----:B------:R-:W-:Y:S02]  /*2560*/  LOP3.LUT R40, R33, R40, R6, 0xe8, !PT ;  /* 0x0000002821287212 */ /* 0x000fe400078ee806 */
[----:B------:R-:W-:Y:S02]  /*2570*/  LOP3.LUT R35, R41, R35, R32, 0x96, !PT ;  /* 0x0000002329237212 */ /* 0x000fe400078e9620 */
[----:B------:R-:W-:-:S02]  /*2580*/  IADD3 R41, PT, PT, R16, UR32, R45 ;  /* 0x0000002010297c10 */ /* 0x000fc4000fffe02d */
[----:B------:R-:W-:Y:S02]  /*2590*/  IADD3 R43, PT, PT, R43, R38, R40 ;  /* 0x000000262b2b7210 */ /* 0x000fe40007ffe028 */
[--C-:B------:R-:W-:Y:S01]  /*25a0*/  SHF.L.W.U32.HI R38, R10, 0xf, R10.reuse ;  /* 0x0000000f0a267819 */ /* 0x100fe20000010e0a */
[----:B------:R-:W-:Y:S01]  /*25b0*/  IMAD.IADD R32, R6, 0x1, R41 ;  /* 0x0000000106207824 */ /* 0x000fe200078e0229 */
[--C-:B------:R-:W-:Y:S02]  /*25c0*/  SHF.L.W.U32.HI R45, R10, 0xd, R10.reuse ;  /* 0x0000000d0a2d7819 */ /* 0x100fe40000010e0a */
[----:B------:R-:W-:Y:S02]  /*25d0*/  SHF.R.U32.HI R40, RZ, 0xa, R10 ;  /* 0x0000000aff287819 */ /* 0x000fe4000001160a */
[----:B------:R-:W-:Y:S02]  /*25e0*/  SHF.L.W.U32.HI R42, R32, 0x7, R32 ;  /* 0x00000007202a7819 */ /* 0x000fe40000010e20 */
[----:B------:R-:W-:-:S02]  /*25f0*/  LOP3.LUT R38, R40, R38, R45, 0x96, !PT ;  /* 0x0000002628267212 */ /* 0x000fc400078e962d */
[C-C-:B------:R-:W-:Y:S02]  /*2600*/  SHF.L.W.U32.HI R40, R32.reuse, 0x1a, R32.reuse ;  /* 0x0000001a20287819 */ /* 0x140fe40000010e20 */
[----:B------:R-:W-:Y:S02]  /*2610*/  SHF.L.W.U32.HI R45, R32, 0x15, R32 ;  /* 0x00000015202d7819 */ /* 0x000fe40000010e20 */
[----:B------:R-:W-:Y:S02]  /*2620*/  IADD3 R29, PT, PT, R44, R29, R18 ;  /* 0x0000001d2c1d7210 */ /* 0x000fe40007ffe012 */
[----:B------:R-:W-:Y:S02]  /*2630*/  LOP3.LUT R40, R42, R40, R45, 0x96, !PT ;  /* 0x000000282a287212 */ /* 0x000fe400078e962d */
[----:B------:R-:W-:Y:S01]  /*2640*/  LOP3.LUT R18, R20, R32, R23, 0xb8, !PT ;  /* 0x0000002014127212 */ /* 0x000fe200078eb817 */
[----:B------:R-:W-:Y:S01]  /*2650*/  IMAD.IADD R29, R38, 0x1, R29 ;  /* 0x00000001261d7824 */ /* 0x000fe200078e021d */
[----:B------:R-:W-:-:S02]  /*2660*/  SHF.L.W.U32.HI R38, R16, 0xf, R16 ;  /* 0x0000000f10267819 */ /* 0x000fc40000010e10 */
[----:B------:R-:W-:Y:S02]  /*2670*/  IADD3 R40, PT, PT, R40, R18, R39 ;  /* 0x0000001228287210 */ /* 0x000fe40007ffe027 */
[--C-:B------:R-:W-:Y:S02]  /*2680*/  SHF.L.W.U32.HI R39, R16, 0xd, R16.reuse ;  /* 0x0000000d10277819 */ /* 0x100fe40000010e10 */
[----:B------:R-:W-:-:S04]  /*2690*/  SHF.R.U32.HI R18, RZ, 0xa, R16 ;  /* 0x0000000aff127819 */ /* 0x000fc80000011610 */
[----:B------:R-:W-:Y:S02]  /*26a0*/  LOP3.LUT R38, R18, R38, R39, 0x96, !PT ;  /* 0x0000002612267212 */ /* 0x000fe400078e9627 */
[----:B------:R-:W-:Y:S02]  /*26b0*/  IADD3 R18, PT, PT, R29, UR33, R40 ;  /* 0x000000211d127c10 */ /* 0x000fe4000fffe028 */
[C-C-:B------:R-:W-:Y:S02]  /*26c0*/  SHF.L.W.U32.HI R45, R43.reuse, 0x1e, R43.reuse ;  /* 0x0000001e2b2d7819 */ /* 0x140fe40000010e2b */
[C-C-:B------:R-:W-:Y:S01]  /*26d0*/  SHF.L.W.U32.HI R40, R43.reuse, 0x13, R43.reuse ;  /* 0x000000132b287819 */ /* 0x140fe20000010e2b */
[C---:B------:R-:W-:Y:S01]  /*26e0*/  IMAD.IADD R39, R43.reuse, 0x1, R18 ;  /* 0x000000012b277824 */ /* 0x040fe200078e0212 */
[----:B------:R-:W-:-:S04]  /*26f0*/  SHF.L.W.U32.HI R42, R43, 0xa, R43 ;  /* 0x0000000a2b2a7819 */ /* 0x000fc80000010e2b */
[----:B------:R-:W-:Y:S02]  /*2700*/  LOP3.LUT R45, R42, R45, R40, 0x96, !PT ;  /* 0x0000002d2a2d7212 */ /* 0x000fe400078e9628 */
[C-C-:B------:R-:W-:Y:S02]  /*2710*/  SHF.L.W.U32.HI R40, R39.reuse, 0x1a, R39.reuse ;  /* 0x0000001a27287819 */ /* 0x140fe40000010e27 */
[C-C-:B------:R-:W-:Y:S02]  /*2720*/  SHF.L.W.U32.HI R49, R39.reuse, 0x15, R39.reuse ;  /* 0x0000001527317819 */ /* 0x140fe40000010e27 */
[----:B------:R-:W-:Y:S02]  /*2730*/  SHF.L.W.U32.HI R42, R39, 0x7, R39 ;  /* 0x00000007272a7819 */ /* 0x000fe40000010e27 */
[----:B------:R-:W-:Y:S02]  /*2740*/  IADD3 R35, PT, PT, R28, R35, R37 ;  /* 0x000000231c237210 */ /* 0x000fe40007ffe025 */
[----:B------:R-:W-:-:S02]  /*2750*/  LOP3.LUT R49, R42, R40, R49, 0x96, !PT ;  /* 0x000000282a317212 */ /* 0x000fc400078e9631 */
[----:B------:R-:W-:Y:S02]  /*2760*/  LOP3.LUT R37, R6, R33, R43, 0xe8, !PT ;  /* 0x0000002106257212 */ /* 0x000fe400078ee82b */
[----:B------:R-:W-:Y:S01]  /*2770*/  LOP3.LUT R40, R23, R39, R32, 0xb8, !PT ;  /* 0x0000002717287212 */ /* 0x000fe200078eb820 */
[----:B------:R-:W-:Y:S01]  /*2780*/  IMAD.IADD R33, R38, 0x1, R35 ;  /* 0x0000000126217824 */ /* 0x000fe200078e0223 */
[----:B------:R-:W-:Y:S02]  /*2790*/  IADD3 R38, PT, PT, R8, R45, R37 ;  /* 0x0000002d08267210 */ /* 0x000fe40007ffe025 */
[----:B------:R-:W-:Y:S02]  /*27a0*/  IADD3 R50, PT, PT, R49, R40, R20 ;  /* 0x0000002831327210 */ /* 0x000fe40007ffe014 */
[--C-:B------:R-:W-:Y:S02]  /*27b0*/  SHF.L.W.U32.HI R8, R47, 0xe, R34.reuse ;  /* 0x0000000e2f087819 */ /* 0x100fe40000010e22 */
[----:B------:R-:W-:-:S02]  /*27c0*/  SHF.L.W.U32.HI R35, R34, 0x19, R34 ;  /* 0x0000001922237819 */ /* 0x000fc40000010e22 */
[----:B------:R-:W-:Y:S02]  /*27d0*/  SHF.R.U32.HI R20, RZ, 0x3, R34 ;  /* 0x00000003ff147819 */ /* 0x000fe40000011622 */
[C-C-:B------:R-:W-:Y:S02]  /*27e0*/  SHF.L.W.U32.HI R37, R29.reuse, 0xf, R29.reuse ;  /* 0x0000000f1d257819 */ /* 0x140fe40000010e1d */
[----:B------:R-:W-:Y:S02]  /*27f0*/  LOP3.LUT R35, R20, R35, R8, 0x96, !PT ;  /* 0x0000002314237212 */ /* 0x000fe400078e9608 */
[--C-:B------:R-:W-:Y:S02]  /*2800*/  SHF.L.W.U32.HI R40, R29, 0xd, R29.reuse ;  /* 0x0000000d1d287819 */ /* 0x100fe40000010e1d */
[----:B------:R-:W-:Y:S02]  /*2810*/  SHF.R.U32.HI R42, RZ, 0xa, R29 ;  /* 0x0000000aff2a7819 */ /* 0x000fe4000001161d */
[----:B------:R-:W-:-:S02]  /*2820*/  IADD3 R20, PT, PT, R33, UR34, R50 ;  /* 0x0000002221147c10 */ /* 0x000fc4000fffe032 */
[----:B------:R-:W-:Y:S02]  /*2830*/  LOP3.LUT R37, R42, R37, R40, 0x96, !PT ;  /* 0x000000252a257212 */ /* 0x000fe400078e9628 */
[C---:B------:R-:W-:Y:S01]  /*2840*/  SHF.L.W.U32.HI R40, R38.reuse, 0x1e, R38 ;  /* 0x0000001e26287819 */ /* 0x040fe20000010e26 */
[C---:B------:R-:W-:Y:S01]  /*2850*/  IMAD.IADD R8, R38.reuse, 0x1, R20 ;  /* 0x0000000126087824 */ /* 0x040fe200078e0214 */
[C-C-:B------:R-:W-:Y:S02]  /*2860*/  SHF.L.W.U32.HI R45, R38.reuse, 0x13, R38.reuse ;  /* 0x00000013262d7819 */ /* 0x140fe40000010e26 */
[----:B------:R-:W-:Y:S02]  /*2870*/  SHF.L.W.U32.HI R42, R38, 0xa, R38 ;  /* 0x0000000a262a7819 */ /* 0x000fe40000010e26 */
[----:B------:R-:W-:Y:S02]  /*2880*/  SHF.L.W.U32.HI R47, R8, 0x15, R8 ;  /* 0x00000015082f7819 */ /* 0x000fe40000010e08 */
[----:B------:R-:W-:-:S02]  /*2890*/  LOP3.LUT R45, R42, R40, R45, 0x96, !PT ;  /* 0x000000282a2d7212 */ /* 0x000fc400078e962d */
[C-C-:B------:R-:W-:Y:S02]  /*28a0*/  SHF.L.W.U32.HI R40, R8.reuse, 0x1a, R8.reuse ;  /* 0x0000001a08287819 */ /* 0x140fe40000010e08 */
[----:B------:R-:W-:Y:S02]  /*28b0*/  SHF.L.W.U32.HI R42, R8, 0x7, R8 ;  /* 0x00000007082a7819 */ /* 0x000fe40000010e08 */
[----:B------:R-:W-:Y:S02]  /*28c0*/  IADD3 R46, PT, PT, R21, R35, R46 ;  /* 0x00000023152e7210 */ /* 0x000fe40007ffe02e */
[----:B------:R-:W-:Y:S02]  /*28d0*/  LOP3.LUT R42, R42, R40, R47, 0x96, !PT ;  /* 0x000000282a2a7212 */ /* 0x000fe400078e962f */
[----:B------:R-:W-:Y:S02]  /*28e0*/  LOP3.LUT R40, R43, R6, R38, 0xe8, !PT ;  /* 0x000000062b287212 */ /* 0x000fe400078ee826 */
[----:B------:R-:W-:Y:S01]  /*28f0*/  LOP3.LUT R6, R32, R8, R39, 0xb8, !PT ;  /* 0x0000000820067212 */ /* 0x000fe200078eb827 */
[----:B------:R-:W-:Y:S01]  /*2900*/  IMAD.IADD R35, R37, 0x1, R46 ;  /* 0x0000000125237824 */ /* 0x000fe200078e022e */
[----:B------:R-:W-:-:S02]  /*2910*/  SHF.L.W.U32.HI R13, R13, 0xe, R48 ;  /* 0x0000000e0d0d7819 */ /* 0x000fc40000010e30 */
[----:B------:R-:W-:Y:S02]  /*2920*/  IADD3 R46, PT, PT, R42, R6, R23 ;  /* 0x000000062a2e7210 */ /* 0x000fe40007ffe017 */
[--C-:B------:R-:W-:Y:S02]  /*2930*/  SHF.L.W.U32.HI R6, R48, 0x19, R48.reuse ;  /* 0x0000001930067819 */ /* 0x100fe40000010e30 */
[----:B------:R-:W-:Y:S02]  /*2940*/  SHF.R.U32.HI R23, RZ, 0x3, R48 ;  /* 0x00000003ff177819 */ /* 0x000fe40000011630 */
[----:B------:R-:W-:Y:S02]  /*2950*/  IADD3 R40, PT, PT, R26, R45, R40 ;  /* 0x0000002d1a287210 */ /* 0x000fe40007ffe028 */
[----:B------:R-:W-:Y:S02]  /*2960*/  LOP3.LUT R6, R23, R6, R13, 0x96, !PT ;  /* 0x0000000617067212 */ /* 0x000fe400078e960d */
[----:B------:R-:W-:-:S02]  /*2970*/  SHF.L.W.U32.HI R26, R33, 0xf, R33 ;  /* 0x0000000f211a7819 */ /* 0x000fc40000010e21 */
[--C-:B------:R-:W-:Y:S02]  /*2980*/  SHF.L.W.U32.HI R37, R33, 0xd, R33.reuse ;  /* 0x0000000d21257819 */ /* 0x100fe40000010e21 */
[----:B------:R-:W-:Y:S02]  /*2990*/  SHF.R.U32.HI R42, RZ, 0xa, R33 ;  /* 0x0000000aff2a7819 */ /* 0x000fe40000011621 */
[----:B------:R-:W-:Y:S02]  /*29a0*/  IADD3 R23, PT, PT, R35, UR35, R46 ;  /* 0x0000002323177c10 */ /* 0x000fe4000fffe02e */
        /* <DEDUP_REMOVED lines=11> */
[----:B------:R-:W-:Y:S01]  /*2a60*/  LOP3.LUT R42, R39, R37, R8, 0xb8, !PT ;  /* 0x00000025272a7212 */ /* 0x000fe200078eb808 */
[----:B------:R-:W-:Y:S01]  /*2a70*/  IMAD.IADD R13, R13, 0x1, R34 ;  /* 0x000000010d0d7824 */ /* 0x000fe200078e0222 */
[----:B------:R-:W-:Y:S02]  /*2a80*/  LOP3.LUT R43, R38, R43, R40, 0xe8, !PT ;  /* 0x0000002b262b7212 */ /* 0x000fe400078ee828 */
[----:B------:R-:W-:Y:S02]  /*2a90*/  IADD3 R32, PT, PT, R47, R42, R32 ;  /* 0x0000002a2f207210 */ /* 0x000fe40007ffe020 */
[--C-:B------:R-:W-:Y:S02]  /*2aa0*/  SHF.L.W.U32.HI R45, R36, 0xe, R31.reuse ;  /* 0x0000000e242d7819 */ /* 0x100fe40000010e1f */
[----:B------:R-:W-:-:S02]  /*2ab0*/  SHF.L.W.U32.HI R6, R31, 0x19, R31 ;  /* 0x000000191f067819 */ /* 0x000fc40000010e1f */
[----:B------:R-:W-:Y:S02]  /*2ac0*/  SHF.R.U32.HI R36, RZ, 0x3, R31 ;  /* 0x00000003ff247819 */ /* 0x000fe4000001161f */
[----:B------:R-:W-:Y:S02]  /*2ad0*/  IADD3 R41, PT, PT, R41, R26, R43 ;  /* 0x0000001a29297210 */ /* 0x000fe40007ffe02b */
[----:B------:R-:W-:Y:S02]  /*2ae0*/  IADD3 R32, PT, PT, R13, UR36, R32 ;  /* 0x000000240d207c10 */ /* 0x000fe4000fffe020 */
[----:B------:R-:W-:Y:S02]  /*2af0*/  LOP3.LUT R6, R36, R6, R45, 0x96, !PT ;  /* 0x0000000624067212 */ /* 0x000fe400078e962d */
[--C-:B------:R-:W-:Y:S01]  /*2b00*/  SHF.L.W.U32.HI R34, R35, 0xf, R35.reuse ;  /* 0x0000000f23227819 */ /* 0x100fe20000010e23 */
[----:B------:R-:W-:Y:S01]  /*2b10*/  IMAD.IADD R26, R41, 0x1, R32 ;  /* 0x00000001291a7824 */ /* 0x000fe200078e0220 */
[----:B------:R-:W-:-:S02]  /*2b20*/  SHF.L.W.U32.HI R43, R35, 0xd, R35 ;  /* 0x0000000d232b7819 */ /* 0x000fc40000010e23 */
[----:B------:R-:W-:Y:S02]  /*2b30*/  SHF.R.U32.HI R36, RZ, 0xa, R35 ;  /* 0x0000000aff247819 */ /* 0x000fe40000011623 */
[C-C-:B------:R-:W-:Y:S02]  /*2b40*/  SHF.L.W.U32.HI R42, R41.reuse, 0x1e, R41.reuse ;  /* 0x0000001e292a7819 */ /* 0x140fe40000010e29 */
[C-C-:B------:R-:W-:Y:S02]  /*2b50*/  SHF.L.W.U32.HI R45, R41.reuse, 0x13, R41.reuse ;  /* 0x00000013292d7819 */ /* 0x140fe40000010e29 */
[----:B------:R-:W-:Y:S02]  /*2b60*/  SHF.L.W.U32.HI R46, R41, 0xa, R41 ;  /* 0x0000000a292e7819 */ /* 0x000fe40000010e29 */
[----:B------:R-:W-:Y:S02]  /*2b70*/  LOP3.LUT R34, R36, R34, R43, 0x96, !PT ;  /* 0x0000002224227212 */ /* 0x000fe400078e962b */
        /* <DEDUP_REMOVED lines=9> */
[----:B------:R-:W-:Y:S02]  /*2c10*/  IADD3 R34, PT, PT, R18, R45, R38 ;  /* 0x0000002d12227210 */ /* 0x000fe40007ffe026 */
[----:B------:R-:W-:Y:S02]  /*2c20*/  IADD3 R45, PT, PT, R36, R42, R39 ;  /* 0x0000002a242d7210 */ /* 0x000fe40007ffe027 */
[--C-:B------:R-:W-:Y:S02]  /*2c30*/  SHF.L.W.U32.HI R39, R24, 0xe, R19.reuse ;  /* 0x0000000e18277819 */ /* 0x100fe40000010e13 */
[--C-:B------:R-:W-:Y:S02]  /*2c40*/  SHF.L.W.U32.HI R18, R19, 0x19, R19.reuse ;  /* 0x0000001913127819 */ /* 0x100fe40000010e13 */
[----:B------:R-:W-:-:S02]  /*2c50*/  SHF.R.U32.HI R36, RZ, 0x3, R19 ;  /* 0x00000003ff247819 */ /* 0x000fc40000011613 */
[----:B------:R-:W-:Y:S02]  /*2c60*/  IADD3 R24, PT, PT, R6, UR37, R45 ;  /* 0x0000002506187c10 */ /* 0x000fe4000fffe02d */
[C-C-:B------:R-:W-:Y:S02]  /*2c70*/  SHF.L.W.U32.HI R38, R13.reuse, 0xf, R13.reuse ;  /* 0x0000000f0d267819 */ /* 0x140fe40000010e0d */
[--C-:B------:R-:W-:Y:S02]  /*2c80*/  SHF.L.W.U32.HI R43, R13, 0xd, R13.reuse ;  /* 0x0000000d0d2b7819 */ /* 0x100fe40000010e0d */
[----:B------:R-:W-:Y:S02]  /*2c90*/  SHF.R.U32.HI R42, RZ, 0xa, R13 ;  /* 0x0000000aff2a7819 */ /* 0x000fe4000001160d */
[----:B------:R-:W-:Y:S01]  /*2ca0*/  LOP3.LUT R18, R36, R18, R39, 0x96, !PT ;  /* 0x0000001224127212 */ /* 0x000fe200078e9627 */
[----:B------:R-:W-:Y:S01]  /*2cb0*/  IMAD.IADD R39, R34, 0x1, R24 ;  /* 0x0000000122277824 */ /* 0x000fe200078e0218 */
[----:B------:R-:W-:-:S02]  /*2cc0*/  LOP3.LUT R38, R42, R38, R43, 0x96, !PT ;  /* 0x000000262a267212 */ /* 0x000fc400078e962b */
[C-C-:B------:R-:W-:Y:S02]  /*2cd0*/  SHF.L.W.U32.HI R36, R34.reuse, 0x1e, R34.reuse ;  /* 0x0000001e22247819 */ /* 0x140fe40000010e22 */
[C-C-:B------:R-:W-:Y:S02]  /*2ce0*/  SHF.L.W.U32.HI R43, R34.reuse, 0x13, R34.reuse ;  /* 0x00000013222b7819 */ /* 0x140fe40000010e22 */
[----:B------:R-:W-:Y:S02]  /*2cf0*/  SHF.L.W.U32.HI R42, R34, 0xa, R34 ;  /* 0x0000000a222a7819 */ /* 0x000fe40000010e22 */
[C-C-:B------:R-:W-:Y:S02]  /*2d00*/  SHF.L.W.U32.HI R45, R39.reuse, 0x1a, R39.reuse ;  /* 0x0000001a272d7819 */ /* 0x140fe40000010e27 */
[C-C-:B------:R-:W-:Y:S02]  /*2d10*/  SHF.L.W.U32.HI R46, R39.reuse, 0x15, R39.reuse ;  /* 0x00000015272e7819 */ /* 0x140fe40000010e27 */
[----:B------:R-:W-:-:S02]  /*2d20*/  SHF.L.W.U32.HI R47, R39, 0x7, R39 ;  /* 0x00000007272f7819 */ /* 0x000fc40000010e27 */
[----:B------:R-:W-:Y:S02]  /*2d30*/  IADD3 R31, PT, PT, R10, R18, R31 ;  /* 0x000000120a1f7210 */ /* 0x000fe40007ffe01f */
[----:B------:R-:W-:Y:S02]  /*2d40*/  LOP3.LUT R43, R42, R36, R43, 0x96, !PT ;  /* 0x000000242a2b7212 */ /* 0x000fe400078e962b */
[----:B------:R-:W-:Y:S02]  /*2d50*/  LOP3.LUT R45, R47, R45, R46, 0x96, !PT ;  /* 0x0000002d2f2d7212 */ /* 0x000fe400078e962e */
[----:B------:R-:W-:Y:S01]  /*2d60*/  LOP3.LUT R36, R37, R39, R26, 0xb8, !PT ;  /* 0x0000002725247212 */ /* 0x000fe200078eb81a */
[----:B------:R-:W-:Y:S01]  /*2d70*/  IMAD.IADD R18, R38, 0x1, R31 ;  /* 0x0000000126127824 */ /* 0x000fe200078e021f */
[----:B------:R-:W-:Y:S02]  /*2d80*/  LOP3.LUT R40, R41, R40, R34, 0xe8, !PT ;  /* 0x0000002829287212 */ /* 0x000fe400078ee822 */
[----:B------:R-:W-:-:S02]  /*2d90*/  IADD3 R31, PT, PT, R45, R36, R8 ;  /* 0x000000242d1f7210 */ /* 0x000fc40007ffe008 */
[----:B------:R-:W-:Y:S02]  /*2da0*/  IADD3 R20, PT, PT, R20, R43, R40 ;  /* 0x0000002b14147210 */ /* 0x000fe40007ffe028 */
[C-C-:B------:R-:W-:Y:S02]  /*2db0*/  SHF.L.W.U32.HI R8, R30.reuse, 0x19, R30.reuse ;  /* 0x000000191e087819 */ /* 0x140fe40000010e1e */
[--C-:B------:R-:W-:Y:S02]  /*2dc0*/  SHF.L.W.U32.HI R43, R30, 0xe, R30.reuse ;  /* 0x0000000e1e2b7819 */ /* 0x100fe40000010e1e */
[----:B------:R-:W-:Y:S02]  /*2dd0*/  SHF.R.U32.HI R36, RZ, 0x3, R30 ;  /* 0x00000003ff247819 */ /* 0x000fe4000001161e */
[----:B------:R-:W-:Y:S02]  /*2de0*/  IADD3 R31, PT, PT, R18, UR38, R31 ;  /* 0x00000026121f7c10 */ /* 0x000fe4000fffe01f */
[----:B------:R-:W-:-:S02]  /*2df0*/  SHF.L.W.U32.HI R38, R6, 0xf, R6 ;  /* 0x0000000f06267819 */ /* 0x000fc40000010e06 */
[--C-:B------:R-:W-:Y:S02]  /*2e00*/  SHF.L.W.U32.HI R45, R6, 0xd, R6.reuse ;  /* 0x0000000d062d7819 */ /* 0x100fe40000010e06 */
[----:B------:R-:W-:Y:S02]  /*2e10*/  SHF.R.U32.HI R40, RZ, 0xa, R6 ;  /* 0x0000000aff287819 */ /* 0x000fe40000011606 */
[----:B------:R-:W-:Y:S01]  /*2e20*/  LOP3.LUT R8, R36, R8, R43, 0x96, !PT ;  /* 0x0000000824087212 */ /* 0x000fe200078e962b */
[----:B------:R-:W-:Y:S01]  /*2e30*/  IMAD.IADD R36, R20, 0x1, R31 ;  /* 0x0000000114247824 */ /* 0x000fe200078e021f */
[----:B------:R-:W-:Y:S02]  /*2e40*/  LOP3.LUT R38, R40, R38, R45, 0x96, !PT ;  /* 0x0000002628267212 */ /* 0x000fe400078e962d */
[C-C-:B------:R-:W-:Y:S02]  /*2e50*/  SHF.L.W.U32.HI R40, R20.reuse, 0x1e, R20.reuse ;  /* 0x0000001e14287819 */ /* 0x140fe40000010e14 */
[----:B------:R-:W-:-:S02]  /*2e60*/  SHF.L.W.U32.HI R43, R20, 0x13, R20 ;  /* 0x00000013142b7819 */ /* 0x000fc40000010e14 */
[----:B------:R-:W-:Y:S02]  /*2e70*/  SHF.L.W.U32.HI R42, R20, 0xa, R20 ;  /* 0x0000000a142a7819 */ /* 0x000fe40000010e14 */
[C-C-:B------:R-:W-:Y:S02]  /*2e80*/  SHF.L.W.U32.HI R45, R36.reuse, 0x1a, R36.reuse ;  /* 0x0000001a242d7819 */ /* 0x140fe40000010e24 */
[C-C-:B------:R-:W-:Y:S02]  /*2e90*/  SHF.L.W.U32.HI R46, R36.reuse, 0x15, R36.reuse ;  /* 0x00000015242e7819 */ /* 0x140fe40000010e24 */
[----:B------:R-:W-:Y:S02]  /*2ea0*/  SHF.L.W.U32.HI R47, R36, 0x7, R36 ;  /* 0x00000007242f7819 */ /* 0x000fe40000010e24 */
[----:B------:R-:W-:Y:S02]  /*2eb0*/  IADD3 R19, PT, PT, R16, R8, R19 ;  /* 0x0000000810137210 */ /* 0x000fe40007ffe013 */
[----:B------:R-:W-:-:S02]  /*2ec0*/  LOP3.LUT R40, R42, R40, R43, 0x96, !PT ;  /* 0x000000282a287212 */ /* 0x000fc400078e962b */
[----:B------:R-:W-:Y:S02]  /*2ed0*/  LOP3.LUT R43, R34, R41, R20, 0xe8, !PT ;  /* 0x00000029222b7212 */ /* 0x000fe400078ee814 */
[----:B------:R-:W-:Y:S02]  /*2ee0*/  LOP3.LUT R46, R47, R45, R46, 0x96, !PT ;  /* 0x0000002d2f2e7212 */ /* 0x000fe400078e962e */
[----:B------:R-:W-:Y:S01]  /*2ef0*/  LOP3.LUT R41, R26, R36, R39, 0xb8, !PT ;  /* 0x000000241a297212 */ /* 0x000fe200078eb827 */
[----:B------:R-:W-:-:S03]  /*2f00*/  IMAD.IADD R8, R38, 0x1, R19 ;  /* 0x0000000126087824 */ /* 0x000fc600078e0213 */
[----:B------:R-:W-:Y:S02]  /*2f10*/  IADD3 R37, PT, PT, R46, R41, R37 ;  /* 0x000000292e257210 */ /* 0x000fe40007ffe025 */
[----:B------:R-:W-:Y:S02]  /*2f20*/  IADD3 R43, PT, PT, R23, R40, R43 ;  /* 0x00000028172b7210 */ /* 0x000fe40007ffe02b */
[C-C-:B------:R-:W-:Y:S02]  /*2f30*/  SHF.L.W.U32.HI R40, R18.reuse, 0xf, R18.reuse ;  /* 0x0000000f12287819 */ /* 0x140fe40000010e12 */
[--C-:B------:R-:W-:Y:S02]  /*2f40*/  SHF.L.W.U32.HI R41, R18, 0xd, R18.reuse ;  /* 0x0000000d12297819 */ /* 0x100fe40000010e12 */
[----:B------:R-:W-:Y:S02]  /*2f50*/  SHF.R.U32.HI R42, RZ, 0xa, R18 ;  /* 0x0000000aff2a7819 */ /* 0x000fe40000011612 */
[----:B------:R-:W-:-:S02]  /*2f60*/  IADD3 R37, PT, PT, R8, UR39, R37 ;  /* 0x0000002708257c10 */ /* 0x000fc4000fffe025 */
[C-C-:B------:R-:W-:Y:S02]  /*2f70*/  SHF.L.W.U32.HI R19, R22.reuse, 0x19, R22.reuse ;  /* 0x0000001916137819 */ /* 0x140fe40000010e16 */
[--C-:B------:R-:W-:Y:S02]  /*2f80*/  SHF.L.W.U32.HI R38, R22, 0xe, R22.reuse ;  /* 0x0000000e16267819 */ /* 0x100fe40000010e16 */
[----:B------:R-:W-:Y:S02]  /*2f90*/  SHF.R.U32.HI R23, RZ, 0x3, R22 ;  /* 0x00000003ff177819 */ /* 0x000fe40000011616 */
[----:B------:R-:W-:Y:S01]  /*2fa0*/  LOP3.LUT R40, R42, R40, R41, 0x96, !PT ;  /* 0x000000282a287212 */ /* 0x000fe200078e9629 */
[----:B------:R-:W-:Y:S01]  /*2fb0*/  IMAD.IADD R41, R43, 0x1, R37 ;  /* 0x000000012b297824 */ /* 0x000fe200078e0225 */
[----:B------:R-:W-:-:S04]  /*2fc0*/  LOP3.LUT R19, R23, R19, R38, 0x96, !PT ;  /* 0x0000001317137212 */ /* 0x000fc800078e9626 */
[C-C-:B------:R-:W-:Y:S02]  /*2fd0*/  SHF.L.W.U32.HI R45, R41.reuse, 0x1a, R41.reuse ;  /* 0x0000001a292d7819 */ /* 0x140fe40000010e29 */
[C-C-:B------:R-:W-:Y:S02]  /*2fe0*/  SHF.L.W.U32.HI R46, R41.reuse, 0x15, R41.reuse ;  /* 0x00000015292e7819 */ /* 0x140fe40000010e29 */
[----:B------:R-:W-:Y:S02]  /*2ff0*/  SHF.L.W.U32.HI R47, R41, 0x7, R41 ;  /* 0x00000007292f7819 */ /* 0x000fe40000010e29 */
[----:B------:R-:W-:Y:S02]  /*3000*/  IADD3 R19, PT, PT, R29, R19, R30 ;  /* 0x000000131d137210 */ /* 0x000fe40007ffe01e */
        /* <DEDUP_REMOVED lines=10> */
[C-C-:B------:R-:W-:Y:S02]  /*30b0*/  SHF.L.W.U32.HI R23, R44.reuse, 0x19, R44.reuse ;  /* 0x000000192c177819 */ /* 0x140fe40000010e2c */
[--C-:B------:R-:W-:Y:S02]  /*30c0*/  SHF.L.W.U32.HI R30, R44, 0xe, R44.reuse ;  /* 0x0000000e2c1e7819 */ /* 0x100fe40000010e2c */
[----:B------:R-:W-:Y:S02]  /*30d0*/  SHF.R.U32.HI R34, RZ, 0x3, R44 ;  /* 0x00000003ff227819 */ /* 0x000fe4000001162c */
[----:B------:R-:W-:Y:S02]  /*30e0*/  IADD3 R26, PT, PT, R19, UR40, R26 ;  /* 0x00000028131a7c10 */ /* 0x000fe4000fffe01a */
[----:B------:R-:W-:-:S03]  /*30f0*/  LOP3.LUT R23, R34, R23, R30, 0x96, !PT ;  /* 0x0000001722177212 */ /* 0x000fc600078e961e */
[----:B------:R-:W-:Y:S01]  /*3100*/  IMAD.IADD R30, R32, 0x1, R26 ;  /* 0x00000001201e7824 */ /* 0x000fe200078e021a */
[C-C-:B------:R-:W-:Y:S02]  /*3110*/  SHF.L.W.U32.HI R38, R8.reuse, 0xf, R8.reuse ;  /* 0x0000000f08267819 */ /* 0x140fe40000010e08 */
[--C-:B------:R-:W-:Y:S02]  /*3120*/  SHF.L.W.U32.HI R45, R8, 0xd, R8.reuse ;  /* 0x0000000d082d7819 */ /* 0x100fe40000010e08 */
[----:B------:R-:W-:Y:S02]  /*3130*/  SHF.R.U32.HI R40, RZ, 0xa, R8 ;  /* 0x0000000aff287819 */ /* 0x000fe40000011608 */
[C-C-:B------:R-:W-:Y:S02]  /*3140*/  SHF.L.W.U32.HI R42, R30.reuse, 0x1a, R30.reuse ;  /* 0x0000001a1e2a7819 */ /* 0x140fe40000010e1e */
[C-C-:B------:R-:W-:Y:S02]  /*3150*/  SHF.L.W.U32.HI R47, R30.reuse, 0x15, R30.reuse ;  /* 0x000000151e2f7819 */ /* 0x140fe40000010e1e */
[----:B------:R-:W-:-:S02]  /*3160*/  SHF.L.W.U32.HI R46, R30, 0x7, R30 ;  /* 0x000000071e2e7819 */ /* 0x000fc40000010e1e */
[----:B------:R-:W-:Y:S02]  /*3170*/  LOP3.LUT R38, R40, R38, R45, 0x96, !PT ;  /* 0x0000002628267212 */ /* 0x000fe400078e962d */
[----:B------:R-:W-:Y:S02]  /*3180*/  IADD3 R23, PT, PT, R33, R23, R22 ;  /* 0x0000001721177210 */ /* 0x000fe40007ffe016 */
[C-C-:B------:R-:W-:Y:S02]  /*3190*/  SHF.L.W.U32.HI R34, R32.reuse, 0x1e, R32.reuse ;  /* 0x0000001e20227819 */ /* 0x140fe40000010e20 */
[C-C-:B------:R-:W-:Y:S02]  /*31a0*/  SHF.L.W.U32.HI R45, R32.reuse, 0x13, R32.reuse ;  /* 0x00000013202d7819 */ /* 0x140fe40000010e20 */
[----:B------:R-:W-:Y:S02]  /*31b0*/  SHF.L.W.U32.HI R40, R32, 0xa, R32 ;  /* 0x0000000a20287819 */ /* 0x000fe40000010e20 */
[----:B------:R-:W-:-:S02]  /*31c0*/  LOP3.LUT R42, R46, R42, R47, 0x96, !PT ;  /* 0x0000002a2e2a7212 */ /* 0x000fc400078e962f */
[----:B------:R-:W-:Y:S01]  /*31d0*/  LOP3.LUT R22, R36, R30, R41, 0xb8, !PT ;  /* 0x0000001e24167212 */ /* 0x000fe200078eb829 */
[----:B------:R-:W-:Y:S01]  /*31e0*/  IMAD.IADD R23, R38, 0x1, R23 ;  /* 0x0000000126177824 */ /* 0x000fe200078e0217 */
[----:B------:R-:W-:Y:S02]  /*31f0*/  LOP3.LUT R45, R40, R34, R45, 0x96, !PT ;  /* 0x00000022282d7212 */ /* 0x000fe400078e962d */
[----:B------:R-:W-:Y:S02]  /*3200*/  LOP3.LUT R20, R43, R20, R32, 0xe8, !PT ;  /* 0x000000142b147212 */ /* 0x000fe400078ee820 */
[----:B------:R-:W-:Y:S02]  /*3210*/  IADD3 R34, PT, PT, R42, R22, R39 ;  /* 0x000000162a227210 */ /* 0x000fe40007ffe027 */
[----:B------:R-:W-:Y:S02]  /*3220*/  IADD3 R45, PT, PT, R24, R45, R20 ;  /* 0x0000002d182d7210 */ /* 0x000fe40007ffe014 */
[----:B------:R-:W-:-:S02]  /*3230*/  SHF.L.W.U32.HI R20, R28, 0x19, R28 ;  /* 0x000000191c147819 */ /* 0x000fc40000010e1c */
[--C-:B------:R-:W-:Y:S02]  /*3240*/  SHF.L.W.U32.HI R39, R28, 0xe, R28.reuse ;  /* 0x0000000e1c277819 */ /* 0x100fe40000010e1c */
[----:B------:R-:W-:Y:S02]  /*3250*/  SHF.R.U32.HI R22, RZ, 0x3, R28 ;  /* 0x00000003ff167819 */ /* 0x000fe4000001161c */
[----:B------:R-:W-:Y:S02]  /*3260*/  IADD3 R34, PT, PT, R23, UR41, R34 ;  /* 0x0000002917227c10 */ /* 0x000fe4000fffe022 */
[C-C-:B------:R-:W-:Y:S02]  /*3270*/  SHF.L.W.U32.HI R24, R19.reuse, 0xf, R19.reuse ;  /* 0x0000000f13187819 */ /* 0x140fe40000010e13 */
[--C-:B------:R-:W-:Y:S02]  /*3280*/  SHF.L.W.U32.HI R47, R19, 0xd, R19.reuse ;  /* 0x0000000d132f7819 */ /* 0x100fe40000010e13 */
[----:B------:R-:W-:-:S02]  /*3290*/  SHF.R.U32.HI R38, RZ, 0xa, R19 ;  /* 0x0000000aff267819 */ /* 0x000fc40000011613 */
[----:B------:R-:W-:Y:S01]  /*32a0*/  LOP3.LUT R20, R22, R20, R39, 0x96, !PT ;  /* 0x0000001416147212 */ /* 0x000fe200078e9627 */
[C---:B------:R-:W-:Y:S01]  /*32b0*/  IMAD.IADD R39, R45.reuse, 0x1, R34 ;  /* 0x000000012d277824 */ /* 0x040fe200078e0222 */
[----:B------:R-:W-:Y:S02]  /*32c0*/  LOP3.LUT R24, R38, R24, R47, 0x96, !PT ;  /* 0x0000001826187212 */ /* 0x000fe400078e962f */
[C-C-:B------:R-:W-:Y:S02]  /*32d0*/  SHF.L.W.U32.HI R22, R45.reuse, 0x1e, R45.reuse ;  /* 0x0000001e2d167819 */ /* 0x140fe40000010e2d */
[C-C-:B------:R-:W-:Y:S02]  /*32e0*/  SHF.L.W.U32.HI R49, R45.reuse, 0x13, R45.reuse ;  /* 0x000000132d317819 */ /* 0x140fe40000010e2d */
[----:B------:R-:W-:Y:S02]  /*32f0*/  SHF.L.W.U32.HI R38, R45, 0xa, R45 ;  /* 0x0000000a2d267819 */ /* 0x000fe40000010e2d */
[----:B------:R-:W-:-:S02]  /*3300*/  SHF.L.W.U32.HI R40, R39, 0x1a, R39 ;  /* 0x0000001a27287819 */ /* 0x000fc40000010e27 */
[C-C-:B------:R-:W-:Y:S02]  /*3310*/  SHF.L.W.U32.HI R51, R39.reuse, 0x15, R39.reuse ;  /* 0x0000001527337819 */ /* 0x140fe40000010e27 */
[----:B------:R-:W-:Y:S02]  /*3320*/  SHF.L.W.U32.HI R42, R39, 0x7, R39 ;  /* 0x00000007272a7819 */ /* 0x000fe40000010e27 */
[----:B------:R-:W-:Y:S02]  /*3330*/  IADD3 R47, PT, PT, R35, R20, R44 ;  /* 0x00000014232f7210 */ /* 0x000fe40007ffe02c */
[----:B------:R-:W-:Y:S02]  /*3340*/  LOP3.LUT R38, R38, R22, R49, 0x96, !PT ;  /* 0x0000001626267212 */ /* 0x000fe400078e9631 */
[----:B------:R-:W-:Y:S02]  /*3350*/  LOP3.LUT R43, R32, R43, R45, 0xe8, !PT ;  /* 0x0000002b202b7212 */ /* 0x000fe400078ee82d */
[----:B------:R-:W-:-:S02]  /*3360*/  LOP3.LUT R51, R42, R40, R51, 0x96, !PT ;  /* 0x000000282a337212 */ /* 0x000fc400078e9633 */
[----:B------:R-:W-:Y:S01]  /*3370*/  LOP3.LUT R22, R41, R39, R30, 0xb8, !PT ;  /* 0x0000002729167212 */ /* 0x000fe200078eb81e */
[----:B------:R-:W-:Y:S01]  /*3380*/  IMAD.IADD R20, R24, 0x1, R47 ;  /* 0x0000000118147824 */ /* 0x000fe200078e022f */
[----:B------:R-:W-:Y:S02]  /*3390*/  IADD3 R38, PT, PT, R31, R38, R43 ;  /* 0x000000261f267210 */ /* 0x000fe40007ffe02b */
[----:B------:R-:W-:Y:S02]  /*33a0*/  IADD3 R31, PT, PT, R51, R22, R36 ;  /* 0x00000016331f7210 */ /* 0x000fe40007ffe024 */
[C-C-:B------:R-:W-:Y:S02]  /*33b0*/  SHF.L.W.U32.HI R36, R23.reuse, 0xf, R23.reuse ;  /* 0x0000000f17247819 */ /* 0x140fe40000010e17 */
        /* <DEDUP_REMOVED lines=15> */
[--C-:B------:R-:W-:Y:S02]  /*34b0*/  SHF.L.W.U32.HI R42, R38, 0xa, R38.reuse ;  /* 0x0000000a262a7819 */ /* 0x100fe40000010e26 */
        /* <DEDUP_REMOVED lines=15> */
[C---:B------:R-:W-:Y:S01]  /*35b0*/  IMAD.IADD R37, R43.reuse, 0x1, R28 ;  /* 0x000000012b257824 */ /* 0x040fe200078e021c */
        /* <DEDUP_REMOVED lines=12> */
[----:B------:R-:W-:Y:S02]  /*3680*/  LOP3.LUT R45, R38, R45, R43, 0xe8, !PT ;  /* 0x0000002d262d7212 */ /* 0x000fe400078ee82b */
[----:B------:R-:W-:Y:S02]  /*3690*/  IADD3 R47, PT, PT, R47, R32, R30 ;  /* 0x000000202f2f7210 */ /* 0x000fe40007ffe01e */
[----:B------:R-:W-:Y:S02]  /*36a0*/  IADD3 R40, PT, PT, R26, R41, R45 ;  /* 0x000000291a287210 */ /* 0x000fe40007ffe02d */
[----:B------:R-:W-:-:S02]  /*36b0*/  SHF.L.W.U32.HI R21, R27, 0x19, R27 ;  /* 0x000000191b157819 */ /* 0x000fc40000010e1b */
        /* <DEDUP_REMOVED lines=42> */
[----:B------:R-:W-:Y:S01]  /*3960*/  LOP3.LUT R25, R37, R39, R32, 0xb8, !PT ;  /* 0x0000002725197212 */ /* 0x000fe200078eb820 */
[----:B------:R-:W-:Y:S01]  /*3970*/  IMAD.IADD R21, R42, 0x1, R21 ;  /* 0x000000012a157824 */ /* 0x000fe200078e0215 */
[----:B------:R-:W-:-:S02]  /*3980*/  LOP3.LUT R43, R40, R43, R41, 0xe8, !PT ;  /* 0x0000002b282b7212 */ /* 0x000fc400078ee829 */
        /* <DEDUP_REMOVED lines=11> */
[----:B------:R-:W-:Y:S02]  /*3a40*/  LOP3.LUT R42, R44, R42, R43, 0x96, !PT ;  /* 0x0000002a2c2a7212 */ /* 0x000fe400078e962b */
[----:B------:R-:W-:-:S02]  /*3a50*/  SHF.L.W.U32.HI R27, R38, 0x1e, R38 ;  /* 0x0000001e261b7819 */ /* 0x000fc40000010e26 */
[C-C-:B------:R-:W-:Y:S02]  /*3a60*/  SHF.L.W.U32.HI R44, R38.reuse, 0x13, R38.reuse ;  /* 0x00000013262c7819 */ /* 0x140fe40000010e26 */
[----:B------:R-:W-:Y:S02]  /*3a70*/  SHF.L.W.U32.HI R43, R38, 0xa, R38 ;  /* 0x0000000a262b7819 */ /* 0x000fe40000010e26 */
[C-C-:B------:R-:W-:Y:S02]  /*3a80*/  SHF.L.W.U32.HI R45, R36.reuse, 0x1a, R36.reuse ;  /* 0x0000001a242d7819 */ /* 0x140fe40000010e24 */
[C-C-:B------:R-:W-:Y:S02]  /*3a90*/  SHF.L.W.U32.HI R46, R36.reuse, 0x15, R36.reuse ;  /* 0x00000015242e7819 */ /* 0x140fe40000010e24 */
[----:B------:R-:W-:Y:S02]  /*3aa0*/  SHF.L.W.U32.HI R47, R36, 0x7, R36 ;  /* 0x00000007242f7819 */ /* 0x000fe40000010e24 */
[----:B------:R-:W-:-:S02]  /*3ab0*/  IADD3 R25, PT, PT, R19, R25, R10 ;  /* 0x0000001913197210 */ /* 0x000fc40007ffe00a */
[----:B------:R-:W-:Y:S02]  /*3ac0*/  LOP3.LUT R43, R43, R27, R44, 0x96, !PT ;  /* 0x0000001b2b2b7212 */ /* 0x000fe400078e962c */
[----:B------:R-:W-:Y:S02]  /*3ad0*/  LOP3.LUT R40, R41, R40, R38, 0xe8, !PT ;  /* 0x0000002829287212 */ /* 0x000fe400078ee826 */
[----:B------:R-:W-:Y:S02]  /*3ae0*/  LOP3.LUT R46, R47, R45, R46, 0x96, !PT ;  /* 0x0000002d2f2e7212 */ /* 0x000fe400078e962e */
[----:B------:R-:W-:Y:S01]  /*3af0*/  LOP3.LUT R10, R32, R36, R39, 0xb8, !PT ;  /* 0x00000024200a7212 */ /* 0x000fe200078eb827 */
[----:B------:R-:W-:Y:S01]  /*3b00*/  IMAD.IADD R25, R42, 0x1, R25 ;  /* 0x000000012a197824 */ /* 0x000fe200078e0219 */
[----:B------:R-:W-:Y:S02]  /*3b10*/  IADD3 R43, PT, PT, R28, R43, R40 ;  /* 0x0000002b1c2b7210 */ /* 0x000fe40007ffe028 */
[----:B------:R-:W-:-:S02]  /*3b20*/  IADD3 R28, PT, PT, R46, R10, R37 ;  /* 0x0000000a2e1c7210 */ /* 0x000fc40007ffe025 */
[C-C-:B------:R-:W-:Y:S02]  /*3b30*/  SHF.L.W.U32.HI R10, R29.reuse, 0x19, R29.reuse ;  /* 0x000000191d0a7819 */ /* 0x140fe40000010e1d */
[--C-:B------:R-:W-:Y:S02]  /*3b40*/  SHF.L.W.U32.HI R27, R29, 0xe, R29.reuse ;  /* 0x0000000e1d1b7819 */ /* 0x100fe40000010e1d */
[----:B------:R-:W-:Y:S02]  /*3b50*/  SHF.R.U32.HI R37, RZ, 0x3, R29 ;  /* 0x00000003ff257819 */ /* 0x000fe4000001161d */
[----:B------:R-:W-:Y:S02]  /*3b60*/  IADD3 R28, PT, PT, R25, UR47, R28 ;  /* 0x0000002f191c7c10 */ /* 0x000fe4000fffe01c */
[C-C-:B------:R-:W-:Y:S02]  /*3b70*/  SHF.L.W.U32.HI R40, R21.reuse, 0xf, R21.reuse ;  /* 0x0000000f15287819 */ /* 0x140fe40000010e15 */
[----:B------:R-:W-:-:S02]  /*3b80*/  SHF.L.W.U32.HI R45, R21, 0xd, R21 ;  /* 0x0000000d152d7819 */ /* 0x000fc40000010e15 */
[----:B------:R-:W-:Y:S02]  /*3b90*/  SHF.R.U32.HI R42, RZ, 0xa, R21 ;  /* 0x0000000aff2a7819 */ /* 0x000fe40000011615 */
[----:B------:R-:W-:Y:S01]  /*3ba0*/  LOP3.LUT R10, R37, R10, R27, 0x96, !PT ;  /* 0x0000000a250a7212 */ /* 0x000fe200078e961b */
[C---:B------:R-:W-:Y:S01]  /*3bb0*/  IMAD.IADD R37, R43.reuse, 0x1, R28 ;  /* 0x000000012b257824 */ /* 0x040fe200078e021c */
[----:B------:R-:W-:Y:S02]  /*3bc0*/  LOP3.LUT R27, R42, R40, R45, 0x96, !PT ;  /* 0x000000282a1b7212 */ /* 0x000fe400078e962d */
[C-C-:B------:R-:W-:Y:S02]  /*3bd0*/  SHF.L.W.U32.HI R40, R43.reuse, 0x1e, R43.reuse ;  /* 0x0000001e2b287819 */ /* 0x140fe40000010e2b */
[C-C-:B------:R-:W-:Y:S02]  /*3be0*/  SHF.L.W.U32.HI R45, R43.reuse, 0x13, R43.reuse ;  /* 0x000000132b2d7819 */ /* 0x140fe40000010e2b */
[----:B------:R-:W-:-:S02]  /*3bf0*/  SHF.L.W.U32.HI R42, R43, 0xa, R43 ;  /* 0x0000000a2b2a7819 */ /* 0x000fc40000010e2b */
[C-C-:B------:R-:W-:Y:S02]  /*3c00*/  SHF.L.W.U32.HI R44, R37.reuse, 0x1a, R37.reuse ;  /* 0x0000001a252c7819 */ /* 0x140fe40000010e25 */
[C-C-:B------:R-:W-:Y:S02]  /*3c10*/  SHF.L.W.U32.HI R47, R37.reuse, 0x15, R37.reuse ;  /* 0x00000015252f7819 */ /* 0x140fe40000010e25 */
[----:B------:R-:W-:Y:S02]  /*3c20*/  SHF.L.W.U32.HI R46, R37, 0x7, R37 ;  /* 0x00000007252e7819 */ /* 0x000fe40000010e25 */
[----:B------:R-:W-:Y:S02]  /*3c30*/  IADD3 R10, PT, PT, R23, R10, R16 ;  /* 0x0000000a170a7210 */ /* 0x000fe40007ffe010 */
[----:B------:R-:W-:Y:S02]  /*3c40*/  LOP3.LUT R45, R42, R40, R45, 0x96, !PT ;  /* 0x000000282a2d7212 */ /* 0x000fe400078e962d */
[----:B------:R-:W-:-:S02]  /*3c50*/  LOP3.LUT R40, R38, R41, R43, 0xe8, !PT ;  /* 0x0000002926287212 */ /* 0x000fc400078ee82b */
[----:B------:R-:W-:Y:S02]  /*3c60*/  LOP3.LUT R47, R46, R44, R47, 0x96, !PT ;  /* 0x0000002c2e2f7212 */ /* 0x000fe400078e962f */
[----:B------:R-:W-:Y:S01]  /*3c70*/  LOP3.LUT R16, R39, R37, R36, 0xb8, !PT ;  /* 0x0000002527107212 */ /* 0x000fe200078eb824 */
[----:B------:R-:W-:Y:S01]  /*3c80*/  IMAD.IADD R27, R27, 0x1, R10 ;  /* 0x000000011b1b7824 */ /* 0x000fe200078e020a */
[----:B------:R-:W-:Y:S02]  /*3c90*/  IADD3 R40, PT, PT, R30, R45, R40 ;  /* 0x0000002d1e287210 */ /* 0x000fe40007ffe028 */
[----:B------:R-:W-:Y:S02]  /*3ca0*/  IADD3 R30, PT, PT, R47, R16, R32 ;  /* 0x000000102f1e7210 */ /* 0x000fe40007ffe020 */
[C-C-:B------:R-:W-:Y:S02]  /*3cb0*/  SHF.L.W.U32.HI R32, R25.reuse, 0xf, R25.reuse ;  /* 0x0000000f19207819 */ /* 0x140fe40000010e19 */
[----:B------:R-:W-:-:S02]  /*3cc0*/  SHF.L.W.U32.HI R45, R25, 0xd, R25 ;  /* 0x0000000d192d7819 */ /* 0x000fc40000010e19 */
[----:B------:R-:W-:Y:S02]  /*3cd0*/  SHF.R.U32.HI R42, RZ, 0xa, R25 ;  /* 0x0000000aff2a7819 */ /* 0x000fe40000011619 */
        /* <DEDUP_REMOVED lines=221> */
[----:B------:R-:W-:Y:S01]  /*4ab0*/  IMAD.IADD R39, R41, 0x1, R34 ;  /* 0x0000000129277824 */ /* 0x000fe200078e0222 */
        /* <DEDUP_REMOVED lines=18> */
[C-C-:B------:R-:W-:Y:S02]  /*4be0*/  SHF.L.W.U32.HI R38, R18.reuse, 0xf, R18.reuse ;  /* 0x0000000f12267819 */ /* 0x140fe40000010e12 */
[--C-:B------:R-:W-:Y:S02]  /*4bf0*/  SHF.L.W.U32.HI R43, R18, 0xd, R18.reuse ;  /* 0x0000000d122b7819 */ /* 0x100fe40000010e12 */
[----:B------:R-:W-:Y:S02]  /*4c00*/  SHF.R.U32.HI R44, RZ, 0xa, R18 ;  /* 0x0000000aff2c7819 */ /* 0x000fe40000011612 */
[----:B------:R-:W-:Y:S02]  /*4c10*/  IADD3 R36, PT, PT, R19, UR58, R36 ;  /* 0x0000003a13247c10 */ /* 0x000fe4000fffe024 */
[----:B------:R-:W-:-:S02]  /*4c20*/  LOP3.LUT R20, R37, R20, R23, 0x96, !PT ;  /* 0x0000001425147212 */ /* 0x000fc400078e9617 */
[----:B------:R-:W-:Y:S01]  /*4c30*/  LOP3.LUT R23, R44, R38, R43, 0x96, !PT ;  /* 0x000000262c177212 */ /* 0x000fe200078e962b */
[C---:B------:R-:W-:Y:S01]  /*4c40*/  IMAD.IADD R38, R42.reuse, 0x1, R36 ;  /* 0x000000012a267824 */ /* 0x040fe200078e0224 */
[C-C-:B------:R-:W-:Y:S02]  /*4c50*/  SHF.L.W.U32.HI R37, R42.reuse, 0x1e, R42.reuse ;  /* 0x0000001e2a257819 */ /* 0x140fe40000010e2a */
[C-C-:B------:R-:W-:Y:S02]  /*4c60*/  SHF.L.W.U32.HI R44, R42.reuse, 0x13, R42.reuse ;  /* 0x000000132a2c7819 */ /* 0x140fe40000010e2a */
[----:B------:R-:W-:Y:S02]  /*4c70*/  SHF.L.W.U32.HI R43, R42, 0xa, R42 ;  /* 0x0000000a2a2b7819 */ /* 0x000fe40000010e2a */
[C-C-:B------:R-:W-:Y:S02]  /*4c80*/  SHF.L.W.U32.HI R45, R38.reuse, 0x1a, R38.reuse ;  /* 0x0000001a262d7819 */ /* 0x140fe40000010e26 */
[----:B------:R-:W-:-:S02]  /*4c90*/  SHF.L.W.U32.HI R46, R38, 0x15, R38 ;  /* 0x00000015262e7819 */ /* 0x000fc40000010e26 */
[----:B------:R-:W-:Y:S02]  /*4ca0*/  SHF.L.W.U32.HI R47, R38, 0x7, R38 ;  /* 0x00000007262f7819 */ /* 0x000fe40000010e26 */
        /* <DEDUP_REMOVED lines=60> */
[----:B------:R-:W-:Y:S02]  /*5070*/  LOP3.LUT R26, R28, R26, R35, 0x96, !PT ;  /* 0x0000001a1c1a7212 */ /* 0x000fe400078e9623 */
[C---:B------:R-:W-:Y:S01]  /*5080*/  SHF.L.W.U32.HI R39, R20.reuse, 0xf, R20 ;  /* 0x0000000f14277819 */ /* 0x040fe20000010e14 */
[----:B------:R-:W-:Y:S01]  /*5090*/  IMAD.IADD R35, R41, 0x1, R34 ;  /* 0x0000000129237824 */ /* 0x000fe200078e0222 */
[----:B------:R-:W-:-:S02]  /*50a0*/  SHF.L.W.U32.HI R42, R20, 0xd, R20 ;  /* 0x0000000d142a7819 */ /* 0x000fc40000010e14 */
[----:B------:R-:W-:Y:S02]  /*50b0*/  SHF.R.U32.HI R44, RZ, 0xa, R20 ;  /* 0x0000000aff2c7819 */ /* 0x000fe40000011614 */
[C-C-:B------:R-:W-:Y:S02]  /*50c0*/  SHF.L.W.U32.HI R47, R35.reuse, 0x15, R35.reuse ;  /* 0x00000015232f7819 */ /* 0x140fe40000010e23 */
[----:B------:R-:W-:Y:S02]  /*50d0*/  LOP3.LUT R39, R44, R39, R42, 0x96, !PT ;  /* 0x000000272c277212 */ /* 0x000fe400078e962a */
[C-C-:B------:R-:W-:Y:S02]  /*50e0*/  SHF.L.W.U32.HI R44, R35.reuse, 0x1a, R35.reuse ;  /* 0x0000001a232c7819 */ /* 0x140fe40000010e23 */
[----:B------:R-:W-:Y:S02]  /*50f0*/  SHF.L.W.U32.HI R46, R35, 0x7, R35 ;  /* 0x00000007232e7819 */ /* 0x000fe40000010e23 */
[----:B------:R-:W-:-:S02]  /*5100*/  IADD3 R26, PT, PT, R6, R26, R21 ;  /* 0x0000001a061a7210 */ /* 0x000fc40007ffe015 */
        /* <DEDUP_REMOVED lines=28> */
[C-C-:B------:R-:W-:Y:S02]  /*52d0*/  SHF.L.W.U32.HI R21, R24.reuse, 0xf, R24.reuse ;  /* 0x0000000f18157819 */ /* 0x140fe40000010e18 */
[--C-:B------:R-:W-:Y:S02]  /*52e0*/  SHF.L.W.U32.HI R42, R24, 0xd, R24.reuse ;  /* 0x0000000d182a7819 */ /* 0x100fe40000010e18 */
[----:B------:R-:W-:Y:S02]  /*52f0*/  SHF.R.U32.HI R43, RZ, 0xa, R24 ;  /* 0x0000000aff2b7819 */ /* 0x000fe40000011618 */
[----:B------:R-:W-:-:S02]  /*5300*/  LOP3.LUT R46, R48, R46, R47, 0x96, !PT ;  /* 0x0000002e302e7212 */ /* 0x000fc400078e962f */
[----:B------:R-:W-:Y:S02]  /*5310*/  LOP3.LUT R44, R41, R30, R39, 0xe8, !PT ;  /* 0x0000001e292c7212 */ /* 0x000fe400078ee827 */
[----:B------:R-:W-:Y:S02]  /*5320*/  LOP3.LUT R47, R22, R28, R35, 0xb8, !PT ;  /* 0x0000001c162f7212 */ /* 0x000fe400078eb823 */
[----:B------:R-:W-:Y:S02]  /*5330*/  LOP3.LUT R30, R43, R21, R42, 0x96, !PT ;  /* 0x000000152b1e7212 */ /* 0x000fe400078e962a */
[----:B------:R-:W-:Y:S02]  /*5340*/  IADD3 R47, PT, PT, R46, R47, R37 ;  /* 0x0000002f2e2f7210 */ /* 0x000fe40007ffe025 */
[--C-:B------:R-:W-:Y:S01]  /*5350*/  SHF.L.W.U32.HI R42, R16, 0x19, R16.reuse ;  /* 0x00000019102a7819 */ /* 0x100fe20000010e10 */
[----:B------:R-:W-:Y:S01]  /*5360*/  IMAD.IADD R30, R30, 0x1, R25 ;  /* 0x000000011e1e7824 */ /* 0x000fe200078e0219 */
[----:B------:R-:W-:-:S02]  /*5370*/  SHF.L.W.U32.HI R21, R16, 0xe, R16 ;  /* 0x0000000e10157819 */ /* 0x000fc40000010e10 */
[----:B------:R-:W-:Y:S02]  /*5380*/  SHF.R.U32.HI R37, RZ, 0x3, R16 ;  /* 0x00000003ff257819 */ /* 0x000fe40000011610 */
[----:B------:R-:W-:Y:S02]  /*5390*/  IADD3 R40, PT, PT, R40, R45, R44 ;  /* 0x0000002d28287210 */ /* 0x000fe40007ffe02c */
[----:B------:R-:W-:Y:S02]  /*53a0*/  LOP3.LUT R42, R37, R42, R21, 0x96, !PT ;  /* 0x0000002a252a7212 */ /* 0x000fe400078e9615 */
[C-C-:B------:R-:W-:Y:S02]  /*53b0*/  SHF.L.W.U32.HI R43, R40.reuse, 0x1e, R40.reuse ;  /* 0x0000001e282b7819 */ /* 0x140fe40000010e28 */
[C-C-:B------:R-:W-:Y:S02]  /*53c0*/  SHF.L.W.U32.HI R44, R40.reuse, 0x13, R40.reuse ;  /* 0x00000013282c7819 */ /* 0x140fe40000010e28 */
[----:B------:R-:W-:-:S02]  /*53d0*/  SHF.L.W.U32.HI R45, R40, 0xa, R40 ;  /* 0x0000000a282d7819 */ /* 0x000fc40000010e28 */
[----:B------:R-:W-:Y:S02]  /*53e0*/  IADD3 R37, PT, PT, R30, UR63, R47 ;  /* 0x0000003f1e257c10 */ /* 0x000fe4000fffe02f */
[----:B------:R-:W-:Y:S02]  /*53f0*/  LOP3.LUT R45, R45, R43, R44, 0x96, !PT ;  /* 0x0000002b2d2d7212 */ /* 0x000fe400078e962c */
[--C-:B------:R-:W-:Y:S01]  /*5400*/  SHF.L.W.U32.HI R25, R26, 0xf, R26.reuse ;  /* 0x0000000f1a197819 */ /* 0x100fe20000010e1a */
[----:B------:R-:W-:Y:S01]  /*5410*/  IMAD.IADD R21, R40, 0x1, R37 ;  /* 0x0000000128157824 */ /* 0x000fe200078e0225 */
[--C-:B------:R-:W-:Y:S02]  /*5420*/  SHF.L.W.U32.HI R44, R26, 0xd, R26.reuse ;  /* 0x0000000d1a2c7819 */ /* 0x100fe40000010e1a */
[----:B------:R-:W-:Y:S02]  /*5430*/  SHF.R.U32.HI R43, RZ, 0xa, R26 ;  /* 0x0000000aff2b7819 */ /* 0x000fe4000001161a */
[----:B------:R-:W-:-:S02]  /*5440*/  LOP3.LUT R41, R39, R41, R40, 0xe8, !PT ;  /* 0x0000002927297212 */ /* 0x000fc400078ee828 */
[----:B------:R-:W-:Y:S02]  /*5450*/  IADD3 R38, PT, PT, R18, R38, R27 ;  /* 0x0000002612267210 */ /* 0x000fe40007ffe01b */
[----:B------:R-:W-:Y:S02]  /*5460*/  LOP3.LUT R25, R43, R25, R44, 0x96, !PT ;  /* 0x000000192b197212 */ /* 0x000fe400078e962c */
        /* <DEDUP_REMOVED lines=8> */
[----:B------:R-:W-:Y:S01]  /*54f0*/  LOP3.LUT R44, R35, R21, R28, 0xb8, !PT ;  /* 0x00000015232c7212 */ /* 0x000fe200078eb81c */
[----:B------:R-:W-:Y:S01]  /*5500*/  IMAD.IADD R25, R25, 0x1, R38 ;  /* 0x0000000119197824 */ /* 0x000fe200078e0226 */
[----:B------:R-:W-:-:S02]  /*5510*/  LOP3.LUT R41, R32, R18, R41, 0x96, !PT ;  /* 0x0000001220297212 */ /* 0x000fc400078e9629 */
[----:B------:R-:W-:-:S04]  /*5520*/  IADD3 R18, PT, PT, R43, R44, R22 ;  /* 0x0000002c2b127210 */ /* 0x000fc80007ffe016 */
[----:B------:R-:W-:Y:S02]  /*5530*/  IADD3 R18, PT, PT, R25, UR64, R18 ;  /* 0x0000004019127c10 */ /* 0x000fe4000fffe012 */
[----:B------:R-:W-:Y:S02]  /*5540*/  IADD3 R22, PT, PT, R19, R42, R10 ;  /* 0x0000002a13167210 */ /* 0x000fe40007ffe00a */
[----:B------:R-:W-:Y:S01]  /*5550*/  LOP3.LUT R39, R40, R39, R27, 0xe8, !PT ;  /* 0x0000002728277212 */ /* 0x000fe200078ee81b */
[----:B------:R-:W-:Y:S01]  /*5560*/  IMAD.IADD R10, R27, 0x1, R18 ;  /* 0x000000011b0a7824 */ /* 0x000fe200078e0212 */
[C-C-:B------:R-:W-:Y:S02]  /*5570*/  SHF.L.W.U32.HI R19, R30.reuse, 0xf, R30.reuse ;  /* 0x0000000f1e137819 */ /* 0x140fe40000010e1e */
[--C-:B------:R-:W-:Y:S02]  /*5580*/  SHF.L.W.U32.HI R32, R30, 0xd, R30.reuse ;  /* 0x0000000d1e207819 */ /* 0x100fe40000010e1e */
[----:B------:R-:W-:-:S02]  /*5590*/  SHF.R.U32.HI R38, RZ, 0xa, R30 ;  /* 0x0000000aff267819 */ /* 0x000fc4000001161e */
[----:B------:R-:W-:Y:S02]  /*55a0*/  IADD3 R34, PT, PT, R34, R41, R39 ;  /* 0x0000002922227210 */ /* 0x000fe40007ffe027 */
[C-C-:B------:R-:W-:Y:S02]  /*55b0*/  SHF.L.W.U32.HI R43, R10.reuse, 0x1a, R10.reuse ;  /* 0x0000001a0a2b7819 */ /* 0x140fe40000010e0a */
[C-C-:B------:R-:W-:Y:S02]  /*55c0*/  SHF.L.W.U32.HI R44, R10.reuse, 0x15, R10.reuse ;  /* 0x000000150a2c7819 */ /* 0x140fe40000010e0a */
[----:B------:R-:W-:Y:S02]  /*55d0*/  SHF.L.W.U32.HI R45, R10, 0x7, R10 ;  /* 0x000000070a2d7819 */ /* 0x000fe40000010e0a */
[----:B------:R-:W-:Y:S02]  /*55e0*/  LOP3.LUT R19, R38, R19, R32, 0x96, !PT ;  /* 0x0000001326137212 */ /* 0x000fe400078e9620 */
[----:B------:R-:W-:-:S02]  /*55f0*/  SHF.L.W.U32.HI R39, R34, 0x1e, R34 ;  /* 0x0000001e22277819 */ /* 0x000fc40000010e22 */
[C-C-:B------:R-:W-:Y:S02]  /*5600*/  SHF.L.W.U32.HI R42, R34.reuse, 0x13, R34.reuse ;  /* 0x00000013222a7819 */ /* 0x140fe40000010e22 */
[----:B------:R-:W-:Y:S02]  /*5610*/  SHF.L.W.U32.HI R41, R34, 0xa, R34 ;  /* 0x0000000a22297819 */ /* 0x000fe40000010e22 */
[----:B------:R-:W-:Y:S02]  /*5620*/  LOP3.LUT R44, R45, R43, R44, 0x96, !PT ;  /* 0x0000002b2d2c7212 */ /* 0x000fe400078e962c */
[----:B------:R-:W-:Y:S01]  /*5630*/  LOP3.LUT R32, R28, R10, R21, 0xb8, !PT ;  /* 0x0000000a1c207212 */ /* 0x000fe200078eb815 */
[----:B------:R-:W-:Y:S01]  /*5640*/  IMAD.IADD R22, R19, 0x1, R22 ;  /* 0x0000000113167824 */ /* 0x000fe200078e0216 */
[----:B------:R-:W-:Y:S02]  /*5650*/  LOP3.LUT R39, R41, R39, R42, 0x96, !PT ;  /* 0x0000002729277212 */ /* 0x000fe400078e962a */
        /* <DEDUP_REMOVED lines=8> */
[C-C-:B------:R-:W-:Y:S02]  /*56e0*/  SHF.L.W.U32.HI R41, R39.reuse, 0x13, R39.reuse ;  /* 0x0000001327297819 */ /* 0x140fe40000010e27 */
[----:B------:R-:W-:Y:S02]  /*56f0*/  SHF.L.W.U32.HI R40, R39, 0xa, R39 ;  /* 0x0000000a27287819 */ /* 0x000fe40000010e27 */
[----:B------:R-:W-:Y:S01]  /*5700*/  LOP3.LUT R32, R36, R19, R32, 0x96, !PT ;  /* 0x0000001324207212 */ /* 0x000fe200078e9620 */
[----:B------:R-:W-:Y:S01]  /*5710*/  IMAD.IADD R19, R34, 0x1, R35 ;  /* 0x0000000122137824 */ /* 0x000fe200078e0223 */
[----:B------:R-:W-:Y:S02]  /*5720*/  LOP3.LUT R40, R40, R38, R41, 0x96, !PT ;  /* 0x0000002628287212 */ /* 0x000fe400078e9629 */
        /* <DEDUP_REMOVED lines=9> */
[----:B------:R-:W-:Y:S02]  /*57c0*/  IADD3 R16, PT, PT, R37, R40, R42 ;  /* 0x0000002825107210 */ /* 0x000fe40007ffe02a */
[----:B------:R-:W-:Y:S02]  /*57d0*/  LOP3.LUT R43, R45, R43, R44, 0x96, !PT ;  /* 0x0000002b2d2b7212 */ /* 0x000fe400078e962c */
        /* <DEDUP_REMOVED lines=8> */
[----:B------:R-:W-:-:S02]  /*5860*/  IADD3 R42, PT, PT, R43, R42, R28 ;  /* 0x0000002a2b2a7210 */ /* 0x000fc40007ffe01c */
[----:B------:R-:W-:Y:S02]  /*5870*/  LOP3.LUT R36, R37, R23, R36, 0x96, !PT ;  /* 0x0000001725247212 */ /* 0x000fe400078e9624 */
[C-C-:B------:R-:W-:Y:S02]  /*5880*/  SHF.L.W.U32.HI R28, R22.reuse, 0xf, R22.reuse ;  /* 0x0000000f161c7819 */ /* 0x140fe40000010e16 */
[--C-:B------:R-:W-:Y:S02]  /*5890*/  SHF.L.W.U32.HI R37, R22, 0xd, R22.reuse ;  /* 0x0000000d16257819 */ /* 0x100fe40000010e16 */
[----:B------:R-:W-:Y:S02]  /*58a0*/  SHF.R.U32.HI R32, RZ, 0xa, R22 ;  /* 0x0000000aff207819 */ /* 0x000fe40000011616 */
[----:B------:R-:W-:Y:S02]  /*58b0*/  LOP3.LUT R23, R40, R38, R41, 0x96, !PT ;  /* 0x0000002628177212 */ /* 0x000fe400078e9629 */
[----:B------:R-:W-:-:S02]  /*58c0*/  LOP3.LUT R34, R39, R34, R16, 0xe8, !PT ;  /* 0x0000002227227212 */ /* 0x000fc400078ee810 */
[----:B------:R-:W-:Y:S02]  /*58d0*/  IADD3 R22, PT, PT, R27, UR66, R42 ;  /* 0x000000421b167c10 */ /* 0x000fe4000fffe02a */
[----:B------:R-:W-:-:S03]  /*58e0*/  IADD3 R23, PT, PT, R18, R23, R34 ;  /* 0x0000001712177210 */ /* 0x000fc60007ffe022 */
[----:B------:R-:W-:Y:S01]  /*58f0*/  IMAD.IADD R18, R39, 0x1, R22 ;  /* 0x0000000127127824 */ /* 0x000fe200078e0216 */
[----:B------:R-:W-:Y:S02]  /*5900*/  IADD3 R29, PT, PT, R20, R36, R29 ;  /* 0x00000024141d7210 */ /* 0x000fe40007ffe01d */
        /* <DEDUP_REMOVED lines=16> */
[----:B------:R-:W-:Y:S02]  /*5a10*/  IADD3 R29, PT, PT, R20, UR67, R37 ;  /* 0x00000043141d7c10 */ /* 0x000fe4000fffe025 */
        /* <DEDUP_REMOVED lines=40> */
[----:B------:R-:W-:Y:S02]  /*5ca0*/  IADD3 R20, PT, PT, R29, R34, R35 ;  /* 0x000000221d147210 */ /* 0x000fe40007ffe023 */
[----:B------:R-:W-:Y:S02]  /*5cb0*/  LOP3.LUT R36, R38, R36, R37, 0x96, !PT ;  /* 0x0000002426247212 */ /* 0x000fe400078e9625 */
[----:B------:R-:W-:Y:S01]  /*5cc0*/  LOP3.LUT R35, R18, R10, R21, 0xb8, !PT ;  /* 0x0000000a12237212 */ /* 0x000fe200078eb815 */
[----:B------:R-:W-:Y:S01]  /*5cd0*/  IMAD.IADD R23, R23, 0x1, R24 ;  /* 0x0000000117177824 */ /* 0x000fe200078e0218 */
[C-C-:B------:R-:W-:Y:S02]  /*5ce0*/  SHF.L.W.U32.HI R26, R6.reuse, 0x19, R6.reuse ;  /* 0x00000019061a7819 */ /* 0x140fe40000010e06 */
[--C-:B------:R-:W-:Y:S02]  /*5cf0*/  SHF.L.W.U32.HI R27, R6, 0xe, R6.reuse ;  /* 0x0000000e061b7819 */ /* 0x100fe40000010e06 */
[----:B------:R-:W-:-:S02]  /*5d00*/  SHF.R.U32.HI R29, RZ, 0x3, R6 ;  /* 0x00000003ff1d7819 */ /* 0x000fc40000011606 */
[----:B------:R-:W-:Y:S02]  /*5d10*/  IADD3 R36, PT, PT, R36, R35, R19 ;  /* 0x0000002324247210 */ /* 0x000fe40007ffe013 */
[----:B------:R-:W-:Y:S02]  /*5d20*/  LOP3.LUT R26, R29, R26, R27, 0x96, !PT ;  /* 0x0000001a1d1a7212 */ /* 0x000fe400078e961b */
        /* <DEDUP_REMOVED lines=10> */
[----:B------:R-:W-:-:S02]  /*5dd0*/  LOP3.LUT R27, R13, R28, R20, 0xe8, !PT ;  /* 0x0000001c0d1b7212 */ /* 0x000fc400078ee814 */
[----:B------:R-:W-:Y:S02]  /*5de0*/  IADD3 R33, PT, PT, R30, R26, R33 ;  /* 0x0000001a1e217210 */ /* 0x000fe40007ffe021 */
[----:B------:R-:W-:Y:S02]  /*5df0*/  IADD3 R22, PT, PT, R22, R31, R27 ;  /* 0x0000001f16167210 */ /* 0x000fe40007ffe01b */
[C-C-:B------:R-:W-:Y:S02]  /*5e00*/  SHF.L.W.U32.HI R28, R19.reuse, 0x1a, R19.reuse ;  /* 0x0000001a131c7819 */ /* 0x140fe40000010e13 */
[C-C-:B------:R-:W-:Y:S02]  /*5e10*/  SHF.L.W.U32.HI R31, R19.reuse, 0x15, R19.reuse ;  /* 0x00000015131f7819 */ /* 0x140fe40000010e13 */
[----:B------:R-:W-:Y:S02]  /*5e20*/  SHF.L.W.U32.HI R30, R19, 0x7, R19 ;  /* 0x00000007131e7819 */ /* 0x000fe40000010e13 */
[----:B------:R-:W-:-:S02]  /*5e30*/  SHF.L.W.U32.HI R24, R22, 0x1e, R22 ;  /* 0x0000001e16187819 */ /* 0x000fc40000010e16 */
[C-C-:B------:R-:W-:Y:S02]  /*5e40*/  SHF.L.W.U32.HI R27, R22.reuse, 0x13, R22.reuse ;  /* 0x00000013161b7819 */ /* 0x140fe40000010e16 */
[----:B------:R-:W-:Y:S02]  /*5e50*/  SHF.L.W.U32.HI R26, R22, 0xa, R22 ;  /* 0x0000000a161a7819 */ /* 0x000fe40000010e16 */
[----:B------:R-:W-:Y:S02]  /*5e60*/  LOP3.LUT R31, R30, R28, R31, 0x96, !PT ;  /* 0x0000001c1e1f7212 */ /* 0x000fe400078e961f */
[----:B------:R-:W-:Y:S01]  /*5e70*/  LOP3.LUT R30, R21, R19, R10, 0xb8, !PT ;  /* 0x00000013151e7212 */ /* 0x000fe200078eb80a */
[----:B------:R-:W-:Y:S01]  /*5e80*/  IMAD.IADD R16, R16, 0x1, R33 ;  /* 0x0000000110107824 */ /* 0x000fe200078e0221 */
[----:B------:R-:W-:Y:S02]  /*5e90*/  LOP3.LUT R26, R26, R24, R27, 0x96, !PT ;  /* 0x000000181a1a7212 */ /* 0x000fe400078e961b */
[----:B------:R-:W-:-:S02]  /*5ea0*/  SHF.L.W.U32.HI R24, R8, 0x19, R8 ;  /* 0x0000001908187819 */ /* 0x000fc40000010e08 */
[--C-:B------:R-:W-:Y:S02]  /*5eb0*/  SHF.L.W.U32.HI R27, R8, 0xe, R8.reuse ;  /* 0x0000000e081b7819 */ /* 0x100fe40000010e08 */
[----:B------:R-:W-:Y:S02]  /*5ec0*/  SHF.R.U32.HI R8, RZ, 0x3, R8 ;  /* 0x00000003ff087819 */ /* 0x000fe40000011608 */
[----:B------:R-:W-:Y:S02]  /*5ed0*/  IADD3 R31, PT, PT, R31, R30, R18 ;  /* 0x0000001e1f1f7210 */ /* 0x000fe40007ffe012 */
[----:B------:R-:W-:Y:S02]  /*5ee0*/  LOP3.LUT R28, R20, R13, R22, 0xe8, !PT ;  /* 0x0000000d141c7212 */ /* 0x000fe400078ee816 */
[----:B------:R-:W-:Y:S02]  /*5ef0*/  LOP3.LUT R8, R8, R24, R27, 0x96, !PT ;  /* 0x0000001808087212 */ /* 0x000fe400078e961b */
[----:B------:R-:W-:-:S02]  /*5f00*/  IADD3 R18, PT, PT, R16, UR70, R31 ;  /* 0x0000004610127c10 */ /* 0x000fc4000fffe01f */
[----:B------:R-:W-:Y:S02]  /*5f10*/  IADD3 R29, PT, PT, R29, R26, R28 ;  /* 0x0000001a1d1d7210 */ /* 0x000fe40007ffe01c */
[C-C-:B------:R-:W-:Y:S02]  /*5f20*/  SHF.L.W.U32.HI R16, R23.reuse, 0xf, R23.reuse ;  /* 0x0000000f17107819 */ /* 0x140fe40000010e17 */
[--C-:B------:R-:W-:Y:S02]  /*5f30*/  SHF.L.W.U32.HI R27, R23, 0xd, R23.reuse ;  /* 0x0000000d171b7819 */ /* 0x100fe40000010e17 */
[----:B------:R-:W-:Y:S01]  /*5f40*/  IADD3 R25, PT, PT, R25, R8, R6 ;  /* 0x0000000819197210 */ /* 0x000fe20007ffe006 */
[----:B------:R-:W-:Y:S01]  /*5f50*/  IMAD.IADD R8, R13, 0x1, R18 ;  /* 0x000000010d087824 */ /* 0x000fe200078e0212 */
        /* <DEDUP_REMOVED lines=10> */
[----:B------:R-:W-:Y:S02]  /*6000*/  LOP3.LUT R24, R23, R13, R24, 0x96, !PT ;  /* 0x0000000d17187212 */ /* 0x000fe400078e9618 */
[----:B------:R-:W-:Y:S02]  /*6010*/  IADD3 R23, P0, PT, R4, 0x40, RZ ;  /* 0x0000004004177810 */ /* 0x000fe40007f1e0ff */
[----:B------:R-:W-:Y:S02]  /*6020*/  IADD3 R31, PT, PT, R18, R31, R6 ;  /* 0x0000001f121f7210 */ /* 0x000fe40007ffe006 */
[----:B------:R-:W-:Y:S01]  /*6030*/  LOP3.LUT R4, R10, R8, R19, 0xb8, !PT ;  /* 0x000000080a047212 */ /* 0x000fe200078eb813 */
[----:B------:R-:W-:Y:S01]  /*6040*/  IMAD.IADD R16, R16, 0x1, R25 ;  /* 0x0000000110107824 */ /* 0x000fe200078e0219 */
[----:B------:R-:W-:-:S02]  /*6050*/  SHF.L.W.U32.HI R6, R31, 0x1e, R31 ;  /* 0x0000001e1f067819 */ /* 0x000fc40000010e1f */
[C-C-:B------:R-:W-:Y:S02]  /*6060*/  SHF.L.W.U32.HI R13, R31.reuse, 0x13, R31.reuse ;  /* 0x000000131f0d7819 */ /* 0x140fe40000010e1f */
[----:B------:R-:W-:Y:S02]  /*6070*/  SHF.L.W.U32.HI R18, R31, 0xa, R31 ;  /* 0x0000000a1f127819 */ /* 0x000fe40000010e1f */
[----:B------:R-:W-:Y:S01]  /*6080*/  IADD3 R21, PT, PT, R24, R4, R21 ;  /* 0x0000000418157210 */ /* 0x000fe20007ffe015 */
[----:B------:R-:W-:Y:S01]  /*6090*/  UISETP.GE.U32.AND UP0, UPT, UR4, 0xfc0, UPT ;  /* 0x00000fc00400788c */ /* 0x000fe2000bf06070 */
[----:B------:R-:W-:Y:S01]  /*60a0*/  IMAD.IADD R17, R22, 0x1, R17 ;  /* 0x0000000116117824 */ /* 0x000fe200078e0211 */
[----:B------:R-:W-:Y:S02]  /*60b0*/  LOP3.LUT R13, R18, R6, R13, 0x96, !PT ;  /* 0x00000006120d7212 */ /* 0x000fe400078e960d */
[----:B------:R-:W-:Y:S02]  /*60c0*/  IADD3 R16, PT, PT, R16, UR71, R21 ;  /* 0x0000004710107c10 */ /* 0x000fe4000fffe015 */
[----:B------:R-:W-:Y:S01]  /*60d0*/  LOP3.LUT R22, R29, R22, R31, 0xe8, !PT ;  /* 0x000000161d167212 */ /* 0x000fe200078ee81f */
[----:B------:R-:W-:-:S03]  /*60e0*/  UIADD3 UR5, UPT, UPT, UR4, 0x40, URZ ;  /* 0x0000004004057890 */ /* 0x000fc6000fffe0ff */
[----:B------:R-:W-:Y:S01]  /*60f0*/  IADD3 R22, PT, PT, R16, R13, R22 ;  /* 0x0000000d10167210 */ /* 0x000fe20007ffe016 */
[----:B------:R-:W-:Y:S01]  /*6100*/  IMAD.X R5, RZ, RZ, R5, P0 ;  /* 0x000000ffff057224 */ /* 0x000fe200000e0605 */
[----:B------:R-:W-:Y:S01]  /*6110*/  IADD3 R15, PT, PT, R15, R16, R20 ;  /* 0x000000100f0f7210 */ /* 0x000fe20007ffe014 */
[----:B------:R-:W-:Y:S02]  /*6120*/  IMAD.IADD R7, R10, 0x1, R7 ;  /* 0x000000010a077824 */ /* 0x000fe400078e0207 */
[----:B------:R-:W-:Y:S02]  /*6130*/  IMAD.IADD R12, R29, 0x1, R12 ;  /* 0x000000011d0c7824 */ /* 0x000fe400078e020c */
[----:B------:R-:W-:Y:S02]  /*6140*/  IMAD.IADD R0, R19, 0x1, R0 ;  /* 0x0000000113007824 */ /* 0x000fe400078e0200 */
[----:B------:R-:W-:Y:S02]  /*6150*/  IMAD.IADD R14, R31, 0x1, R14 ;  /* 0x000000011f0e7824 */ /* 0x000fe400078e020e */
[----:B------:R-:W-:-:S02]  /*6160*/  IMAD.IADD R9, R8, 0x1, R9 ;  /* 0x0000000108097824 */ /* 0x000fc400078e0209 */
[----:B------:R-:W-:Y:S01]  /*6170*/  IMAD.IADD R11, R22, 0x1, R11 ;  /* 0x00000001160b7824 */ /* 0x000fe200078e020b */
[----:B------:R-:W-:Y:S01]  /*6180*/  UMOV UR4, UR5 ;  /* 0x0000000500047c82 */ /* 0x000fe20008000000 */
[----:B------:R-:W-:Y:S05]  /*6190*/  BRA.U !UP0, `(.L_x_1) ;  /* 0xffffffa1084c7547 */ /* 0x000fea000b83ffff */
[--C-:B------:R-:W-:Y:S01]  /*61a0*/  SHF.R.U32.HI R5, RZ, 0x18, R11.reuse ;  /* 0x00000018ff057819 */ /* 0x100fe2000001160b */
[----:B------:R0:W-:Y:S01]  /*61b0*/  STG.E.U8 desc[UR6][R2.64+0x3], R11 ;  /* 0x0000030b02007986 */ /* 0x0001e2000c101106 */
[--C-:B------:R-:W-:Y:S02]  /*61c0*/  SHF.R.U32.HI R13, RZ, 0x10, R11.reuse ;  /* 0x00000010ff0d7819 */ /* 0x100fe4000001160b */
[----:B------:R-:W-:Y:S01]  /*61d0*/  SHF.R.U32.HI R19, RZ, 0x8, R11 ;  /* 0x00000008ff137819 */ /* 0x000fe2000001160b */
[----:B------:R1:W-:Y:S01]  /*61e0*/  STG.E.U8 desc[UR6][R2.64], R5 ;  /* 0x0000000502007986 */ /* 0x0003e2000c101106 */
[--C-:B------:R-:W-:Y:S02]  /*61f0*/  SHF.R.U32.HI R21, RZ, 0x18, R14.reuse ;  /* 0x00000018ff157819 */ /* 0x100fe4000001160e */
[--C-:B------:R-:W-:Y:S01]  /*6200*/  SHF.R.U32.HI R23, RZ, 0x10, R14.reuse ;  /* 0x00000010ff177819 */ /* 0x100fe2000001160e */
[----:B------:R2:W-:Y:S01]  /*6210*/  STG.E.U8 desc[UR6][R2.64+0x1], R13 ;  /* 0x0000010d02007986 */ /* 0x0005e2000c101106 */
[----:B------:R-:W-:-:S02]  /*6220*/  SHF.R.U32.HI R25, RZ, 0x8, R14 ;  /* 0x00000008ff197819 */ /* 0x000fc4000001160e */
[----:B------:R-:W-:Y:S01]  /*6230*/  SHF.R.U32.HI R31, RZ, 0x10, R15 ;  /* 0x00000010ff1f7819 */ /* 0x000fe2000001160f */
[----:B------:R3:W-:Y:S01]  /*6240*/  STG.E.U8 desc[UR6][R2.64+0x2], R19 ;  /* 0x0000021302007986 */ /* 0x0007e2000c101106 */
[--C-:B0-----:R-:W-:Y:S02]  /*6250*/  SHF.R.U32.HI R11, RZ, 0x8, R12.reuse ;  /* 0x00000008ff0b7819 */ /* 0x101fe4000001160c */
[--C-:B------:R-:W-:Y:S01]  /*6260*/  SHF.R.U32.HI R27, RZ, 0x18, R12.reuse ;  /* 0x00000018ff1b7819 */ /* 0x100fe2000001160c */
[----:B------:R0:W-:Y:S01]  /*6270*/  STG.E.U8 desc[UR6][R2.64+0x4], R21 ;  /* 0x0000041502007986 */ /* 0x0001e2000c101106 */
[--C-:B-1----:R-:W-:Y:S02]  /*6280*/  SHF.R.U32.HI R5, RZ, 0x18, R17.reuse ;  /* 0x00000018ff057819 */ /* 0x102fe40000011611 */
[----:B------:R-:W-:Y:S01]  /*6290*/  SHF.R.U32.HI R29, RZ, 0x10, R12 ;  /* 0x00000010ff1d7819 */ /* 0x000fe2000001160c */
[----:B------:R1:W-:Y:S01]  /*62a0*/  STG.E.U8 desc[UR6][R2.64+0xa], R11 ;  /* 0x00000a0b02007986 */ /* 0x0003e2000c101106 */
[----:B--2---:R-:W-:-:S02]  /*62b0*/  SHF.R.U32.HI R13, RZ, 0x10, R17 ;  /* 0x00000010ff0d7819 */ /* 0x004fc40000011611 */
[----:B---3--:R-:W-:Y:S01]  /*62c0*/  SHF.R.U32.HI R19, RZ, 0x8, R17 ;  /* 0x00000008ff137819 */ /* 0x008fe20000011611 */
[----:B------:R2:W-:Y:S01]  /*62d0*/  STG.E.U8 desc[UR6][R2.64+0x5], R23 ;  /* 0x0000051702007986 */ /* 0x0005e2000c101106 */
[----:B0-----:R-:W-:-:S03]  /*62e0*/  SHF.R.U32.HI R21, RZ, 0x18, R15 ;  /* 0x00000018ff157819 */ /* 0x001fc6000001160f */
[----:B------:R0:W-:Y:S01]  /*62f0*/  STG.E.U8 desc[UR6][R2.64+0x6], R25 ;  /* 0x0000061902007986 */ /* 0x0001e2000c101106 */
[----:B-1----:R-:W-:-:S03]  /*6300*/  SHF.R.U32.HI R11, RZ, 0x8, R15 ;  /* 0x00000008ff0b7819 */ /* 0x002fc6000001160f */
[----:B------:R1:W-:Y:S04]  /*6310*/  STG.E.U8 desc[UR6][R2.64+0xf], R17 ;  /* 0x00000f1102007986 */ /* 0x0003e8000c101106 */
[----:B------:R3:W-:Y:S01]  /*6320*/  STG.E.U8 desc[UR6][R2.64+0xc], R5 ;  /* 0x00000c0502007986 */ /* 0x0007e2000c101106 */
[----:B--2---:R-:W-:-:S03]  /*6330*/  SHF.R.U32.HI R23, RZ, 0x10, R9 ;  /* 0x00000010ff177819 */ /* 0x004fc60000011609 */
[----:B------:R2:W-:Y:S01]  /*6340*/  STG.E.U8 desc[UR6][R2.64+0xd], R13 ;  /* 0x00000d0d02007986 */ /* 0x0005e2000c101106 */
[----:B0-----:R-:W-:-:S03]  /*6350*/  SHF.R.U32.HI R25, RZ, 0x8, R9 ;  /* 0x00000008ff197819 */ /* 0x001fc60000011609 */
[----:B------:R0:W-:Y:S01]  /*6360*/  STG.E.U8 desc[UR6][R2.64+0xe], R19 ;  /* 0x00000e1302007986 */ /* 0x0001e2000c101106 */
[----:B-1----:R-:W-:-:S03]  /*6370*/  SHF.R.U32.HI R17, RZ, 0x18, R9 ;  /* 0x00000018ff117819 */ /* 0x002fc60000011609 */
[----:B------:R1:W-:Y:S01]  /*6380*/  STG.E.U8 desc[UR6][R2.64+0x13], R15 ;  /* 0x0000130f02007986 */ /* 0x0003e2000c101106 */
[----:B---3--:R-:W-:-:S03]  /*6390*/  SHF.R.U32.HI R5, RZ, 0x18, R0 ;  /* 0x00000018ff057819 */ /* 0x008fc60000011600 */
[----:B------:R3:W-:Y:S01]  /*63a0*/  STG.E.U8 desc[UR6][R2.64+0x17], R9 ;  /* 0x0000170902007986 */ /* 0x0007e2000c101106 */
[----:B--2---:R-:W-:-:S03]  /*63b0*/  SHF.R.U32.HI R13, RZ, 0x8, R0 ;  /* 0x00000008ff0d7819 */ /* 0x004fc60000011600 */
[----:B------:R2:W-:Y:S01]  /*63c0*/  STG.E.U8 desc[UR6][R2.64+0x12], R11 ;  /* 0x0000120b02007986 */ /* 0x0005e2000c101106 */
[--C-:B0-----:R-:W-:Y:S02]  /*63d0*/  SHF.R.U32.HI R19, RZ, 0x10, R7.reuse ;  /* 0x00000010ff137819 */ /* 0x101fe40000011607 */
[----:B-1----:R-:W-:Y:S01]  /*63e0*/  SHF.R.U32.HI R15, RZ, 0x18, R7 ;  /* 0x00000018ff0f7819 */ /* 0x002fe20000011607 */
[----:B------:R-:W-:Y:S01]  /*63f0*/  STG.E.U8 desc[UR6][R2.64+0x7], R14 ;  /* 0x0000070e02007986 */ /* 0x000fe2000c101106 */
[----:B---3--:R-:W-:-:S03]  /*6400*/  SHF.R.U32.HI R9, RZ, 0x10, R0 ;  /* 0x00000010ff097819 */ /* 0x008fc60000011600 */
[----:B------:R-:W-:Y:S01]  /*6410*/  STG.E.U8 desc[UR6][R2.64+0xb], R12 ;  /* 0x00000b0c02007986 */ /* 0x000fe2000c101106 */
[----:B--2---:R-:W-:-:S03]  /*6420*/  SHF.R.U32.HI R11, RZ, 0x8, R7 ;  /* 0x00000008ff0b7819 */ /* 0x004fc60000011607 */
        /* <DEDUP_REMOVED lines=16> */
.L_x_2:
        /* <DEDUP_REMOVED lines=13> */
.L_x_4:


//--------------------- .nv.shared.reserved.0     --------------------------
	.section	.nv.shared.reserved.0,"aw",@nobits
	.weak		__nv_reservedSMEM_offset_0_alias
	.size		__nv_reservedSMEM_offset_0_alias, 0, 64
	.other		__nv_reservedSMEM_offset_0_alias,@"STO_CUDA_RESERVED_SHARED STV_DEFAULT"
__nv_reservedSMEM_offset_0_alias:
	.zero		0
	.zero		64


//--------------------- .nv.constant0.hash_parents_kernel --------------------------
	.section	.nv.constant0.hash_parents_kernel,"a",@progbits
	.sectionflags	@""
	.align	4
.nv.constant0.hash_parents_kernel:
	.zero		920


//--------------------- .nv.constant0.hash_leaves_kernel --------------------------
	.section	.nv.constant0.hash_leaves_kernel,"a",@progbits
	.sectionflags	@""
	.align	4
.nv.constant0.hash_leaves_kernel:
	.zero		920


//--------------------- SYMBOLS --------------------------

	.type		.nv.reservedSmem.offset0,@object
	.size		.nv.reservedSmem.offset0,0x4
